//
// Generated by NVIDIA NVVM Compiler
//
// Compiler Build ID: CL-36424714
// Cuda compilation tools, release 13.0, V13.0.88
// Based on NVVM 20.0.0
//

.version 9.0
.target sm_100
.address_size 64

	// .globl	_Z6vecNegPKdS0_Pdi
// _ZZN3cub18CUB_300001_SM_10006detail6reduce28DeviceReduceSingleTileKernelINS2_10policy_hubIdjN4cuda3__47maximumIvEEE10Policy1000EPdSB_jS8_ddNS5_3std3__410__identityEEEvT0_T1_T2_T3_T4_T6_E12temp_storage has been demoted
// _ZZN3cub18CUB_300001_SM_10006detail6reduce18DeviceReduceKernelINS2_10policy_hubIdjN4cuda3__47maximumIvEEE10Policy1000EPdjS8_dNS5_3std3__410__identityEEEvT0_PT3_T1_NS0_13GridEvenShareISI_EET2_T4_E12temp_storage has been demoted
// _ZZN3cub18CUB_300001_SM_10006detail6reduce28DeviceReduceSingleTileKernelINS2_10policy_hubIdjN4cuda3__47maximumIvEEE10Policy1000EPdSB_iS8_ddNS5_3std3__410__identityEEEvT0_T1_T2_T3_T4_T6_E12temp_storage has been demoted
.global .align 1 .b8 _ZN34_INTERNAL_5752eb6f_4_k_cu_98d65fdc4cuda3std3__45__cpo5beginE[1];
.global .align 1 .b8 _ZN34_INTERNAL_5752eb6f_4_k_cu_98d65fdc4cuda3std3__45__cpo3endE[1];
.global .align 1 .b8 _ZN34_INTERNAL_5752eb6f_4_k_cu_98d65fdc4cuda3std3__45__cpo6cbeginE[1];
.global .align 1 .b8 _ZN34_INTERNAL_5752eb6f_4_k_cu_98d65fdc4cuda3std3__45__cpo4cendE[1];
.global .align 1 .b8 _ZN34_INTERNAL_5752eb6f_4_k_cu_98d65fdc4cuda3std3__45__cpo6rbeginE[1];
.global .align 1 .b8 _ZN34_INTERNAL_5752eb6f_4_k_cu_98d65fdc4cuda3std3__45__cpo4rendE[1];
.global .align 1 .b8 _ZN34_INTERNAL_5752eb6f_4_k_cu_98d65fdc4cuda3std3__45__cpo7crbeginE[1];
.global .align 1 .b8 _ZN34_INTERNAL_5752eb6f_4_k_cu_98d65fdc4cuda3std3__45__cpo5crendE[1];
.global .align 1 .b8 _ZN34_INTERNAL_5752eb6f_4_k_cu_98d65fdc4cuda3std3__436_GLOBAL__N__5752eb6f_4_k_cu_98d65fdc6ignoreE[1];
.global .align 1 .b8 _ZN34_INTERNAL_5752eb6f_4_k_cu_98d65fdc4cuda3std3__419piecewise_constructE[1];
.global .align 1 .b8 _ZN34_INTERNAL_5752eb6f_4_k_cu_98d65fdc4cuda3std3__48in_placeE[1];
.global .align 1 .b8 _ZN34_INTERNAL_5752eb6f_4_k_cu_98d65fdc4cuda3std3__420unreachable_sentinelE[1];
.global .align 1 .b8 _ZN34_INTERNAL_5752eb6f_4_k_cu_98d65fdc4cuda3std3__47nulloptE[1];
.global .align 1 .b8 _ZN34_INTERNAL_5752eb6f_4_k_cu_98d65fdc4cuda3std3__48unexpectE[1];
.global .align 1 .b8 _ZN34_INTERNAL_5752eb6f_4_k_cu_98d65fdc4cuda3std6ranges3__45__cpo4swapE[1];
.global .align 1 .b8 _ZN34_INTERNAL_5752eb6f_4_k_cu_98d65fdc4cuda3std6ranges3__45__cpo9iter_moveE[1];
.global .align 1 .b8 _ZN34_INTERNAL_5752eb6f_4_k_cu_98d65fdc4cuda3std6ranges3__45__cpo5beginE[1];
.global .align 1 .b8 _ZN34_INTERNAL_5752eb6f_4_k_cu_98d65fdc4cuda3std6ranges3__45__cpo3endE[1];
.global .align 1 .b8 _ZN34_INTERNAL_5752eb6f_4_k_cu_98d65fdc4cuda3std6ranges3__45__cpo6cbeginE[1];
.global .align 1 .b8 _ZN34_INTERNAL_5752eb6f_4_k_cu_98d65fdc4cuda3std6ranges3__45__cpo4cendE[1];
.global .align 1 .b8 _ZN34_INTERNAL_5752eb6f_4_k_cu_98d65fdc4cuda3std6ranges3__45__cpo7advanceE[1];
.global .align 1 .b8 _ZN34_INTERNAL_5752eb6f_4_k_cu_98d65fdc4cuda3std6ranges3__45__cpo9iter_swapE[1];
.global .align 1 .b8 _ZN34_INTERNAL_5752eb6f_4_k_cu_98d65fdc4cuda3std6ranges3__45__cpo4nextE[1];
.global .align 1 .b8 _ZN34_INTERNAL_5752eb6f_4_k_cu_98d65fdc4cuda3std6ranges3__45__cpo4prevE[1];
.global .align 1 .b8 _ZN34_INTERNAL_5752eb6f_4_k_cu_98d65fdc4cuda3std6ranges3__45__cpo4dataE[1];
.global .align 1 .b8 _ZN34_INTERNAL_5752eb6f_4_k_cu_98d65fdc4cuda3std6ranges3__45__cpo5cdataE[1];
.global .align 1 .b8 _ZN34_INTERNAL_5752eb6f_4_k_cu_98d65fdc4cuda3std6ranges3__45__cpo4sizeE[1];
.global .align 1 .b8 _ZN34_INTERNAL_5752eb6f_4_k_cu_98d65fdc4cuda3std6ranges3__45__cpo5ssizeE[1];
.global .align 1 .b8 _ZN34_INTERNAL_5752eb6f_4_k_cu_98d65fdc4cuda3std6ranges3__45__cpo8distanceE[1];
.global .align 1 .b8 _ZN34_INTERNAL_5752eb6f_4_k_cu_98d65fdc6thrust24THRUST_300001_SM_1000_NS6system6detail10sequential3seqE[1];
.global .align 1 .b8 _ZN34_INTERNAL_5752eb6f_4_k_cu_98d65fdc6thrust24THRUST_300001_SM_1000_NS12placeholders2_1E[1];
.global .align 1 .b8 _ZN34_INTERNAL_5752eb6f_4_k_cu_98d65fdc6thrust24THRUST_300001_SM_1000_NS12placeholders2_2E[1];
.global .align 1 .b8 _ZN34_INTERNAL_5752eb6f_4_k_cu_98d65fdc6thrust24THRUST_300001_SM_1000_NS12placeholders2_3E[1];
.global .align 1 .b8 _ZN34_INTERNAL_5752eb6f_4_k_cu_98d65fdc6thrust24THRUST_300001_SM_1000_NS12placeholders2_4E[1];
.global .align 1 .b8 _ZN34_INTERNAL_5752eb6f_4_k_cu_98d65fdc6thrust24THRUST_300001_SM_1000_NS12placeholders2_5E[1];
.global .align 1 .b8 _ZN34_INTERNAL_5752eb6f_4_k_cu_98d65fdc6thrust24THRUST_300001_SM_1000_NS12placeholders2_6E[1];
.global .align 1 .b8 _ZN34_INTERNAL_5752eb6f_4_k_cu_98d65fdc6thrust24THRUST_300001_SM_1000_NS12placeholders2_7E[1];
.global .align 1 .b8 _ZN34_INTERNAL_5752eb6f_4_k_cu_98d65fdc6thrust24THRUST_300001_SM_1000_NS12placeholders2_8E[1];
.global .align 1 .b8 _ZN34_INTERNAL_5752eb6f_4_k_cu_98d65fdc6thrust24THRUST_300001_SM_1000_NS12placeholders2_9E[1];
.global .align 1 .b8 _ZN34_INTERNAL_5752eb6f_4_k_cu_98d65fdc6thrust24THRUST_300001_SM_1000_NS12placeholders3_10E[1];

.visible .entry _Z6vecNegPKdS0_Pdi(
	.param .u64 .ptr .align 1 _Z6vecNegPKdS0_Pdi_param_0,
	.param .u64 .ptr .align 1 _Z6vecNegPKdS0_Pdi_param_1,
	.param .u64 .ptr .align 1 _Z6vecNegPKdS0_Pdi_param_2,
	.param .u32 _Z6vecNegPKdS0_Pdi_param_3
)
{
	.reg .pred 	%p<2>;
	.reg .b32 	%r<6>;
	.reg .b64 	%rd<11>;
	.reg .b64 	%fd<4>;

	ld.param.u64 	%rd1, [_Z6vecNegPKdS0_Pdi_param_0];
	ld.param.u64 	%rd2, [_Z6vecNegPKdS0_Pdi_param_1];
	ld.param.u64 	%rd3, [_Z6vecNegPKdS0_Pdi_param_2];
	ld.param.u32 	%r2, [_Z6vecNegPKdS0_Pdi_param_3];
	mov.u32 	%r3, %ctaid.x;
	mov.u32 	%r4, %ntid.x;
	mov.u32 	%r5, %tid.x;
	mad.lo.s32 	%r1, %r3, %r4, %r5;
	setp.ge.s32 	%p1, %r1, %r2;
	@%p1 bra 	$L__BB0_2;
	cvta.to.global.u64 	%rd4, %rd1;
	cvta.to.global.u64 	%rd5, %rd2;
	cvta.to.global.u64 	%rd6, %rd3;
	mul.wide.s32 	%rd7, %r1, 8;
	add.s64 	%rd8, %rd4, %rd7;
	ld.global.f64 	%fd1, [%rd8];
	add.s64 	%rd9, %rd5, %rd7;
	ld.global.f64 	%fd2, [%rd9];
	sub.f64 	%fd3, %fd1, %fd2;
	add.s64 	%rd10, %rd6, %rd7;
	st.global.f64 	[%rd10], %fd3;
$L__BB0_2:
	ret;

}
	// .globl	_Z12evalEquationPdPKdi
.visible .entry _Z12evalEquationPdPKdi(
	.param .u64 .ptr .align 1 _Z12evalEquationPdPKdi_param_0,
	.param .u64 .ptr .align 1 _Z12evalEquationPdPKdi_param_1,
	.param .u32 _Z12evalEquationPdPKdi_param_2
)
{
	.reg .pred 	%p<7>;
	.reg .b32 	%r<21>;
	.reg .b64 	%rd<16>;
	.reg .b64 	%fd<9>;

	ld.param.u64 	%rd1, [_Z12evalEquationPdPKdi_param_0];
	ld.param.u64 	%rd2, [_Z12evalEquationPdPKdi_param_1];
	ld.param.u32 	%r5, [_Z12evalEquationPdPKdi_param_2];
	mov.u32 	%r6, %ctaid.x;
	mov.u32 	%r7, %ntid.x;
	mov.u32 	%r8, %tid.x;
	mad.lo.s32 	%r9, %r6, %r7, %r8;
	mov.u32 	%r10, %ctaid.y;
	mov.u32 	%r11, %ntid.y;
	mov.u32 	%r12, %tid.y;
	mad.lo.s32 	%r2, %r10, %r11, %r12;
	setp.lt.s32 	%p1, %r9, 1;
	add.s32 	%r3, %r5, -1;
	setp.ge.s32 	%p2, %r9, %r3;
	or.pred  	%p3, %p1, %p2;
	@%p3 bra 	$L__BB1_3;
	setp.eq.s32 	%p4, %r2, 0;
	setp.ge.s32 	%p5, %r2, %r3;
	or.pred  	%p6, %p4, %p5;
	@%p6 bra 	$L__BB1_3;
	cvta.to.global.u64 	%rd3, %rd2;
	add.s32 	%r13, %r2, -1;
	mul.lo.s32 	%r14, %r5, %r13;
	add.s32 	%r15, %r14, %r9;
	mul.wide.s32 	%rd4, %r15, 8;
	add.s64 	%rd5, %rd3, %rd4;
	ld.global.f64 	%fd1, [%rd5];
	shl.b32 	%r16, %r5, 1;
	add.s32 	%r17, %r14, %r16;
	add.s32 	%r18, %r17, %r9;
	mul.wide.s32 	%rd6, %r18, 8;
	add.s64 	%rd7, %rd3, %rd6;
	ld.global.f64 	%fd2, [%rd7];
	add.f64 	%fd3, %fd1, %fd2;
	sub.s32 	%r19, %r17, %r5;
	cvt.s64.s32 	%rd8, %r19;
	cvt.u64.u32 	%rd9, %r9;
	add.s64 	%rd10, %rd9, %rd8;
	shl.b64 	%rd11, %rd10, 3;
	add.s64 	%rd12, %rd3, %rd11;
	ld.global.f64 	%fd4, [%rd12+-8];
	add.f64 	%fd5, %fd3, %fd4;
	ld.global.f64 	%fd6, [%rd12+8];
	add.f64 	%fd7, %fd5, %fd6;
	mul.f64 	%fd8, %fd7, 0d3FD0000000000000;
	add.s32 	%r20, %r15, %r5;
	cvta.to.global.u64 	%rd13, %rd1;
	mul.wide.s32 	%rd14, %r20, 8;
	add.s64 	%rd15, %rd13, %rd14;
	st.global.f64 	[%rd15], %fd8;
$L__BB1_3:
	ret;

}
	// .globl	_ZN3cub18CUB_300001_SM_10006detail11EmptyKernelIvEEvv
.visible .entry _ZN3cub18CUB_300001_SM_10006detail11EmptyKernelIvEEvv()
{


	ret;

}
	// .globl	_ZN3cub18CUB_300001_SM_10006detail6reduce28DeviceReduceSingleTileKernelINS2_10policy_hubIdjN4cuda3__47maximumIvEEE10Policy1000EPdSB_jS8_ddNS5_3std3__410__identityEEEvT0_T1_T2_T3_T4_T6_
.visible .entry _ZN3cub18CUB_300001_SM_10006detail6reduce28DeviceReduceSingleTileKernelINS2_10policy_hubIdjN4cuda3__47maximumIvEEE10Policy1000EPdSB_jS8_ddNS5_3std3__410__identityEEEvT0_T1_T2_T3_T4_T6_(
	.param .u64 .ptr .align 1 _ZN3cub18CUB_300001_SM_10006detail6reduce28DeviceReduceSingleTileKernelINS2_10policy_hubIdjN4cuda3__47maximumIvEEE10Policy1000EPdSB_jS8_ddNS5_3std3__410__identityEEEvT0_T1_T2_T3_T4_T6__param_0,
	.param .u64 .ptr .align 1 _ZN3cub18CUB_300001_SM_10006detail6reduce28DeviceReduceSingleTileKernelINS2_10policy_hubIdjN4cuda3__47maximumIvEEE10Policy1000EPdSB_jS8_ddNS5_3std3__410__identityEEEvT0_T1_T2_T3_T4_T6__param_1,
	.param .u32 _ZN3cub18CUB_300001_SM_10006detail6reduce28DeviceReduceSingleTileKernelINS2_10policy_hubIdjN4cuda3__47maximumIvEEE10Policy1000EPdSB_jS8_ddNS5_3std3__410__identityEEEvT0_T1_T2_T3_T4_T6__param_2,
	.param .align 1 .b8 _ZN3cub18CUB_300001_SM_10006detail6reduce28DeviceReduceSingleTileKernelINS2_10policy_hubIdjN4cuda3__47maximumIvEEE10Policy1000EPdSB_jS8_ddNS5_3std3__410__identityEEEvT0_T1_T2_T3_T4_T6__param_3[1],
	.param .f64 _ZN3cub18CUB_300001_SM_10006detail6reduce28DeviceReduceSingleTileKernelINS2_10policy_hubIdjN4cuda3__47maximumIvEEE10Policy1000EPdSB_jS8_ddNS5_3std3__410__identityEEEvT0_T1_T2_T3_T4_T6__param_4,
	.param .align 1 .b8 _ZN3cub18CUB_300001_SM_10006detail6reduce28DeviceReduceSingleTileKernelINS2_10policy_hubIdjN4cuda3__47maximumIvEEE10Policy1000EPdSB_jS8_ddNS5_3std3__410__identityEEEvT0_T1_T2_T3_T4_T6__param_5[1]
)
.maxntid 256
.minnctapersm 1
{
	.reg .pred 	%p<220>;
	.reg .b32 	%r<482>;
	.reg .b64 	%rd<205>;
	.reg .b64 	%fd<381>;
	// demoted variable
	.shared .align 8 .b8 _ZZN3cub18CUB_300001_SM_10006detail6reduce28DeviceReduceSingleTileKernelINS2_10policy_hubIdjN4cuda3__47maximumIvEEE10Policy1000EPdSB_jS8_ddNS5_3std3__410__identityEEEvT0_T1_T2_T3_T4_T6_E12temp_storage[80];
	ld.param.u64 	%rd16, [_ZN3cub18CUB_300001_SM_10006detail6reduce28DeviceReduceSingleTileKernelINS2_10policy_hubIdjN4cuda3__47maximumIvEEE10Policy1000EPdSB_jS8_ddNS5_3std3__410__identityEEEvT0_T1_T2_T3_T4_T6__param_0];
	ld.param.u64 	%rd17, [_ZN3cub18CUB_300001_SM_10006detail6reduce28DeviceReduceSingleTileKernelINS2_10policy_hubIdjN4cuda3__47maximumIvEEE10Policy1000EPdSB_jS8_ddNS5_3std3__410__identityEEEvT0_T1_T2_T3_T4_T6__param_1];
	ld.param.u32 	%r69, [_ZN3cub18CUB_300001_SM_10006detail6reduce28DeviceReduceSingleTileKernelINS2_10policy_hubIdjN4cuda3__47maximumIvEEE10Policy1000EPdSB_jS8_ddNS5_3std3__410__identityEEEvT0_T1_T2_T3_T4_T6__param_2];
	ld.param.f64 	%fd58, [_ZN3cub18CUB_300001_SM_10006detail6reduce28DeviceReduceSingleTileKernelINS2_10policy_hubIdjN4cuda3__47maximumIvEEE10Policy1000EPdSB_jS8_ddNS5_3std3__410__identityEEEvT0_T1_T2_T3_T4_T6__param_4];
	cvta.to.global.u64 	%rd1, %rd17;
	setp.ne.s32 	%p1, %r69, 0;
	@%p1 bra 	$L__BB3_3;
	mov.u32 	%r455, %tid.x;
	setp.ne.s32 	%p219, %r455, 0;
	@%p219 bra 	$L__BB3_76;
	st.global.f64 	[%rd1], %fd58;
	bra.uni 	$L__BB3_76;
$L__BB3_3:
	and.b64  	%rd18, %rd16, 31;
	setp.ne.s64 	%p2, %rd18, 0;
	@%p2 bra 	$L__BB3_39;
	setp.gt.u32 	%p110, %r69, 2047;
	@%p110 bra 	$L__BB3_23;
	mov.u32 	%r1, %tid.x;
	setp.ge.u32 	%p159, %r1, %r69;
	mov.f64 	%fd359, 0d0000000000000000;
	mov.u32 	%r459, %r1;
	@%p159 bra 	$L__BB3_7;
	mul.wide.u32 	%rd168, %r1, 8;
	add.s64 	%rd167, %rd16, %rd168;
	// begin inline asm
	ld.global.nc.u64 %rd166, [%rd167];
	// end inline asm
	mov.b64 	%fd359, %rd166;
	add.s32 	%r459, %r1, 256;
$L__BB3_7:
	setp.ge.u32 	%p160, %r459, %r69;
	@%p160 bra 	$L__BB3_14;
	not.b32 	%r331, %r459;
	add.s32 	%r4, %r69, %r331;
	and.b32  	%r332, %r4, 768;
	setp.eq.s32 	%p161, %r332, 768;
	@%p161 bra 	$L__BB3_11;
	mul.wide.u32 	%rd169, %r459, 8;
	add.s64 	%rd201, %rd16, %rd169;
	shr.u32 	%r333, %r4, 8;
	add.s32 	%r334, %r333, 1;
	and.b32  	%r335, %r334, 3;
	neg.s32 	%r457, %r335;
$L__BB3_10:
	.pragma "nounroll";
	// begin inline asm
	ld.global.nc.u64 %rd170, [%rd201];
	// end inline asm
	mov.b64 	%fd272, %rd170;
	setp.lt.f64 	%p162, %fd359, %fd272;
	selp.f64 	%fd359, %fd272, %fd359, %p162;
	add.s32 	%r459, %r459, 256;
	add.s64 	%rd201, %rd201, 2048;
	add.s32 	%r457, %r457, 1;
	setp.ne.s32 	%p163, %r457, 0;
	@%p163 bra 	$L__BB3_10;
$L__BB3_11:
	setp.lt.u32 	%p164, %r4, 768;
	@%p164 bra 	$L__BB3_14;
	mul.wide.u32 	%rd172, %r459, 8;
	add.s64 	%rd202, %rd16, %rd172;
$L__BB3_13:
	// begin inline asm
	ld.global.nc.u64 %rd173, [%rd202];
	// end inline asm
	mov.b64 	%fd273, %rd173;
	setp.lt.f64 	%p165, %fd359, %fd273;
	selp.f64 	%fd274, %fd273, %fd359, %p165;
	add.s64 	%rd176, %rd202, 2048;
	// begin inline asm
	ld.global.nc.u64 %rd175, [%rd176];
	// end inline asm
	mov.b64 	%fd275, %rd175;
	setp.lt.f64 	%p166, %fd274, %fd275;
	selp.f64 	%fd276, %fd275, %fd274, %p166;
	add.s64 	%rd178, %rd202, 4096;
	// begin inline asm
	ld.global.nc.u64 %rd177, [%rd178];
	// end inline asm
	mov.b64 	%fd277, %rd177;
	setp.lt.f64 	%p167, %fd276, %fd277;
	selp.f64 	%fd278, %fd277, %fd276, %p167;
	add.s64 	%rd180, %rd202, 6144;
	// begin inline asm
	ld.global.nc.u64 %rd179, [%rd180];
	// end inline asm
	mov.b64 	%fd279, %rd179;
	setp.lt.f64 	%p168, %fd278, %fd279;
	selp.f64 	%fd359, %fd279, %fd278, %p168;
	add.s32 	%r459, %r459, 1024;
	add.s64 	%rd202, %rd202, 8192;
	setp.lt.s32 	%p169, %r459, %r69;
	@%p169 bra 	$L__BB3_13;
$L__BB3_14:
	setp.lt.u32 	%p170, %r69, 256;
	@%p170 bra 	$L__BB3_19;
	// begin inline asm
	mov.u32 %r399, %laneid;
	// end inline asm
	mov.b64 	%rd191, %fd359;
	mov.b64 	{%r401, %r406}, %rd191;
	mov.b32 	%r407, 1;
	mov.b32 	%r448, 31;
	mov.b32 	%r449, -1;
	// begin inline asm
	shfl.sync.down.b32 %r400, %r401, %r407, %r448, %r449;
	// end inline asm
	// begin inline asm
	shfl.sync.down.b32 %r405, %r406, %r407, %r448, %r449;
	// end inline asm
	mov.b64 	%rd192, {%r400, %r405};
	mov.b64 	%fd327, %rd192;
	setp.gt.s32 	%p198, %r399, 30;
	setp.lt.f64 	%p199, %fd359, %fd327;
	selp.f64 	%fd328, %fd327, %fd359, %p199;
	selp.f64 	%fd329, %fd359, %fd328, %p198;
	mov.b64 	%rd193, %fd329;
	mov.b64 	{%r411, %r416}, %rd193;
	mov.b32 	%r417, 2;
	// begin inline asm
	shfl.sync.down.b32 %r410, %r411, %r417, %r448, %r449;
	// end inline asm
	// begin inline asm
	shfl.sync.down.b32 %r415, %r416, %r417, %r448, %r449;
	// end inline asm
	mov.b64 	%rd194, {%r410, %r415};
	mov.b64 	%fd330, %rd194;
	setp.gt.s32 	%p200, %r399, 29;
	setp.lt.f64 	%p201, %fd329, %fd330;
	selp.f64 	%fd331, %fd330, %fd329, %p201;
	selp.f64 	%fd332, %fd329, %fd331, %p200;
	mov.b64 	%rd195, %fd332;
	mov.b64 	{%r421, %r426}, %rd195;
	mov.b32 	%r427, 4;
	// begin inline asm
	shfl.sync.down.b32 %r420, %r421, %r427, %r448, %r449;
	// end inline asm
	// begin inline asm
	shfl.sync.down.b32 %r425, %r426, %r427, %r448, %r449;
	// end inline asm
	mov.b64 	%rd196, {%r420, %r425};
	mov.b64 	%fd333, %rd196;
	setp.gt.s32 	%p202, %r399, 27;
	setp.lt.f64 	%p203, %fd332, %fd333;
	selp.f64 	%fd334, %fd333, %fd332, %p203;
	selp.f64 	%fd335, %fd332, %fd334, %p202;
	mov.b64 	%rd197, %fd335;
	mov.b64 	{%r431, %r436}, %rd197;
	mov.b32 	%r437, 8;
	// begin inline asm
	shfl.sync.down.b32 %r430, %r431, %r437, %r448, %r449;
	// end inline asm
	// begin inline asm
	shfl.sync.down.b32 %r435, %r436, %r437, %r448, %r449;
	// end inline asm
	mov.b64 	%rd198, {%r430, %r435};
	mov.b64 	%fd336, %rd198;
	setp.gt.s32 	%p204, %r399, 23;
	setp.lt.f64 	%p205, %fd335, %fd336;
	selp.f64 	%fd337, %fd336, %fd335, %p205;
	selp.f64 	%fd338, %fd335, %fd337, %p204;
	mov.b64 	%rd199, %fd338;
	mov.b64 	{%r441, %r446}, %rd199;
	mov.b32 	%r447, 16;
	// begin inline asm
	shfl.sync.down.b32 %r440, %r441, %r447, %r448, %r449;
	// end inline asm
	// begin inline asm
	shfl.sync.down.b32 %r445, %r446, %r447, %r448, %r449;
	// end inline asm
	mov.b64 	%rd200, {%r440, %r445};
	mov.b64 	%fd339, %rd200;
	setp.gt.s32 	%p206, %r399, 15;
	setp.lt.f64 	%p207, %fd338, %fd339;
	selp.f64 	%fd10, %fd339, %fd338, %p207;
	selp.f64 	%fd380, %fd338, %fd10, %p206;
	setp.ne.s32 	%p208, %r399, 0;
	@%p208 bra 	$L__BB3_17;
	shr.u32 	%r450, %r1, 2;
	and.b32  	%r451, %r450, 248;
	mov.u32 	%r452, _ZZN3cub18CUB_300001_SM_10006detail6reduce28DeviceReduceSingleTileKernelINS2_10policy_hubIdjN4cuda3__47maximumIvEEE10Policy1000EPdSB_jS8_ddNS5_3std3__410__identityEEEvT0_T1_T2_T3_T4_T6_E12temp_storage;
	add.s32 	%r453, %r452, %r451;
	st.shared.f64 	[%r453+8], %fd10;
$L__BB3_17:
	bar.sync 	0;
	setp.ne.s32 	%p209, %r1, 0;
	@%p209 bra 	$L__BB3_74;
	ld.shared.f64 	%fd340, [_ZZN3cub18CUB_300001_SM_10006detail6reduce28DeviceReduceSingleTileKernelINS2_10policy_hubIdjN4cuda3__47maximumIvEEE10Policy1000EPdSB_jS8_ddNS5_3std3__410__identityEEEvT0_T1_T2_T3_T4_T6_E12temp_storage+16];
	setp.lt.f64 	%p210, %fd380, %fd340;
	selp.f64 	%fd341, %fd340, %fd380, %p210;
	ld.shared.f64 	%fd342, [_ZZN3cub18CUB_300001_SM_10006detail6reduce28DeviceReduceSingleTileKernelINS2_10policy_hubIdjN4cuda3__47maximumIvEEE10Policy1000EPdSB_jS8_ddNS5_3std3__410__identityEEEvT0_T1_T2_T3_T4_T6_E12temp_storage+24];
	setp.lt.f64 	%p211, %fd341, %fd342;
	selp.f64 	%fd343, %fd342, %fd341, %p211;
	ld.shared.f64 	%fd344, [_ZZN3cub18CUB_300001_SM_10006detail6reduce28DeviceReduceSingleTileKernelINS2_10policy_hubIdjN4cuda3__47maximumIvEEE10Policy1000EPdSB_jS8_ddNS5_3std3__410__identityEEEvT0_T1_T2_T3_T4_T6_E12temp_storage+32];
	setp.lt.f64 	%p212, %fd343, %fd344;
	selp.f64 	%fd345, %fd344, %fd343, %p212;
	ld.shared.f64 	%fd346, [_ZZN3cub18CUB_300001_SM_10006detail6reduce28DeviceReduceSingleTileKernelINS2_10policy_hubIdjN4cuda3__47maximumIvEEE10Policy1000EPdSB_jS8_ddNS5_3std3__410__identityEEEvT0_T1_T2_T3_T4_T6_E12temp_storage+40];
	setp.lt.f64 	%p213, %fd345, %fd346;
	selp.f64 	%fd347, %fd346, %fd345, %p213;
	ld.shared.f64 	%fd348, [_ZZN3cub18CUB_300001_SM_10006detail6reduce28DeviceReduceSingleTileKernelINS2_10policy_hubIdjN4cuda3__47maximumIvEEE10Policy1000EPdSB_jS8_ddNS5_3std3__410__identityEEEvT0_T1_T2_T3_T4_T6_E12temp_storage+48];
	setp.lt.f64 	%p214, %fd347, %fd348;
	selp.f64 	%fd349, %fd348, %fd347, %p214;
	ld.shared.f64 	%fd350, [_ZZN3cub18CUB_300001_SM_10006detail6reduce28DeviceReduceSingleTileKernelINS2_10policy_hubIdjN4cuda3__47maximumIvEEE10Policy1000EPdSB_jS8_ddNS5_3std3__410__identityEEEvT0_T1_T2_T3_T4_T6_E12temp_storage+56];
	setp.lt.f64 	%p215, %fd349, %fd350;
	selp.f64 	%fd351, %fd350, %fd349, %p215;
	ld.shared.f64 	%fd352, [_ZZN3cub18CUB_300001_SM_10006detail6reduce28DeviceReduceSingleTileKernelINS2_10policy_hubIdjN4cuda3__47maximumIvEEE10Policy1000EPdSB_jS8_ddNS5_3std3__410__identityEEEvT0_T1_T2_T3_T4_T6_E12temp_storage+64];
	setp.lt.f64 	%p216, %fd351, %fd352;
	selp.f64 	%fd380, %fd352, %fd351, %p216;
	bra.uni 	$L__BB3_74;
$L__BB3_19:
	// begin inline asm
	mov.u32 %r336, %laneid;
	// end inline asm
	and.b32  	%r387, %r1, 992;
	add.s32 	%r388, %r387, 32;
	setp.gt.u32 	%p171, %r388, %r69;
	not.b32 	%r389, %r387;
	add.s32 	%r390, %r69, %r389;
	selp.b32 	%r385, %r390, 31, %p171;
	mov.b64 	%rd181, %fd359;
	mov.b64 	{%r338, %r343}, %rd181;
	mov.b32 	%r344, 1;
	mov.b32 	%r386, -1;
	// begin inline asm
	shfl.sync.down.b32 %r337, %r338, %r344, %r385, %r386;
	// end inline asm
	// begin inline asm
	shfl.sync.down.b32 %r342, %r343, %r344, %r385, %r386;
	// end inline asm
	mov.b64 	%rd182, {%r337, %r342};
	mov.b64 	%fd280, %rd182;
	setp.lt.s32 	%p172, %r336, %r385;
	setp.lt.f64 	%p173, %fd359, %fd280;
	selp.f64 	%fd281, %fd280, %fd359, %p173;
	selp.f64 	%fd282, %fd281, %fd359, %p172;
	mov.b64 	%rd183, %fd282;
	mov.b64 	{%r348, %r353}, %rd183;
	mov.b32 	%r354, 2;
	// begin inline asm
	shfl.sync.down.b32 %r347, %r348, %r354, %r385, %r386;
	// end inline asm
	// begin inline asm
	shfl.sync.down.b32 %r352, %r353, %r354, %r385, %r386;
	// end inline asm
	mov.b64 	%rd184, {%r347, %r352};
	mov.b64 	%fd283, %rd184;
	add.s32 	%r391, %r336, 2;
	setp.gt.s32 	%p174, %r391, %r385;
	setp.lt.f64 	%p175, %fd282, %fd283;
	selp.f64 	%fd284, %fd283, %fd282, %p175;
	selp.f64 	%fd285, %fd282, %fd284, %p174;
	mov.b64 	%rd185, %fd285;
	mov.b64 	{%r358, %r363}, %rd185;
	mov.b32 	%r364, 4;
	// begin inline asm
	shfl.sync.down.b32 %r357, %r358, %r364, %r385, %r386;
	// end inline asm
	// begin inline asm
	shfl.sync.down.b32 %r362, %r363, %r364, %r385, %r386;
	// end inline asm
	mov.b64 	%rd186, {%r357, %r362};
	mov.b64 	%fd286, %rd186;
	add.s32 	%r392, %r336, 4;
	setp.gt.s32 	%p176, %r392, %r385;
	setp.lt.f64 	%p177, %fd285, %fd286;
	selp.f64 	%fd287, %fd286, %fd285, %p177;
	selp.f64 	%fd288, %fd285, %fd287, %p176;
	mov.b64 	%rd187, %fd288;
	mov.b64 	{%r368, %r373}, %rd187;
	mov.b32 	%r374, 8;
	// begin inline asm
	shfl.sync.down.b32 %r367, %r368, %r374, %r385, %r386;
	// end inline asm
	// begin inline asm
	shfl.sync.down.b32 %r372, %r373, %r374, %r385, %r386;
	// end inline asm
	mov.b64 	%rd188, {%r367, %r372};
	mov.b64 	%fd289, %rd188;
	add.s32 	%r393, %r336, 8;
	setp.gt.s32 	%p178, %r393, %r385;
	setp.lt.f64 	%p179, %fd288, %fd289;
	selp.f64 	%fd290, %fd289, %fd288, %p179;
	selp.f64 	%fd291, %fd288, %fd290, %p178;
	mov.b64 	%rd189, %fd291;
	mov.b64 	{%r378, %r383}, %rd189;
	mov.b32 	%r384, 16;
	// begin inline asm
	shfl.sync.down.b32 %r377, %r378, %r384, %r385, %r386;
	// end inline asm
	// begin inline asm
	shfl.sync.down.b32 %r382, %r383, %r384, %r385, %r386;
	// end inline asm
	mov.b64 	%rd190, {%r377, %r382};
	mov.b64 	%fd292, %rd190;
	add.s32 	%r394, %r336, 16;
	setp.gt.s32 	%p180, %r394, %r385;
	setp.lt.f64 	%p181, %fd291, %fd292;
	selp.f64 	%fd293, %fd292, %fd291, %p181;
	selp.f64 	%fd380, %fd291, %fd293, %p180;
	setp.ne.s32 	%p182, %r336, 0;
	@%p182 bra 	$L__BB3_21;
	shr.u32 	%r395, %r1, 2;
	and.b32  	%r396, %r395, 248;
	mov.u32 	%r397, _ZZN3cub18CUB_300001_SM_10006detail6reduce28DeviceReduceSingleTileKernelINS2_10policy_hubIdjN4cuda3__47maximumIvEEE10Policy1000EPdSB_jS8_ddNS5_3std3__410__identityEEEvT0_T1_T2_T3_T4_T6_E12temp_storage;
	add.s32 	%r398, %r397, %r396;
	st.shared.f64 	[%r398+8], %fd380;
$L__BB3_21:
	bar.sync 	0;
	setp.ne.s32 	%p183, %r1, 0;
	@%p183 bra 	$L__BB3_74;
	setp.gt.u32 	%p184, %r69, 32;
	ld.shared.f64 	%fd294, [_ZZN3cub18CUB_300001_SM_10006detail6reduce28DeviceReduceSingleTileKernelINS2_10policy_hubIdjN4cuda3__47maximumIvEEE10Policy1000EPdSB_jS8_ddNS5_3std3__410__identityEEEvT0_T1_T2_T3_T4_T6_E12temp_storage+16];
	setp.lt.f64 	%p185, %fd380, %fd294;
	selp.f64 	%fd296, %fd294, %fd380, %p185;
	selp.f64 	%fd297, %fd296, %fd380, %p184;
	setp.gt.u32 	%p186, %r69, 64;
	ld.shared.f64 	%fd299, [_ZZN3cub18CUB_300001_SM_10006detail6reduce28DeviceReduceSingleTileKernelINS2_10policy_hubIdjN4cuda3__47maximumIvEEE10Policy1000EPdSB_jS8_ddNS5_3std3__410__identityEEEvT0_T1_T2_T3_T4_T6_E12temp_storage+24];
	setp.lt.f64 	%p187, %fd297, %fd299;
	selp.f64 	%fd301, %fd299, %fd297, %p187;
	selp.f64 	%fd302, %fd301, %fd297, %p186;
	setp.gt.u32 	%p188, %r69, 96;
	ld.shared.f64 	%fd304, [_ZZN3cub18CUB_300001_SM_10006detail6reduce28DeviceReduceSingleTileKernelINS2_10policy_hubIdjN4cuda3__47maximumIvEEE10Policy1000EPdSB_jS8_ddNS5_3std3__410__identityEEEvT0_T1_T2_T3_T4_T6_E12temp_storage+32];
	setp.lt.f64 	%p189, %fd302, %fd304;
	selp.f64 	%fd306, %fd304, %fd302, %p189;
	selp.f64 	%fd307, %fd306, %fd302, %p188;
	setp.gt.u32 	%p190, %r69, 128;
	ld.shared.f64 	%fd309, [_ZZN3cub18CUB_300001_SM_10006detail6reduce28DeviceReduceSingleTileKernelINS2_10policy_hubIdjN4cuda3__47maximumIvEEE10Policy1000EPdSB_jS8_ddNS5_3std3__410__identityEEEvT0_T1_T2_T3_T4_T6_E12temp_storage+40];
	setp.lt.f64 	%p191, %fd307, %fd309;
	selp.f64 	%fd311, %fd309, %fd307, %p191;
	selp.f64 	%fd312, %fd311, %fd307, %p190;
	setp.gt.u32 	%p192, %r69, 160;
	ld.shared.f64 	%fd314, [_ZZN3cub18CUB_300001_SM_10006detail6reduce28DeviceReduceSingleTileKernelINS2_10policy_hubIdjN4cuda3__47maximumIvEEE10Policy1000EPdSB_jS8_ddNS5_3std3__410__identityEEEvT0_T1_T2_T3_T4_T6_E12temp_storage+48];
	setp.lt.f64 	%p193, %fd312, %fd314;
	selp.f64 	%fd316, %fd314, %fd312, %p193;
	selp.f64 	%fd317, %fd316, %fd312, %p192;
	setp.gt.u32 	%p194, %r69, 192;
	ld.shared.f64 	%fd319, [_ZZN3cub18CUB_300001_SM_10006detail6reduce28DeviceReduceSingleTileKernelINS2_10policy_hubIdjN4cuda3__47maximumIvEEE10Policy1000EPdSB_jS8_ddNS5_3std3__410__identityEEEvT0_T1_T2_T3_T4_T6_E12temp_storage+56];
	setp.lt.f64 	%p195, %fd317, %fd319;
	selp.f64 	%fd321, %fd319, %fd317, %p195;
	selp.f64 	%fd322, %fd321, %fd317, %p194;
	setp.gt.u32 	%p196, %r69, 224;
	ld.shared.f64 	%fd324, [_ZZN3cub18CUB_300001_SM_10006detail6reduce28DeviceReduceSingleTileKernelINS2_10policy_hubIdjN4cuda3__47maximumIvEEE10Policy1000EPdSB_jS8_ddNS5_3std3__410__identityEEEvT0_T1_T2_T3_T4_T6_E12temp_storage+64];
	setp.lt.f64 	%p197, %fd322, %fd324;
	selp.f64 	%fd326, %fd324, %fd322, %p197;
	selp.f64 	%fd380, %fd326, %fd322, %p196;
	bra.uni 	$L__BB3_74;
$L__BB3_23:
	mov.u32 	%r13, %tid.x;
	shl.b32 	%r263, %r13, 2;
	mul.wide.u32 	%rd127, %r263, 8;
	add.s64 	%rd117, %rd16, %rd127;
	// begin inline asm
	ld.global.nc.v2.u64 {%rd115, %rd116}, [%rd117];
	// end inline asm
	add.s64 	%rd120, %rd117, 16;
	// begin inline asm
	ld.global.nc.v2.u64 {%rd118, %rd119}, [%rd120];
	// end inline asm
	mov.b64 	%fd206, %rd115;
	mov.b64 	%fd207, %rd116;
	mov.b64 	%fd208, %rd118;
	mov.b64 	%fd209, %rd119;
	add.s64 	%rd123, %rd117, 8192;
	// begin inline asm
	ld.global.nc.v2.u64 {%rd121, %rd122}, [%rd123];
	// end inline asm
	add.s64 	%rd126, %rd117, 8208;
	// begin inline asm
	ld.global.nc.v2.u64 {%rd124, %rd125}, [%rd126];
	// end inline asm
	mov.b64 	%fd210, %rd121;
	mov.b64 	%fd211, %rd122;
	mov.b64 	%fd212, %rd124;
	mov.b64 	%fd213, %rd125;
	setp.lt.f64 	%p111, %fd206, %fd207;
	selp.f64 	%fd214, %fd207, %fd206, %p111;
	setp.lt.f64 	%p112, %fd214, %fd208;
	selp.f64 	%fd215, %fd208, %fd214, %p112;
	setp.lt.f64 	%p113, %fd215, %fd209;
	selp.f64 	%fd216, %fd209, %fd215, %p113;
	setp.lt.f64 	%p114, %fd216, %fd210;
	selp.f64 	%fd217, %fd210, %fd216, %p114;
	setp.lt.f64 	%p115, %fd217, %fd211;
	selp.f64 	%fd218, %fd211, %fd217, %p115;
	setp.lt.f64 	%p116, %fd218, %fd212;
	selp.f64 	%fd219, %fd212, %fd218, %p116;
	setp.lt.f64 	%p117, %fd219, %fd213;
	selp.f64 	%fd366, %fd213, %fd219, %p117;
	add.s32 	%r14, %r69, -2048;
	setp.lt.u32 	%p118, %r14, 2048;
	mov.b32 	%r462, 2048;
	@%p118 bra 	$L__BB3_27;
	mov.b32 	%r462, 2048;
$L__BB3_25:
	mul.wide.u32 	%rd140, %r462, 8;
	add.s64 	%rd130, %rd117, %rd140;
	// begin inline asm
	ld.global.nc.v2.u64 {%rd128, %rd129}, [%rd130];
	// end inline asm
	add.s64 	%rd133, %rd130, 16;
	// begin inline asm
	ld.global.nc.v2.u64 {%rd131, %rd132}, [%rd133];
	// end inline asm
	mov.b64 	%fd220, %rd128;
	mov.b64 	%fd221, %rd129;
	mov.b64 	%fd222, %rd131;
	mov.b64 	%fd223, %rd132;
	add.s64 	%rd136, %rd130, 8192;
	// begin inline asm
	ld.global.nc.v2.u64 {%rd134, %rd135}, [%rd136];
	// end inline asm
	add.s64 	%rd139, %rd130, 8208;
	// begin inline asm
	ld.global.nc.v2.u64 {%rd137, %rd138}, [%rd139];
	// end inline asm
	mov.b64 	%fd224, %rd134;
	mov.b64 	%fd225, %rd135;
	mov.b64 	%fd226, %rd137;
	mov.b64 	%fd227, %rd138;
	setp.lt.f64 	%p119, %fd366, %fd220;
	selp.f64 	%fd228, %fd220, %fd366, %p119;
	setp.lt.f64 	%p120, %fd228, %fd221;
	selp.f64 	%fd229, %fd221, %fd228, %p120;
	setp.lt.f64 	%p121, %fd229, %fd222;
	selp.f64 	%fd230, %fd222, %fd229, %p121;
	setp.lt.f64 	%p122, %fd230, %fd223;
	selp.f64 	%fd231, %fd223, %fd230, %p122;
	setp.lt.f64 	%p123, %fd231, %fd224;
	selp.f64 	%fd232, %fd224, %fd231, %p123;
	setp.lt.f64 	%p124, %fd232, %fd225;
	selp.f64 	%fd233, %fd225, %fd232, %p124;
	setp.lt.f64 	%p125, %fd233, %fd226;
	selp.f64 	%fd234, %fd226, %fd233, %p125;
	setp.lt.f64 	%p126, %fd234, %fd227;
	selp.f64 	%fd366, %fd227, %fd234, %p126;
	sub.s32 	%r265, %r69, %r462;
	setp.lt.u32 	%p127, %r265, 2048;
	@%p127 bra 	$L__BB3_35;
	add.s32 	%r462, %r462, 2048;
	setp.le.u32 	%p128, %r462, %r14;
	@%p128 bra 	$L__BB3_25;
$L__BB3_27:
	setp.le.u32 	%p129, %r69, %r462;
	@%p129 bra 	$L__BB3_35;
	sub.s32 	%r18, %r69, %r462;
	setp.ge.s32 	%p130, %r13, %r18;
	@%p130 bra 	$L__BB3_35;
	not.b32 	%r266, %r13;
	add.s32 	%r267, %r69, %r266;
	sub.s32 	%r19, %r267, %r462;
	and.b32  	%r268, %r19, 768;
	setp.eq.s32 	%p131, %r268, 768;
	mov.u32 	%r466, %r13;
	@%p131 bra 	$L__BB3_32;
	add.s32 	%r464, %r13, %r462;
	shr.u32 	%r269, %r19, 8;
	add.s32 	%r270, %r269, 1;
	and.b32  	%r271, %r270, 3;
	neg.s32 	%r463, %r271;
	mov.u32 	%r466, %r13;
$L__BB3_31:
	.pragma "nounroll";
	mul.wide.u32 	%rd143, %r464, 8;
	add.s64 	%rd142, %rd16, %rd143;
	// begin inline asm
	ld.global.nc.u64 %rd141, [%rd142];
	// end inline asm
	mov.b64 	%fd236, %rd141;
	setp.lt.f64 	%p132, %fd366, %fd236;
	selp.f64 	%fd366, %fd236, %fd366, %p132;
	add.s32 	%r466, %r466, 256;
	add.s32 	%r464, %r464, 256;
	add.s32 	%r463, %r463, 1;
	setp.ne.s32 	%p133, %r463, 0;
	@%p133 bra 	$L__BB3_31;
$L__BB3_32:
	setp.lt.u32 	%p134, %r19, 768;
	@%p134 bra 	$L__BB3_35;
	add.s32 	%r468, %r466, 512;
	add.s32 	%r467, %r466, %r462;
$L__BB3_34:
	mul.wide.u32 	%rd152, %r467, 8;
	add.s64 	%rd145, %rd16, %rd152;
	// begin inline asm
	ld.global.nc.u64 %rd144, [%rd145];
	// end inline asm
	mov.b64 	%fd237, %rd144;
	setp.lt.f64 	%p135, %fd366, %fd237;
	selp.f64 	%fd238, %fd237, %fd366, %p135;
	add.s32 	%r272, %r467, 256;
	mul.wide.u32 	%rd153, %r272, 8;
	add.s64 	%rd147, %rd16, %rd153;
	// begin inline asm
	ld.global.nc.u64 %rd146, [%rd147];
	// end inline asm
	mov.b64 	%fd239, %rd146;
	setp.lt.f64 	%p136, %fd238, %fd239;
	selp.f64 	%fd240, %fd239, %fd238, %p136;
	add.s32 	%r273, %r467, 512;
	mul.wide.u32 	%rd154, %r273, 8;
	add.s64 	%rd149, %rd16, %rd154;
	// begin inline asm
	ld.global.nc.u64 %rd148, [%rd149];
	// end inline asm
	mov.b64 	%fd241, %rd148;
	setp.lt.f64 	%p137, %fd240, %fd241;
	selp.f64 	%fd242, %fd241, %fd240, %p137;
	add.s32 	%r274, %r467, 768;
	mul.wide.u32 	%rd155, %r274, 8;
	add.s64 	%rd151, %rd16, %rd155;
	// begin inline asm
	ld.global.nc.u64 %rd150, [%rd151];
	// end inline asm
	mov.b64 	%fd243, %rd150;
	setp.lt.f64 	%p138, %fd242, %fd243;
	selp.f64 	%fd366, %fd243, %fd242, %p138;
	add.s32 	%r33, %r468, 1024;
	add.s32 	%r275, %r468, 512;
	add.s32 	%r467, %r467, 1024;
	setp.lt.s32 	%p139, %r275, %r18;
	mov.u32 	%r468, %r33;
	@%p139 bra 	$L__BB3_34;
$L__BB3_35:
	// begin inline asm
	mov.u32 %r276, %laneid;
	// end inline asm
	mov.b64 	%rd156, %fd366;
	mov.b64 	{%r278, %r283}, %rd156;
	mov.b32 	%r284, 1;
	mov.b32 	%r325, 31;
	mov.b32 	%r326, -1;
	// begin inline asm
	shfl.sync.down.b32 %r277, %r278, %r284, %r325, %r326;
	// end inline asm
	// begin inline asm
	shfl.sync.down.b32 %r282, %r283, %r284, %r325, %r326;
	// end inline asm
	mov.b64 	%rd157, {%r277, %r282};
	mov.b64 	%fd244, %rd157;
	setp.gt.s32 	%p140, %r276, 30;
	setp.lt.f64 	%p141, %fd366, %fd244;
	selp.f64 	%fd245, %fd244, %fd366, %p141;
	selp.f64 	%fd246, %fd366, %fd245, %p140;
	mov.b64 	%rd158, %fd246;
	mov.b64 	{%r288, %r293}, %rd158;
	mov.b32 	%r294, 2;
	// begin inline asm
	shfl.sync.down.b32 %r287, %r288, %r294, %r325, %r326;
	// end inline asm
	// begin inline asm
	shfl.sync.down.b32 %r292, %r293, %r294, %r325, %r326;
	// end inline asm
	mov.b64 	%rd159, {%r287, %r292};
	mov.b64 	%fd247, %rd159;
	setp.gt.s32 	%p142, %r276, 29;
	setp.lt.f64 	%p143, %fd246, %fd247;
	selp.f64 	%fd248, %fd247, %fd246, %p143;
	selp.f64 	%fd249, %fd246, %fd248, %p142;
	mov.b64 	%rd160, %fd249;
	mov.b64 	{%r298, %r303}, %rd160;
	mov.b32 	%r304, 4;
	// begin inline asm
	shfl.sync.down.b32 %r297, %r298, %r304, %r325, %r326;
	// end inline asm
	// begin inline asm
	shfl.sync.down.b32 %r302, %r303, %r304, %r325, %r326;
	// end inline asm
	mov.b64 	%rd161, {%r297, %r302};
	mov.b64 	%fd250, %rd161;
	setp.gt.s32 	%p144, %r276, 27;
	setp.lt.f64 	%p145, %fd249, %fd250;
	selp.f64 	%fd251, %fd250, %fd249, %p145;
	selp.f64 	%fd252, %fd249, %fd251, %p144;
	mov.b64 	%rd162, %fd252;
	mov.b64 	{%r308, %r313}, %rd162;
	mov.b32 	%r314, 8;
	// begin inline asm
	shfl.sync.down.b32 %r307, %r308, %r314, %r325, %r326;
	// end inline asm
	// begin inline asm
	shfl.sync.down.b32 %r312, %r313, %r314, %r325, %r326;
	// end inline asm
	mov.b64 	%rd163, {%r307, %r312};
	mov.b64 	%fd253, %rd163;
	setp.gt.s32 	%p146, %r276, 23;
	setp.lt.f64 	%p147, %fd252, %fd253;
	selp.f64 	%fd254, %fd253, %fd252, %p147;
	selp.f64 	%fd255, %fd252, %fd254, %p146;
	mov.b64 	%rd164, %fd255;
	mov.b64 	{%r318, %r323}, %rd164;
	mov.b32 	%r324, 16;
	// begin inline asm
	shfl.sync.down.b32 %r317, %r318, %r324, %r325, %r326;
	// end inline asm
	// begin inline asm
	shfl.sync.down.b32 %r322, %r323, %r324, %r325, %r326;
	// end inline asm
	mov.b64 	%rd165, {%r317, %r322};
	mov.b64 	%fd256, %rd165;
	setp.gt.s32 	%p148, %r276, 15;
	setp.lt.f64 	%p149, %fd255, %fd256;
	selp.f64 	%fd26, %fd256, %fd255, %p149;
	selp.f64 	%fd380, %fd255, %fd26, %p148;
	setp.ne.s32 	%p150, %r276, 0;
	@%p150 bra 	$L__BB3_37;
	shr.u32 	%r327, %r13, 2;
	and.b32  	%r328, %r327, 248;
	mov.u32 	%r329, _ZZN3cub18CUB_300001_SM_10006detail6reduce28DeviceReduceSingleTileKernelINS2_10policy_hubIdjN4cuda3__47maximumIvEEE10Policy1000EPdSB_jS8_ddNS5_3std3__410__identityEEEvT0_T1_T2_T3_T4_T6_E12temp_storage;
	add.s32 	%r330, %r329, %r328;
	st.shared.f64 	[%r330+8], %fd26;
$L__BB3_37:
	bar.sync 	0;
	setp.ne.s32 	%p151, %r13, 0;
	@%p151 bra 	$L__BB3_74;
	ld.shared.f64 	%fd257, [_ZZN3cub18CUB_300001_SM_10006detail6reduce28DeviceReduceSingleTileKernelINS2_10policy_hubIdjN4cuda3__47maximumIvEEE10Policy1000EPdSB_jS8_ddNS5_3std3__410__identityEEEvT0_T1_T2_T3_T4_T6_E12temp_storage+16];
	setp.lt.f64 	%p152, %fd380, %fd257;
	selp.f64 	%fd258, %fd257, %fd380, %p152;
	ld.shared.f64 	%fd259, [_ZZN3cub18CUB_300001_SM_10006detail6reduce28DeviceReduceSingleTileKernelINS2_10policy_hubIdjN4cuda3__47maximumIvEEE10Policy1000EPdSB_jS8_ddNS5_3std3__410__identityEEEvT0_T1_T2_T3_T4_T6_E12temp_storage+24];
	setp.lt.f64 	%p153, %fd258, %fd259;
	selp.f64 	%fd260, %fd259, %fd258, %p153;
	ld.shared.f64 	%fd261, [_ZZN3cub18CUB_300001_SM_10006detail6reduce28DeviceReduceSingleTileKernelINS2_10policy_hubIdjN4cuda3__47maximumIvEEE10Policy1000EPdSB_jS8_ddNS5_3std3__410__identityEEEvT0_T1_T2_T3_T4_T6_E12temp_storage+32];
	setp.lt.f64 	%p154, %fd260, %fd261;
	selp.f64 	%fd262, %fd261, %fd260, %p154;
	ld.shared.f64 	%fd263, [_ZZN3cub18CUB_300001_SM_10006detail6reduce28DeviceReduceSingleTileKernelINS2_10policy_hubIdjN4cuda3__47maximumIvEEE10Policy1000EPdSB_jS8_ddNS5_3std3__410__identityEEEvT0_T1_T2_T3_T4_T6_E12temp_storage+40];
	setp.lt.f64 	%p155, %fd262, %fd263;
	selp.f64 	%fd264, %fd263, %fd262, %p155;
	ld.shared.f64 	%fd265, [_ZZN3cub18CUB_300001_SM_10006detail6reduce28DeviceReduceSingleTileKernelINS2_10policy_hubIdjN4cuda3__47maximumIvEEE10Policy1000EPdSB_jS8_ddNS5_3std3__410__identityEEEvT0_T1_T2_T3_T4_T6_E12temp_storage+48];
	setp.lt.f64 	%p156, %fd264, %fd265;
	selp.f64 	%fd266, %fd265, %fd264, %p156;
	ld.shared.f64 	%fd267, [_ZZN3cub18CUB_300001_SM_10006detail6reduce28DeviceReduceSingleTileKernelINS2_10policy_hubIdjN4cuda3__47maximumIvEEE10Policy1000EPdSB_jS8_ddNS5_3std3__410__identityEEEvT0_T1_T2_T3_T4_T6_E12temp_storage+56];
	setp.lt.f64 	%p157, %fd266, %fd267;
	selp.f64 	%fd268, %fd267, %fd266, %p157;
	ld.shared.f64 	%fd269, [_ZZN3cub18CUB_300001_SM_10006detail6reduce28DeviceReduceSingleTileKernelINS2_10policy_hubIdjN4cuda3__47maximumIvEEE10Policy1000EPdSB_jS8_ddNS5_3std3__410__identityEEEvT0_T1_T2_T3_T4_T6_E12temp_storage+64];
	setp.lt.f64 	%p158, %fd268, %fd269;
	selp.f64 	%fd380, %fd269, %fd268, %p158;
	bra.uni 	$L__BB3_74;
$L__BB3_39:
	setp.gt.u32 	%p3, %r69, 2047;
	@%p3 bra 	$L__BB3_58;
	mov.u32 	%r35, %tid.x;
	setp.ge.u32 	%p52, %r35, %r69;
	mov.f64 	%fd372, 0d0000000000000000;
	mov.u32 	%r472, %r35;
	@%p52 bra 	$L__BB3_42;
	mul.wide.u32 	%rd82, %r35, 8;
	add.s64 	%rd81, %rd16, %rd82;
	// begin inline asm
	ld.global.nc.u64 %rd80, [%rd81];
	// end inline asm
	mov.b64 	%fd372, %rd80;
	add.s32 	%r472, %r35, 256;
$L__BB3_42:
	setp.ge.u32 	%p53, %r472, %r69;
	@%p53 bra 	$L__BB3_49;
	not.b32 	%r139, %r472;
	add.s32 	%r38, %r69, %r139;
	and.b32  	%r140, %r38, 768;
	setp.eq.s32 	%p54, %r140, 768;
	@%p54 bra 	$L__BB3_46;
	mul.wide.u32 	%rd83, %r472, 8;
	add.s64 	%rd203, %rd16, %rd83;
	shr.u32 	%r141, %r38, 8;
	add.s32 	%r142, %r141, 1;
	and.b32  	%r143, %r142, 3;
	neg.s32 	%r470, %r143;
$L__BB3_45:
	.pragma "nounroll";
	// begin inline asm
	ld.global.nc.u64 %rd84, [%rd203];
	// end inline asm
	mov.b64 	%fd125, %rd84;
	setp.lt.f64 	%p55, %fd372, %fd125;
	selp.f64 	%fd372, %fd125, %fd372, %p55;
	add.s32 	%r472, %r472, 256;
	add.s64 	%rd203, %rd203, 2048;
	add.s32 	%r470, %r470, 1;
	setp.ne.s32 	%p56, %r470, 0;
	@%p56 bra 	$L__BB3_45;
$L__BB3_46:
	setp.lt.u32 	%p57, %r38, 768;
	@%p57 bra 	$L__BB3_49;
	mul.wide.u32 	%rd86, %r472, 8;
	add.s64 	%rd204, %rd16, %rd86;
$L__BB3_48:
	// begin inline asm
	ld.global.nc.u64 %rd87, [%rd204];
	// end inline asm
	mov.b64 	%fd126, %rd87;
	setp.lt.f64 	%p58, %fd372, %fd126;
	selp.f64 	%fd127, %fd126, %fd372, %p58;
	add.s64 	%rd90, %rd204, 2048;
	// begin inline asm
	ld.global.nc.u64 %rd89, [%rd90];
	// end inline asm
	mov.b64 	%fd128, %rd89;
	setp.lt.f64 	%p59, %fd127, %fd128;
	selp.f64 	%fd129, %fd128, %fd127, %p59;
	add.s64 	%rd92, %rd204, 4096;
	// begin inline asm
	ld.global.nc.u64 %rd91, [%rd92];
	// end inline asm
	mov.b64 	%fd130, %rd91;
	setp.lt.f64 	%p60, %fd129, %fd130;
	selp.f64 	%fd131, %fd130, %fd129, %p60;
	add.s64 	%rd94, %rd204, 6144;
	// begin inline asm
	ld.global.nc.u64 %rd93, [%rd94];
	// end inline asm
	mov.b64 	%fd132, %rd93;
	setp.lt.f64 	%p61, %fd131, %fd132;
	selp.f64 	%fd372, %fd132, %fd131, %p61;
	add.s32 	%r472, %r472, 1024;
	add.s64 	%rd204, %rd204, 8192;
	setp.lt.s32 	%p62, %r472, %r69;
	@%p62 bra 	$L__BB3_48;
$L__BB3_49:
	setp.lt.u32 	%p63, %r69, 256;
	@%p63 bra 	$L__BB3_54;
	// begin inline asm
	mov.u32 %r207, %laneid;
	// end inline asm
	mov.b64 	%rd105, %fd372;
	mov.b64 	{%r209, %r214}, %rd105;
	mov.b32 	%r215, 1;
	mov.b32 	%r256, 31;
	mov.b32 	%r257, -1;
	// begin inline asm
	shfl.sync.down.b32 %r208, %r209, %r215, %r256, %r257;
	// end inline asm
	// begin inline asm
	shfl.sync.down.b32 %r213, %r214, %r215, %r256, %r257;
	// end inline asm
	mov.b64 	%rd106, {%r208, %r213};
	mov.b64 	%fd180, %rd106;
	setp.gt.s32 	%p91, %r207, 30;
	setp.lt.f64 	%p92, %fd372, %fd180;
	selp.f64 	%fd181, %fd180, %fd372, %p92;
	selp.f64 	%fd182, %fd372, %fd181, %p91;
	mov.b64 	%rd107, %fd182;
	mov.b64 	{%r219, %r224}, %rd107;
	mov.b32 	%r225, 2;
	// begin inline asm
	shfl.sync.down.b32 %r218, %r219, %r225, %r256, %r257;
	// end inline asm
	// begin inline asm
	shfl.sync.down.b32 %r223, %r224, %r225, %r256, %r257;
	// end inline asm
	mov.b64 	%rd108, {%r218, %r223};
	mov.b64 	%fd183, %rd108;
	setp.gt.s32 	%p93, %r207, 29;
	setp.lt.f64 	%p94, %fd182, %fd183;
	selp.f64 	%fd184, %fd183, %fd182, %p94;
	selp.f64 	%fd185, %fd182, %fd184, %p93;
	mov.b64 	%rd109, %fd185;
	mov.b64 	{%r229, %r234}, %rd109;
	mov.b32 	%r235, 4;
	// begin inline asm
	shfl.sync.down.b32 %r228, %r229, %r235, %r256, %r257;
	// end inline asm
	// begin inline asm
	shfl.sync.down.b32 %r233, %r234, %r235, %r256, %r257;
	// end inline asm
	mov.b64 	%rd110, {%r228, %r233};
	mov.b64 	%fd186, %rd110;
	setp.gt.s32 	%p95, %r207, 27;
	setp.lt.f64 	%p96, %fd185, %fd186;
	selp.f64 	%fd187, %fd186, %fd185, %p96;
	selp.f64 	%fd188, %fd185, %fd187, %p95;
	mov.b64 	%rd111, %fd188;
	mov.b64 	{%r239, %r244}, %rd111;
	mov.b32 	%r245, 8;
	// begin inline asm
	shfl.sync.down.b32 %r238, %r239, %r245, %r256, %r257;
	// end inline asm
	// begin inline asm
	shfl.sync.down.b32 %r243, %r244, %r245, %r256, %r257;
	// end inline asm
	mov.b64 	%rd112, {%r238, %r243};
	mov.b64 	%fd189, %rd112;
	setp.gt.s32 	%p97, %r207, 23;
	setp.lt.f64 	%p98, %fd188, %fd189;
	selp.f64 	%fd190, %fd189, %fd188, %p98;
	selp.f64 	%fd191, %fd188, %fd190, %p97;
	mov.b64 	%rd113, %fd191;
	mov.b64 	{%r249, %r254}, %rd113;
	mov.b32 	%r255, 16;
	// begin inline asm
	shfl.sync.down.b32 %r248, %r249, %r255, %r256, %r257;
	// end inline asm
	// begin inline asm
	shfl.sync.down.b32 %r253, %r254, %r255, %r256, %r257;
	// end inline asm
	mov.b64 	%rd114, {%r248, %r253};
	mov.b64 	%fd192, %rd114;
	setp.gt.s32 	%p99, %r207, 15;
	setp.lt.f64 	%p100, %fd191, %fd192;
	selp.f64 	%fd38, %fd192, %fd191, %p100;
	selp.f64 	%fd380, %fd191, %fd38, %p99;
	setp.ne.s32 	%p101, %r207, 0;
	@%p101 bra 	$L__BB3_52;
	shr.u32 	%r258, %r35, 2;
	and.b32  	%r259, %r258, 248;
	mov.u32 	%r260, _ZZN3cub18CUB_300001_SM_10006detail6reduce28DeviceReduceSingleTileKernelINS2_10policy_hubIdjN4cuda3__47maximumIvEEE10Policy1000EPdSB_jS8_ddNS5_3std3__410__identityEEEvT0_T1_T2_T3_T4_T6_E12temp_storage;
	add.s32 	%r261, %r260, %r259;
	st.shared.f64 	[%r261+8], %fd38;
$L__BB3_52:
	bar.sync 	0;
	setp.ne.s32 	%p102, %r35, 0;
	@%p102 bra 	$L__BB3_74;
	ld.shared.f64 	%fd193, [_ZZN3cub18CUB_300001_SM_10006detail6reduce28DeviceReduceSingleTileKernelINS2_10policy_hubIdjN4cuda3__47maximumIvEEE10Policy1000EPdSB_jS8_ddNS5_3std3__410__identityEEEvT0_T1_T2_T3_T4_T6_E12temp_storage+16];
	setp.lt.f64 	%p103, %fd380, %fd193;
	selp.f64 	%fd194, %fd193, %fd380, %p103;
	ld.shared.f64 	%fd195, [_ZZN3cub18CUB_300001_SM_10006detail6reduce28DeviceReduceSingleTileKernelINS2_10policy_hubIdjN4cuda3__47maximumIvEEE10Policy1000EPdSB_jS8_ddNS5_3std3__410__identityEEEvT0_T1_T2_T3_T4_T6_E12temp_storage+24];
	setp.lt.f64 	%p104, %fd194, %fd195;
	selp.f64 	%fd196, %fd195, %fd194, %p104;
	ld.shared.f64 	%fd197, [_ZZN3cub18CUB_300001_SM_10006detail6reduce28DeviceReduceSingleTileKernelINS2_10policy_hubIdjN4cuda3__47maximumIvEEE10Policy1000EPdSB_jS8_ddNS5_3std3__410__identityEEEvT0_T1_T2_T3_T4_T6_E12temp_storage+32];
	setp.lt.f64 	%p105, %fd196, %fd197;
	selp.f64 	%fd198, %fd197, %fd196, %p105;
	ld.shared.f64 	%fd199, [_ZZN3cub18CUB_300001_SM_10006detail6reduce28DeviceReduceSingleTileKernelINS2_10policy_hubIdjN4cuda3__47maximumIvEEE10Policy1000EPdSB_jS8_ddNS5_3std3__410__identityEEEvT0_T1_T2_T3_T4_T6_E12temp_storage+40];
	setp.lt.f64 	%p106, %fd198, %fd199;
	selp.f64 	%fd200, %fd199, %fd198, %p106;
	ld.shared.f64 	%fd201, [_ZZN3cub18CUB_300001_SM_10006detail6reduce28DeviceReduceSingleTileKernelINS2_10policy_hubIdjN4cuda3__47maximumIvEEE10Policy1000EPdSB_jS8_ddNS5_3std3__410__identityEEEvT0_T1_T2_T3_T4_T6_E12temp_storage+48];
	setp.lt.f64 	%p107, %fd200, %fd201;
	selp.f64 	%fd202, %fd201, %fd200, %p107;
	ld.shared.f64 	%fd203, [_ZZN3cub18CUB_300001_SM_10006detail6reduce28DeviceReduceSingleTileKernelINS2_10policy_hubIdjN4cuda3__47maximumIvEEE10Policy1000EPdSB_jS8_ddNS5_3std3__410__identityEEEvT0_T1_T2_T3_T4_T6_E12temp_storage+56];
	setp.lt.f64 	%p108, %fd202, %fd203;
	selp.f64 	%fd204, %fd203, %fd202, %p108;
	ld.shared.f64 	%fd205, [_ZZN3cub18CUB_300001_SM_10006detail6reduce28DeviceReduceSingleTileKernelINS2_10policy_hubIdjN4cuda3__47maximumIvEEE10Policy1000EPdSB_jS8_ddNS5_3std3__410__identityEEEvT0_T1_T2_T3_T4_T6_E12temp_storage+64];
	setp.lt.f64 	%p109, %fd204, %fd205;
	selp.f64 	%fd380, %fd205, %fd204, %p109;
	bra.uni 	$L__BB3_74;
$L__BB3_54:
	// begin inline asm
	mov.u32 %r144, %laneid;
	// end inline asm
	and.b32  	%r195, %r35, 992;
	add.s32 	%r196, %r195, 32;
	setp.gt.u32 	%p64, %r196, %r69;
	not.b32 	%r197, %r195;
	add.s32 	%r198, %r69, %r197;
	selp.b32 	%r193, %r198, 31, %p64;
	mov.b64 	%rd95, %fd372;
	mov.b64 	{%r146, %r151}, %rd95;
	mov.b32 	%r152, 1;
	mov.b32 	%r194, -1;
	// begin inline asm
	shfl.sync.down.b32 %r145, %r146, %r152, %r193, %r194;
	// end inline asm
	// begin inline asm
	shfl.sync.down.b32 %r150, %r151, %r152, %r193, %r194;
	// end inline asm
	mov.b64 	%rd96, {%r145, %r150};
	mov.b64 	%fd133, %rd96;
	setp.lt.s32 	%p65, %r144, %r193;
	setp.lt.f64 	%p66, %fd372, %fd133;
	selp.f64 	%fd134, %fd133, %fd372, %p66;
	selp.f64 	%fd135, %fd134, %fd372, %p65;
	mov.b64 	%rd97, %fd135;
	mov.b64 	{%r156, %r161}, %rd97;
	mov.b32 	%r162, 2;
	// begin inline asm
	shfl.sync.down.b32 %r155, %r156, %r162, %r193, %r194;
	// end inline asm
	// begin inline asm
	shfl.sync.down.b32 %r160, %r161, %r162, %r193, %r194;
	// end inline asm
	mov.b64 	%rd98, {%r155, %r160};
	mov.b64 	%fd136, %rd98;
	add.s32 	%r199, %r144, 2;
	setp.gt.s32 	%p67, %r199, %r193;
	setp.lt.f64 	%p68, %fd135, %fd136;
	selp.f64 	%fd137, %fd136, %fd135, %p68;
	selp.f64 	%fd138, %fd135, %fd137, %p67;
	mov.b64 	%rd99, %fd138;
	mov.b64 	{%r166, %r171}, %rd99;
	mov.b32 	%r172, 4;
	// begin inline asm
	shfl.sync.down.b32 %r165, %r166, %r172, %r193, %r194;
	// end inline asm
	// begin inline asm
	shfl.sync.down.b32 %r170, %r171, %r172, %r193, %r194;
	// end inline asm
	mov.b64 	%rd100, {%r165, %r170};
	mov.b64 	%fd139, %rd100;
	add.s32 	%r200, %r144, 4;
	setp.gt.s32 	%p69, %r200, %r193;
	setp.lt.f64 	%p70, %fd138, %fd139;
	selp.f64 	%fd140, %fd139, %fd138, %p70;
	selp.f64 	%fd141, %fd138, %fd140, %p69;
	mov.b64 	%rd101, %fd141;
	mov.b64 	{%r176, %r181}, %rd101;
	mov.b32 	%r182, 8;
	// begin inline asm
	shfl.sync.down.b32 %r175, %r176, %r182, %r193, %r194;
	// end inline asm
	// begin inline asm
	shfl.sync.down.b32 %r180, %r181, %r182, %r193, %r194;
	// end inline asm
	mov.b64 	%rd102, {%r175, %r180};
	mov.b64 	%fd142, %rd102;
	add.s32 	%r201, %r144, 8;
	setp.gt.s32 	%p71, %r201, %r193;
	setp.lt.f64 	%p72, %fd141, %fd142;
	selp.f64 	%fd143, %fd142, %fd141, %p72;
	selp.f64 	%fd144, %fd141, %fd143, %p71;
	mov.b64 	%rd103, %fd144;
	mov.b64 	{%r186, %r191}, %rd103;
	mov.b32 	%r192, 16;
	// begin inline asm
	shfl.sync.down.b32 %r185, %r186, %r192, %r193, %r194;
	// end inline asm
	// begin inline asm
	shfl.sync.down.b32 %r190, %r191, %r192, %r193, %r194;
	// end inline asm
	mov.b64 	%rd104, {%r185, %r190};
	mov.b64 	%fd145, %rd104;
	add.s32 	%r202, %r144, 16;
	setp.gt.s32 	%p73, %r202, %r193;
	setp.lt.f64 	%p74, %fd144, %fd145;
	selp.f64 	%fd146, %fd145, %fd144, %p74;
	selp.f64 	%fd380, %fd144, %fd146, %p73;
	setp.ne.s32 	%p75, %r144, 0;
	@%p75 bra 	$L__BB3_56;
	shr.u32 	%r203, %r35, 2;
	and.b32  	%r204, %r203, 248;
	mov.u32 	%r205, _ZZN3cub18CUB_300001_SM_10006detail6reduce28DeviceReduceSingleTileKernelINS2_10policy_hubIdjN4cuda3__47maximumIvEEE10Policy1000EPdSB_jS8_ddNS5_3std3__410__identityEEEvT0_T1_T2_T3_T4_T6_E12temp_storage;
	add.s32 	%r206, %r205, %r204;
	st.shared.f64 	[%r206+8], %fd380;
$L__BB3_56:
	bar.sync 	0;
	setp.ne.s32 	%p76, %r35, 0;
	@%p76 bra 	$L__BB3_74;
	setp.gt.u32 	%p77, %r69, 32;
	ld.shared.f64 	%fd147, [_ZZN3cub18CUB_300001_SM_10006detail6reduce28DeviceReduceSingleTileKernelINS2_10policy_hubIdjN4cuda3__47maximumIvEEE10Policy1000EPdSB_jS8_ddNS5_3std3__410__identityEEEvT0_T1_T2_T3_T4_T6_E12temp_storage+16];
	setp.lt.f64 	%p78, %fd380, %fd147;
	selp.f64 	%fd149, %fd147, %fd380, %p78;
	selp.f64 	%fd150, %fd149, %fd380, %p77;
	setp.gt.u32 	%p79, %r69, 64;
	ld.shared.f64 	%fd152, [_ZZN3cub18CUB_300001_SM_10006detail6reduce28DeviceReduceSingleTileKernelINS2_10policy_hubIdjN4cuda3__47maximumIvEEE10Policy1000EPdSB_jS8_ddNS5_3std3__410__identityEEEvT0_T1_T2_T3_T4_T6_E12temp_storage+24];
	setp.lt.f64 	%p80, %fd150, %fd152;
	selp.f64 	%fd154, %fd152, %fd150, %p80;
	selp.f64 	%fd155, %fd154, %fd150, %p79;
	setp.gt.u32 	%p81, %r69, 96;
	ld.shared.f64 	%fd157, [_ZZN3cub18CUB_300001_SM_10006detail6reduce28DeviceReduceSingleTileKernelINS2_10policy_hubIdjN4cuda3__47maximumIvEEE10Policy1000EPdSB_jS8_ddNS5_3std3__410__identityEEEvT0_T1_T2_T3_T4_T6_E12temp_storage+32];
	setp.lt.f64 	%p82, %fd155, %fd157;
	selp.f64 	%fd159, %fd157, %fd155, %p82;
	selp.f64 	%fd160, %fd159, %fd155, %p81;
	setp.gt.u32 	%p83, %r69, 128;
	ld.shared.f64 	%fd162, [_ZZN3cub18CUB_300001_SM_10006detail6reduce28DeviceReduceSingleTileKernelINS2_10policy_hubIdjN4cuda3__47maximumIvEEE10Policy1000EPdSB_jS8_ddNS5_3std3__410__identityEEEvT0_T1_T2_T3_T4_T6_E12temp_storage+40];
	setp.lt.f64 	%p84, %fd160, %fd162;
	selp.f64 	%fd164, %fd162, %fd160, %p84;
	selp.f64 	%fd165, %fd164, %fd160, %p83;
	setp.gt.u32 	%p85, %r69, 160;
	ld.shared.f64 	%fd167, [_ZZN3cub18CUB_300001_SM_10006detail6reduce28DeviceReduceSingleTileKernelINS2_10policy_hubIdjN4cuda3__47maximumIvEEE10Policy1000EPdSB_jS8_ddNS5_3std3__410__identityEEEvT0_T1_T2_T3_T4_T6_E12temp_storage+48];
	setp.lt.f64 	%p86, %fd165, %fd167;
	selp.f64 	%fd169, %fd167, %fd165, %p86;
	selp.f64 	%fd170, %fd169, %fd165, %p85;
	setp.gt.u32 	%p87, %r69, 192;
	ld.shared.f64 	%fd172, [_ZZN3cub18CUB_300001_SM_10006detail6reduce28DeviceReduceSingleTileKernelINS2_10policy_hubIdjN4cuda3__47maximumIvEEE10Policy1000EPdSB_jS8_ddNS5_3std3__410__identityEEEvT0_T1_T2_T3_T4_T6_E12temp_storage+56];
	setp.lt.f64 	%p88, %fd170, %fd172;
	selp.f64 	%fd174, %fd172, %fd170, %p88;
	selp.f64 	%fd175, %fd174, %fd170, %p87;
	setp.gt.u32 	%p89, %r69, 224;
	ld.shared.f64 	%fd177, [_ZZN3cub18CUB_300001_SM_10006detail6reduce28DeviceReduceSingleTileKernelINS2_10policy_hubIdjN4cuda3__47maximumIvEEE10Policy1000EPdSB_jS8_ddNS5_3std3__410__identityEEEvT0_T1_T2_T3_T4_T6_E12temp_storage+64];
	setp.lt.f64 	%p90, %fd175, %fd177;
	selp.f64 	%fd179, %fd177, %fd175, %p90;
	selp.f64 	%fd380, %fd179, %fd175, %p89;
	bra.uni 	$L__BB3_74;
$L__BB3_58:
	mov.u32 	%r47, %tid.x;
	mul.wide.u32 	%rd35, %r47, 8;
	add.s64 	%rd20, %rd16, %rd35;
	// begin inline asm
	ld.global.nc.u64 %rd19, [%rd20];
	// end inline asm
	mov.b64 	%fd59, %rd19;
	add.s64 	%rd22, %rd20, 2048;
	// begin inline asm
	ld.global.nc.u64 %rd21, [%rd22];
	// end inline asm
	mov.b64 	%fd60, %rd21;
	add.s64 	%rd24, %rd20, 4096;
	// begin inline asm
	ld.global.nc.u64 %rd23, [%rd24];
	// end inline asm
	mov.b64 	%fd61, %rd23;
	add.s64 	%rd26, %rd20, 6144;
	// begin inline asm
	ld.global.nc.u64 %rd25, [%rd26];
	// end inline asm
	mov.b64 	%fd62, %rd25;
	add.s64 	%rd28, %rd20, 8192;
	// begin inline asm
	ld.global.nc.u64 %rd27, [%rd28];
	// end inline asm
	mov.b64 	%fd63, %rd27;
	add.s64 	%rd30, %rd20, 10240;
	// begin inline asm
	ld.global.nc.u64 %rd29, [%rd30];
	// end inline asm
	mov.b64 	%fd64, %rd29;
	add.s64 	%rd32, %rd20, 12288;
	// begin inline asm
	ld.global.nc.u64 %rd31, [%rd32];
	// end inline asm
	mov.b64 	%fd65, %rd31;
	add.s64 	%rd34, %rd20, 14336;
	// begin inline asm
	ld.global.nc.u64 %rd33, [%rd34];
	// end inline asm
	mov.b64 	%fd66, %rd33;
	setp.lt.f64 	%p4, %fd59, %fd60;
	selp.f64 	%fd67, %fd60, %fd59, %p4;
	setp.lt.f64 	%p5, %fd67, %fd61;
	selp.f64 	%fd68, %fd61, %fd67, %p5;
	setp.lt.f64 	%p6, %fd68, %fd62;
	selp.f64 	%fd69, %fd62, %fd68, %p6;
	setp.lt.f64 	%p7, %fd69, %fd63;
	selp.f64 	%fd70, %fd63, %fd69, %p7;
	setp.lt.f64 	%p8, %fd70, %fd64;
	selp.f64 	%fd71, %fd64, %fd70, %p8;
	setp.lt.f64 	%p9, %fd71, %fd65;
	selp.f64 	%fd72, %fd65, %fd71, %p9;
	setp.lt.f64 	%p10, %fd72, %fd66;
	selp.f64 	%fd379, %fd66, %fd72, %p10;
	add.s32 	%r48, %r69, -2048;
	setp.lt.u32 	%p11, %r48, 2048;
	mov.b32 	%r475, 2048;
	@%p11 bra 	$L__BB3_62;
	mov.b32 	%r475, 2048;
$L__BB3_60:
	add.s32 	%r72, %r47, %r475;
	mul.wide.u32 	%rd52, %r72, 8;
	add.s64 	%rd37, %rd16, %rd52;
	// begin inline asm
	ld.global.nc.u64 %rd36, [%rd37];
	// end inline asm
	mov.b64 	%fd73, %rd36;
	mul.wide.u32 	%rd53, %r475, 8;
	add.s64 	%rd54, %rd20, %rd53;
	add.s64 	%rd39, %rd54, 2048;
	// begin inline asm
	ld.global.nc.u64 %rd38, [%rd39];
	// end inline asm
	mov.b64 	%fd74, %rd38;
	add.s64 	%rd41, %rd54, 4096;
	// begin inline asm
	ld.global.nc.u64 %rd40, [%rd41];
	// end inline asm
	mov.b64 	%fd75, %rd40;
	add.s64 	%rd43, %rd54, 6144;
	// begin inline asm
	ld.global.nc.u64 %rd42, [%rd43];
	// end inline asm
	mov.b64 	%fd76, %rd42;
	add.s64 	%rd45, %rd54, 8192;
	// begin inline asm
	ld.global.nc.u64 %rd44, [%rd45];
	// end inline asm
	mov.b64 	%fd77, %rd44;
	add.s64 	%rd47, %rd54, 10240;
	// begin inline asm
	ld.global.nc.u64 %rd46, [%rd47];
	// end inline asm
	mov.b64 	%fd78, %rd46;
	add.s64 	%rd49, %rd54, 12288;
	// begin inline asm
	ld.global.nc.u64 %rd48, [%rd49];
	// end inline asm
	mov.b64 	%fd79, %rd48;
	add.s64 	%rd51, %rd54, 14336;
	// begin inline asm
	ld.global.nc.u64 %rd50, [%rd51];
	// end inline asm
	mov.b64 	%fd80, %rd50;
	setp.lt.f64 	%p12, %fd379, %fd73;
	selp.f64 	%fd81, %fd73, %fd379, %p12;
	setp.lt.f64 	%p13, %fd81, %fd74;
	selp.f64 	%fd82, %fd74, %fd81, %p13;
	setp.lt.f64 	%p14, %fd82, %fd75;
	selp.f64 	%fd83, %fd75, %fd82, %p14;
	setp.lt.f64 	%p15, %fd83, %fd76;
	selp.f64 	%fd84, %fd76, %fd83, %p15;
	setp.lt.f64 	%p16, %fd84, %fd77;
	selp.f64 	%fd85, %fd77, %fd84, %p16;
	setp.lt.f64 	%p17, %fd85, %fd78;
	selp.f64 	%fd86, %fd78, %fd85, %p17;
	setp.lt.f64 	%p18, %fd86, %fd79;
	selp.f64 	%fd87, %fd79, %fd86, %p18;
	setp.lt.f64 	%p19, %fd87, %fd80;
	selp.f64 	%fd379, %fd80, %fd87, %p19;
	sub.s32 	%r73, %r69, %r475;
	setp.lt.u32 	%p20, %r73, 2048;
	@%p20 bra 	$L__BB3_70;
	add.s32 	%r475, %r475, 2048;
	setp.le.u32 	%p21, %r475, %r48;
	@%p21 bra 	$L__BB3_60;
$L__BB3_62:
	setp.le.u32 	%p22, %r69, %r475;
	@%p22 bra 	$L__BB3_70;
	sub.s32 	%r52, %r69, %r475;
	setp.ge.s32 	%p23, %r47, %r52;
	@%p23 bra 	$L__BB3_70;
	not.b32 	%r74, %r47;
	add.s32 	%r75, %r69, %r74;
	sub.s32 	%r53, %r75, %r475;
	and.b32  	%r76, %r53, 768;
	setp.eq.s32 	%p24, %r76, 768;
	mov.u32 	%r479, %r47;
	@%p24 bra 	$L__BB3_67;
	add.s32 	%r477, %r47, %r475;
	shr.u32 	%r77, %r53, 8;
	add.s32 	%r78, %r77, 1;
	and.b32  	%r79, %r78, 3;
	neg.s32 	%r476, %r79;
	mov.u32 	%r479, %r47;
$L__BB3_66:
	.pragma "nounroll";
	mul.wide.u32 	%rd57, %r477, 8;
	add.s64 	%rd56, %rd16, %rd57;
	// begin inline asm
	ld.global.nc.u64 %rd55, [%rd56];
	// end inline asm
	mov.b64 	%fd89, %rd55;
	setp.lt.f64 	%p25, %fd379, %fd89;
	selp.f64 	%fd379, %fd89, %fd379, %p25;
	add.s32 	%r479, %r479, 256;
	add.s32 	%r477, %r477, 256;
	add.s32 	%r476, %r476, 1;
	setp.ne.s32 	%p26, %r476, 0;
	@%p26 bra 	$L__BB3_66;
$L__BB3_67:
	setp.lt.u32 	%p27, %r53, 768;
	@%p27 bra 	$L__BB3_70;
	add.s32 	%r481, %r479, 512;
	add.s32 	%r480, %r479, %r475;
$L__BB3_69:
	mul.wide.u32 	%rd66, %r480, 8;
	add.s64 	%rd59, %rd16, %rd66;
	// begin inline asm
	ld.global.nc.u64 %rd58, [%rd59];
	// end inline asm
	mov.b64 	%fd90, %rd58;
	setp.lt.f64 	%p28, %fd379, %fd90;
	selp.f64 	%fd91, %fd90, %fd379, %p28;
	add.s32 	%r80, %r480, 256;
	mul.wide.u32 	%rd67, %r80, 8;
	add.s64 	%rd61, %rd16, %rd67;
	// begin inline asm
	ld.global.nc.u64 %rd60, [%rd61];
	// end inline asm
	mov.b64 	%fd92, %rd60;
	setp.lt.f64 	%p29, %fd91, %fd92;
	selp.f64 	%fd93, %fd92, %fd91, %p29;
	add.s32 	%r81, %r480, 512;
	mul.wide.u32 	%rd68, %r81, 8;
	add.s64 	%rd63, %rd16, %rd68;
	// begin inline asm
	ld.global.nc.u64 %rd62, [%rd63];
	// end inline asm
	mov.b64 	%fd94, %rd62;
	setp.lt.f64 	%p30, %fd93, %fd94;
	selp.f64 	%fd95, %fd94, %fd93, %p30;
	add.s32 	%r82, %r480, 768;
	mul.wide.u32 	%rd69, %r82, 8;
	add.s64 	%rd65, %rd16, %rd69;
	// begin inline asm
	ld.global.nc.u64 %rd64, [%rd65];
	// end inline asm
	mov.b64 	%fd96, %rd64;
	setp.lt.f64 	%p31, %fd95, %fd96;
	selp.f64 	%fd379, %fd96, %fd95, %p31;
	add.s32 	%r67, %r481, 1024;
	add.s32 	%r83, %r481, 512;
	add.s32 	%r480, %r480, 1024;
	setp.lt.s32 	%p32, %r83, %r52;
	mov.u32 	%r481, %r67;
	@%p32 bra 	$L__BB3_69;
$L__BB3_70:
	// begin inline asm
	mov.u32 %r84, %laneid;
	// end inline asm
	mov.b64 	%rd70, %fd379;
	mov.b64 	{%r86, %r91}, %rd70;
	mov.b32 	%r92, 1;
	mov.b32 	%r133, 31;
	mov.b32 	%r134, -1;
	// begin inline asm
	shfl.sync.down.b32 %r85, %r86, %r92, %r133, %r134;
	// end inline asm
	// begin inline asm
	shfl.sync.down.b32 %r90, %r91, %r92, %r133, %r134;
	// end inline asm
	mov.b64 	%rd71, {%r85, %r90};
	mov.b64 	%fd97, %rd71;
	setp.gt.s32 	%p33, %r84, 30;
	setp.lt.f64 	%p34, %fd379, %fd97;
	selp.f64 	%fd98, %fd97, %fd379, %p34;
	selp.f64 	%fd99, %fd379, %fd98, %p33;
	mov.b64 	%rd72, %fd99;
	mov.b64 	{%r96, %r101}, %rd72;
	mov.b32 	%r102, 2;
	// begin inline asm
	shfl.sync.down.b32 %r95, %r96, %r102, %r133, %r134;
	// end inline asm
	// begin inline asm
	shfl.sync.down.b32 %r100, %r101, %r102, %r133, %r134;
	// end inline asm
	mov.b64 	%rd73, {%r95, %r100};
	mov.b64 	%fd100, %rd73;
	setp.gt.s32 	%p35, %r84, 29;
	setp.lt.f64 	%p36, %fd99, %fd100;
	selp.f64 	%fd101, %fd100, %fd99, %p36;
	selp.f64 	%fd102, %fd99, %fd101, %p35;
	mov.b64 	%rd74, %fd102;
	mov.b64 	{%r106, %r111}, %rd74;
	mov.b32 	%r112, 4;
	// begin inline asm
	shfl.sync.down.b32 %r105, %r106, %r112, %r133, %r134;
	// end inline asm
	// begin inline asm
	shfl.sync.down.b32 %r110, %r111, %r112, %r133, %r134;
	// end inline asm
	mov.b64 	%rd75, {%r105, %r110};
	mov.b64 	%fd103, %rd75;
	setp.gt.s32 	%p37, %r84, 27;
	setp.lt.f64 	%p38, %fd102, %fd103;
	selp.f64 	%fd104, %fd103, %fd102, %p38;
	selp.f64 	%fd105, %fd102, %fd104, %p37;
	mov.b64 	%rd76, %fd105;
	mov.b64 	{%r116, %r121}, %rd76;
	mov.b32 	%r122, 8;
	// begin inline asm
	shfl.sync.down.b32 %r115, %r116, %r122, %r133, %r134;
	// end inline asm
	// begin inline asm
	shfl.sync.down.b32 %r120, %r121, %r122, %r133, %r134;
	// end inline asm
	mov.b64 	%rd77, {%r115, %r120};
	mov.b64 	%fd106, %rd77;
	setp.gt.s32 	%p39, %r84, 23;
	setp.lt.f64 	%p40, %fd105, %fd106;
	selp.f64 	%fd107, %fd106, %fd105, %p40;
	selp.f64 	%fd108, %fd105, %fd107, %p39;
	mov.b64 	%rd78, %fd108;
	mov.b64 	{%r126, %r131}, %rd78;
	mov.b32 	%r132, 16;
	// begin inline asm
	shfl.sync.down.b32 %r125, %r126, %r132, %r133, %r134;
	// end inline asm
	// begin inline asm
	shfl.sync.down.b32 %r130, %r131, %r132, %r133, %r134;
	// end inline asm
	mov.b64 	%rd79, {%r125, %r130};
	mov.b64 	%fd109, %rd79;
	setp.gt.s32 	%p41, %r84, 15;
	setp.lt.f64 	%p42, %fd108, %fd109;
	selp.f64 	%fd54, %fd109, %fd108, %p42;
	selp.f64 	%fd380, %fd108, %fd54, %p41;
	setp.ne.s32 	%p43, %r84, 0;
	@%p43 bra 	$L__BB3_72;
	shr.u32 	%r135, %r47, 2;
	and.b32  	%r136, %r135, 248;
	mov.u32 	%r137, _ZZN3cub18CUB_300001_SM_10006detail6reduce28DeviceReduceSingleTileKernelINS2_10policy_hubIdjN4cuda3__47maximumIvEEE10Policy1000EPdSB_jS8_ddNS5_3std3__410__identityEEEvT0_T1_T2_T3_T4_T6_E12temp_storage;
	add.s32 	%r138, %r137, %r136;
	st.shared.f64 	[%r138+8], %fd54;
$L__BB3_72:
	bar.sync 	0;
	setp.ne.s32 	%p44, %r47, 0;
	@%p44 bra 	$L__BB3_74;
	ld.shared.f64 	%fd110, [_ZZN3cub18CUB_300001_SM_10006detail6reduce28DeviceReduceSingleTileKernelINS2_10policy_hubIdjN4cuda3__47maximumIvEEE10Policy1000EPdSB_jS8_ddNS5_3std3__410__identityEEEvT0_T1_T2_T3_T4_T6_E12temp_storage+16];
	setp.lt.f64 	%p45, %fd380, %fd110;
	selp.f64 	%fd111, %fd110, %fd380, %p45;
	ld.shared.f64 	%fd112, [_ZZN3cub18CUB_300001_SM_10006detail6reduce28DeviceReduceSingleTileKernelINS2_10policy_hubIdjN4cuda3__47maximumIvEEE10Policy1000EPdSB_jS8_ddNS5_3std3__410__identityEEEvT0_T1_T2_T3_T4_T6_E12temp_storage+24];
	setp.lt.f64 	%p46, %fd111, %fd112;
	selp.f64 	%fd113, %fd112, %fd111, %p46;
	ld.shared.f64 	%fd114, [_ZZN3cub18CUB_300001_SM_10006detail6reduce28DeviceReduceSingleTileKernelINS2_10policy_hubIdjN4cuda3__47maximumIvEEE10Policy1000EPdSB_jS8_ddNS5_3std3__410__identityEEEvT0_T1_T2_T3_T4_T6_E12temp_storage+32];
	setp.lt.f64 	%p47, %fd113, %fd114;
	selp.f64 	%fd115, %fd114, %fd113, %p47;
	ld.shared.f64 	%fd116, [_ZZN3cub18CUB_300001_SM_10006detail6reduce28DeviceReduceSingleTileKernelINS2_10policy_hubIdjN4cuda3__47maximumIvEEE10Policy1000EPdSB_jS8_ddNS5_3std3__410__identityEEEvT0_T1_T2_T3_T4_T6_E12temp_storage+40];
	setp.lt.f64 	%p48, %fd115, %fd116;
	selp.f64 	%fd117, %fd116, %fd115, %p48;
	ld.shared.f64 	%fd118, [_ZZN3cub18CUB_300001_SM_10006detail6reduce28DeviceReduceSingleTileKernelINS2_10policy_hubIdjN4cuda3__47maximumIvEEE10Policy1000EPdSB_jS8_ddNS5_3std3__410__identityEEEvT0_T1_T2_T3_T4_T6_E12temp_storage+48];
	setp.lt.f64 	%p49, %fd117, %fd118;
	selp.f64 	%fd119, %fd118, %fd117, %p49;
	ld.shared.f64 	%fd120, [_ZZN3cub18CUB_300001_SM_10006detail6reduce28DeviceReduceSingleTileKernelINS2_10policy_hubIdjN4cuda3__47maximumIvEEE10Policy1000EPdSB_jS8_ddNS5_3std3__410__identityEEEvT0_T1_T2_T3_T4_T6_E12temp_storage+56];
	setp.lt.f64 	%p50, %fd119, %fd120;
	selp.f64 	%fd121, %fd120, %fd119, %p50;
	ld.shared.f64 	%fd122, [_ZZN3cub18CUB_300001_SM_10006detail6reduce28DeviceReduceSingleTileKernelINS2_10policy_hubIdjN4cuda3__47maximumIvEEE10Policy1000EPdSB_jS8_ddNS5_3std3__410__identityEEEvT0_T1_T2_T3_T4_T6_E12temp_storage+64];
	setp.lt.f64 	%p51, %fd121, %fd122;
	selp.f64 	%fd380, %fd122, %fd121, %p51;
$L__BB3_74:
	mov.u32 	%r454, %tid.x;
	setp.ne.s32 	%p217, %r454, 0;
	@%p217 bra 	$L__BB3_76;
	setp.lt.f64 	%p218, %fd58, %fd380;
	selp.f64 	%fd353, %fd380, %fd58, %p218;
	st.global.f64 	[%rd1], %fd353;
$L__BB3_76:
	ret;

}
	// .globl	_ZN3cub18CUB_300001_SM_10006detail6reduce18DeviceReduceKernelINS2_10policy_hubIdjN4cuda3__47maximumIvEEE10Policy1000EPdjS8_dNS5_3std3__410__identityEEEvT0_PT3_T1_NS0_13GridEvenShareISI_EET2_T4_
.visible .entry _ZN3cub18CUB_300001_SM_10006detail6reduce18DeviceReduceKernelINS2_10policy_hubIdjN4cuda3__47maximumIvEEE10Policy1000EPdjS8_dNS5_3std3__410__identityEEEvT0_PT3_T1_NS0_13GridEvenShareISI_EET2_T4_(
	.param .u64 .ptr .align 1 _ZN3cub18CUB_300001_SM_10006detail6reduce18DeviceReduceKernelINS2_10policy_hubIdjN4cuda3__47maximumIvEEE10Policy1000EPdjS8_dNS5_3std3__410__identityEEEvT0_PT3_T1_NS0_13GridEvenShareISI_EET2_T4__param_0,
	.param .u64 .ptr .align 1 _ZN3cub18CUB_300001_SM_10006detail6reduce18DeviceReduceKernelINS2_10policy_hubIdjN4cuda3__47maximumIvEEE10Policy1000EPdjS8_dNS5_3std3__410__identityEEEvT0_PT3_T1_NS0_13GridEvenShareISI_EET2_T4__param_1,
	.param .u32 _ZN3cub18CUB_300001_SM_10006detail6reduce18DeviceReduceKernelINS2_10policy_hubIdjN4cuda3__47maximumIvEEE10Policy1000EPdjS8_dNS5_3std3__410__identityEEEvT0_PT3_T1_NS0_13GridEvenShareISI_EET2_T4__param_2,
	.param .align 4 .b8 _ZN3cub18CUB_300001_SM_10006detail6reduce18DeviceReduceKernelINS2_10policy_hubIdjN4cuda3__47maximumIvEEE10Policy1000EPdjS8_dNS5_3std3__410__identityEEEvT0_PT3_T1_NS0_13GridEvenShareISI_EET2_T4__param_3[40],
	.param .align 1 .b8 _ZN3cub18CUB_300001_SM_10006detail6reduce18DeviceReduceKernelINS2_10policy_hubIdjN4cuda3__47maximumIvEEE10Policy1000EPdjS8_dNS5_3std3__410__identityEEEvT0_PT3_T1_NS0_13GridEvenShareISI_EET2_T4__param_4[1],
	.param .align 1 .b8 _ZN3cub18CUB_300001_SM_10006detail6reduce18DeviceReduceKernelINS2_10policy_hubIdjN4cuda3__47maximumIvEEE10Policy1000EPdjS8_dNS5_3std3__410__identityEEEvT0_PT3_T1_NS0_13GridEvenShareISI_EET2_T4__param_5[1]
)
.maxntid 256
{
	.reg .pred 	%p<217>;
	.reg .b32 	%r<542>;
	.reg .b64 	%rd<197>;
	.reg .b64 	%fd<375>;
	// demoted variable
	.shared .align 8 .b8 _ZZN3cub18CUB_300001_SM_10006detail6reduce18DeviceReduceKernelINS2_10policy_hubIdjN4cuda3__47maximumIvEEE10Policy1000EPdjS8_dNS5_3std3__410__identityEEEvT0_PT3_T1_NS0_13GridEvenShareISI_EET2_T4_E12temp_storage[80];
	ld.param.u32 	%r1, [_ZN3cub18CUB_300001_SM_10006detail6reduce18DeviceReduceKernelINS2_10policy_hubIdjN4cuda3__47maximumIvEEE10Policy1000EPdjS8_dNS5_3std3__410__identityEEEvT0_PT3_T1_NS0_13GridEvenShareISI_EET2_T4__param_3+20];
	ld.param.u64 	%rd1, [_ZN3cub18CUB_300001_SM_10006detail6reduce18DeviceReduceKernelINS2_10policy_hubIdjN4cuda3__47maximumIvEEE10Policy1000EPdjS8_dNS5_3std3__410__identityEEEvT0_PT3_T1_NS0_13GridEvenShareISI_EET2_T4__param_0];
	ld.param.u32 	%r2, [_ZN3cub18CUB_300001_SM_10006detail6reduce18DeviceReduceKernelINS2_10policy_hubIdjN4cuda3__47maximumIvEEE10Policy1000EPdjS8_dNS5_3std3__410__identityEEEvT0_PT3_T1_NS0_13GridEvenShareISI_EET2_T4__param_3+24];
	mov.u32 	%r3, %ctaid.x;
	shl.b32 	%r4, %r2, 11;
	shl.b32 	%r5, %r3, 11;
	and.b64  	%rd3, %rd1, 31;
	setp.ne.s64 	%p1, %rd3, 0;
	@%p1 bra 	$L__BB4_36;
	sub.s32 	%r6, %r1, %r5;
	setp.gt.u32 	%p109, %r6, 2047;
	@%p109 bra 	$L__BB4_20;
	mov.u32 	%r7, %tid.x;
	setp.ge.u32 	%p158, %r7, %r6;
	mov.f64 	%fd355, 0d0000000000000000;
	mov.u32 	%r512, %r7;
	@%p158 bra 	$L__BB4_4;
	add.s32 	%r378, %r5, %r7;
	mul.wide.u32 	%rd157, %r378, 8;
	add.s64 	%rd156, %rd1, %rd157;
	// begin inline asm
	ld.global.nc.u64 %rd155, [%rd156];
	// end inline asm
	mov.b64 	%fd355, %rd155;
	add.s32 	%r512, %r7, 256;
$L__BB4_4:
	setp.ge.u32 	%p159, %r512, %r6;
	@%p159 bra 	$L__BB4_11;
	not.b32 	%r379, %r512;
	add.s32 	%r10, %r1, %r379;
	and.b32  	%r380, %r10, 768;
	setp.eq.s32 	%p160, %r380, 768;
	@%p160 bra 	$L__BB4_8;
	add.s32 	%r510, %r512, %r5;
	shr.u32 	%r381, %r10, 8;
	add.s32 	%r382, %r381, 1;
	and.b32  	%r383, %r382, 3;
	neg.s32 	%r509, %r383;
$L__BB4_7:
	.pragma "nounroll";
	mul.wide.u32 	%rd160, %r510, 8;
	add.s64 	%rd159, %rd1, %rd160;
	// begin inline asm
	ld.global.nc.u64 %rd158, [%rd159];
	// end inline asm
	mov.b64 	%fd269, %rd158;
	setp.lt.f64 	%p161, %fd355, %fd269;
	selp.f64 	%fd355, %fd269, %fd355, %p161;
	add.s32 	%r512, %r512, 256;
	add.s32 	%r510, %r510, 256;
	add.s32 	%r509, %r509, 1;
	setp.ne.s32 	%p162, %r509, 0;
	@%p162 bra 	$L__BB4_7;
$L__BB4_8:
	sub.s32 	%r384, %r10, %r5;
	setp.lt.u32 	%p163, %r384, 768;
	@%p163 bra 	$L__BB4_11;
	add.s32 	%r514, %r512, 512;
	add.s32 	%r513, %r512, %r5;
$L__BB4_10:
	mul.wide.u32 	%rd169, %r513, 8;
	add.s64 	%rd162, %rd1, %rd169;
	// begin inline asm
	ld.global.nc.u64 %rd161, [%rd162];
	// end inline asm
	mov.b64 	%fd270, %rd161;
	setp.lt.f64 	%p164, %fd355, %fd270;
	selp.f64 	%fd271, %fd270, %fd355, %p164;
	add.s32 	%r385, %r513, 256;
	mul.wide.u32 	%rd170, %r385, 8;
	add.s64 	%rd164, %rd1, %rd170;
	// begin inline asm
	ld.global.nc.u64 %rd163, [%rd164];
	// end inline asm
	mov.b64 	%fd272, %rd163;
	setp.lt.f64 	%p165, %fd271, %fd272;
	selp.f64 	%fd273, %fd272, %fd271, %p165;
	add.s32 	%r386, %r513, 512;
	mul.wide.u32 	%rd171, %r386, 8;
	add.s64 	%rd166, %rd1, %rd171;
	// begin inline asm
	ld.global.nc.u64 %rd165, [%rd166];
	// end inline asm
	mov.b64 	%fd274, %rd165;
	setp.lt.f64 	%p166, %fd273, %fd274;
	selp.f64 	%fd275, %fd274, %fd273, %p166;
	add.s32 	%r387, %r513, 768;
	mul.wide.u32 	%rd172, %r387, 8;
	add.s64 	%rd168, %rd1, %rd172;
	// begin inline asm
	ld.global.nc.u64 %rd167, [%rd168];
	// end inline asm
	mov.b64 	%fd276, %rd167;
	setp.lt.f64 	%p167, %fd275, %fd276;
	selp.f64 	%fd355, %fd276, %fd275, %p167;
	add.s32 	%r24, %r514, 1024;
	add.s32 	%r388, %r514, 512;
	add.s32 	%r513, %r513, 1024;
	setp.lt.s32 	%p168, %r388, %r6;
	mov.u32 	%r514, %r24;
	@%p168 bra 	$L__BB4_10;
$L__BB4_11:
	setp.lt.u32 	%p169, %r6, 256;
	@%p169 bra 	$L__BB4_16;
	// begin inline asm
	mov.u32 %r452, %laneid;
	// end inline asm
	mov.b64 	%rd183, %fd355;
	mov.b64 	{%r454, %r459}, %rd183;
	mov.b32 	%r460, 1;
	mov.b32 	%r501, 31;
	mov.b32 	%r502, -1;
	// begin inline asm
	shfl.sync.down.b32 %r453, %r454, %r460, %r501, %r502;
	// end inline asm
	// begin inline asm
	shfl.sync.down.b32 %r458, %r459, %r460, %r501, %r502;
	// end inline asm
	mov.b64 	%rd184, {%r453, %r458};
	mov.b64 	%fd324, %rd184;
	setp.gt.s32 	%p197, %r452, 30;
	setp.lt.f64 	%p198, %fd355, %fd324;
	selp.f64 	%fd325, %fd324, %fd355, %p198;
	selp.f64 	%fd326, %fd355, %fd325, %p197;
	mov.b64 	%rd185, %fd326;
	mov.b64 	{%r464, %r469}, %rd185;
	mov.b32 	%r470, 2;
	// begin inline asm
	shfl.sync.down.b32 %r463, %r464, %r470, %r501, %r502;
	// end inline asm
	// begin inline asm
	shfl.sync.down.b32 %r468, %r469, %r470, %r501, %r502;
	// end inline asm
	mov.b64 	%rd186, {%r463, %r468};
	mov.b64 	%fd327, %rd186;
	setp.gt.s32 	%p199, %r452, 29;
	setp.lt.f64 	%p200, %fd326, %fd327;
	selp.f64 	%fd328, %fd327, %fd326, %p200;
	selp.f64 	%fd329, %fd326, %fd328, %p199;
	mov.b64 	%rd187, %fd329;
	mov.b64 	{%r474, %r479}, %rd187;
	mov.b32 	%r480, 4;
	// begin inline asm
	shfl.sync.down.b32 %r473, %r474, %r480, %r501, %r502;
	// end inline asm
	// begin inline asm
	shfl.sync.down.b32 %r478, %r479, %r480, %r501, %r502;
	// end inline asm
	mov.b64 	%rd188, {%r473, %r478};
	mov.b64 	%fd330, %rd188;
	setp.gt.s32 	%p201, %r452, 27;
	setp.lt.f64 	%p202, %fd329, %fd330;
	selp.f64 	%fd331, %fd330, %fd329, %p202;
	selp.f64 	%fd332, %fd329, %fd331, %p201;
	mov.b64 	%rd189, %fd332;
	mov.b64 	{%r484, %r489}, %rd189;
	mov.b32 	%r490, 8;
	// begin inline asm
	shfl.sync.down.b32 %r483, %r484, %r490, %r501, %r502;
	// end inline asm
	// begin inline asm
	shfl.sync.down.b32 %r488, %r489, %r490, %r501, %r502;
	// end inline asm
	mov.b64 	%rd190, {%r483, %r488};
	mov.b64 	%fd333, %rd190;
	setp.gt.s32 	%p203, %r452, 23;
	setp.lt.f64 	%p204, %fd332, %fd333;
	selp.f64 	%fd334, %fd333, %fd332, %p204;
	selp.f64 	%fd335, %fd332, %fd334, %p203;
	mov.b64 	%rd191, %fd335;
	mov.b64 	{%r494, %r499}, %rd191;
	mov.b32 	%r500, 16;
	// begin inline asm
	shfl.sync.down.b32 %r493, %r494, %r500, %r501, %r502;
	// end inline asm
	// begin inline asm
	shfl.sync.down.b32 %r498, %r499, %r500, %r501, %r502;
	// end inline asm
	mov.b64 	%rd192, {%r493, %r498};
	mov.b64 	%fd336, %rd192;
	setp.gt.s32 	%p205, %r452, 15;
	setp.lt.f64 	%p206, %fd335, %fd336;
	selp.f64 	%fd10, %fd336, %fd335, %p206;
	selp.f64 	%fd374, %fd335, %fd10, %p205;
	setp.ne.s32 	%p207, %r452, 0;
	@%p207 bra 	$L__BB4_14;
	shr.u32 	%r503, %r7, 2;
	and.b32  	%r504, %r503, 248;
	mov.u32 	%r505, _ZZN3cub18CUB_300001_SM_10006detail6reduce18DeviceReduceKernelINS2_10policy_hubIdjN4cuda3__47maximumIvEEE10Policy1000EPdjS8_dNS5_3std3__410__identityEEEvT0_PT3_T1_NS0_13GridEvenShareISI_EET2_T4_E12temp_storage;
	add.s32 	%r506, %r505, %r504;
	st.shared.f64 	[%r506+8], %fd10;
$L__BB4_14:
	bar.sync 	0;
	setp.ne.s32 	%p208, %r7, 0;
	@%p208 bra 	$L__BB4_71;
	ld.shared.f64 	%fd337, [_ZZN3cub18CUB_300001_SM_10006detail6reduce18DeviceReduceKernelINS2_10policy_hubIdjN4cuda3__47maximumIvEEE10Policy1000EPdjS8_dNS5_3std3__410__identityEEEvT0_PT3_T1_NS0_13GridEvenShareISI_EET2_T4_E12temp_storage+16];
	setp.lt.f64 	%p209, %fd374, %fd337;
	selp.f64 	%fd338, %fd337, %fd374, %p209;
	ld.shared.f64 	%fd339, [_ZZN3cub18CUB_300001_SM_10006detail6reduce18DeviceReduceKernelINS2_10policy_hubIdjN4cuda3__47maximumIvEEE10Policy1000EPdjS8_dNS5_3std3__410__identityEEEvT0_PT3_T1_NS0_13GridEvenShareISI_EET2_T4_E12temp_storage+24];
	setp.lt.f64 	%p210, %fd338, %fd339;
	selp.f64 	%fd340, %fd339, %fd338, %p210;
	ld.shared.f64 	%fd341, [_ZZN3cub18CUB_300001_SM_10006detail6reduce18DeviceReduceKernelINS2_10policy_hubIdjN4cuda3__47maximumIvEEE10Policy1000EPdjS8_dNS5_3std3__410__identityEEEvT0_PT3_T1_NS0_13GridEvenShareISI_EET2_T4_E12temp_storage+32];
	setp.lt.f64 	%p211, %fd340, %fd341;
	selp.f64 	%fd342, %fd341, %fd340, %p211;
	ld.shared.f64 	%fd343, [_ZZN3cub18CUB_300001_SM_10006detail6reduce18DeviceReduceKernelINS2_10policy_hubIdjN4cuda3__47maximumIvEEE10Policy1000EPdjS8_dNS5_3std3__410__identityEEEvT0_PT3_T1_NS0_13GridEvenShareISI_EET2_T4_E12temp_storage+40];
	setp.lt.f64 	%p212, %fd342, %fd343;
	selp.f64 	%fd344, %fd343, %fd342, %p212;
	ld.shared.f64 	%fd345, [_ZZN3cub18CUB_300001_SM_10006detail6reduce18DeviceReduceKernelINS2_10policy_hubIdjN4cuda3__47maximumIvEEE10Policy1000EPdjS8_dNS5_3std3__410__identityEEEvT0_PT3_T1_NS0_13GridEvenShareISI_EET2_T4_E12temp_storage+48];
	setp.lt.f64 	%p213, %fd344, %fd345;
	selp.f64 	%fd346, %fd345, %fd344, %p213;
	ld.shared.f64 	%fd347, [_ZZN3cub18CUB_300001_SM_10006detail6reduce18DeviceReduceKernelINS2_10policy_hubIdjN4cuda3__47maximumIvEEE10Policy1000EPdjS8_dNS5_3std3__410__identityEEEvT0_PT3_T1_NS0_13GridEvenShareISI_EET2_T4_E12temp_storage+56];
	setp.lt.f64 	%p214, %fd346, %fd347;
	selp.f64 	%fd348, %fd347, %fd346, %p214;
	ld.shared.f64 	%fd349, [_ZZN3cub18CUB_300001_SM_10006detail6reduce18DeviceReduceKernelINS2_10policy_hubIdjN4cuda3__47maximumIvEEE10Policy1000EPdjS8_dNS5_3std3__410__identityEEEvT0_PT3_T1_NS0_13GridEvenShareISI_EET2_T4_E12temp_storage+64];
	setp.lt.f64 	%p215, %fd348, %fd349;
	selp.f64 	%fd374, %fd349, %fd348, %p215;
	bra.uni 	$L__BB4_71;
$L__BB4_16:
	// begin inline asm
	mov.u32 %r389, %laneid;
	// end inline asm
	and.b32  	%r440, %r7, 992;
	add.s32 	%r441, %r440, 32;
	setp.gt.u32 	%p170, %r441, %r6;
	not.b32 	%r442, %r440;
	add.s32 	%r443, %r6, %r442;
	selp.b32 	%r438, %r443, 31, %p170;
	mov.b64 	%rd173, %fd355;
	mov.b64 	{%r391, %r396}, %rd173;
	mov.b32 	%r397, 1;
	mov.b32 	%r439, -1;
	// begin inline asm
	shfl.sync.down.b32 %r390, %r391, %r397, %r438, %r439;
	// end inline asm
	// begin inline asm
	shfl.sync.down.b32 %r395, %r396, %r397, %r438, %r439;
	// end inline asm
	mov.b64 	%rd174, {%r390, %r395};
	mov.b64 	%fd277, %rd174;
	setp.lt.s32 	%p171, %r389, %r438;
	setp.lt.f64 	%p172, %fd355, %fd277;
	selp.f64 	%fd278, %fd277, %fd355, %p172;
	selp.f64 	%fd279, %fd278, %fd355, %p171;
	mov.b64 	%rd175, %fd279;
	mov.b64 	{%r401, %r406}, %rd175;
	mov.b32 	%r407, 2;
	// begin inline asm
	shfl.sync.down.b32 %r400, %r401, %r407, %r438, %r439;
	// end inline asm
	// begin inline asm
	shfl.sync.down.b32 %r405, %r406, %r407, %r438, %r439;
	// end inline asm
	mov.b64 	%rd176, {%r400, %r405};
	mov.b64 	%fd280, %rd176;
	add.s32 	%r444, %r389, 2;
	setp.gt.s32 	%p173, %r444, %r438;
	setp.lt.f64 	%p174, %fd279, %fd280;
	selp.f64 	%fd281, %fd280, %fd279, %p174;
	selp.f64 	%fd282, %fd279, %fd281, %p173;
	mov.b64 	%rd177, %fd282;
	mov.b64 	{%r411, %r416}, %rd177;
	mov.b32 	%r417, 4;
	// begin inline asm
	shfl.sync.down.b32 %r410, %r411, %r417, %r438, %r439;
	// end inline asm
	// begin inline asm
	shfl.sync.down.b32 %r415, %r416, %r417, %r438, %r439;
	// end inline asm
	mov.b64 	%rd178, {%r410, %r415};
	mov.b64 	%fd283, %rd178;
	add.s32 	%r445, %r389, 4;
	setp.gt.s32 	%p175, %r445, %r438;
	setp.lt.f64 	%p176, %fd282, %fd283;
	selp.f64 	%fd284, %fd283, %fd282, %p176;
	selp.f64 	%fd285, %fd282, %fd284, %p175;
	mov.b64 	%rd179, %fd285;
	mov.b64 	{%r421, %r426}, %rd179;
	mov.b32 	%r427, 8;
	// begin inline asm
	shfl.sync.down.b32 %r420, %r421, %r427, %r438, %r439;
	// end inline asm
	// begin inline asm
	shfl.sync.down.b32 %r425, %r426, %r427, %r438, %r439;
	// end inline asm
	mov.b64 	%rd180, {%r420, %r425};
	mov.b64 	%fd286, %rd180;
	add.s32 	%r446, %r389, 8;
	setp.gt.s32 	%p177, %r446, %r438;
	setp.lt.f64 	%p178, %fd285, %fd286;
	selp.f64 	%fd287, %fd286, %fd285, %p178;
	selp.f64 	%fd288, %fd285, %fd287, %p177;
	mov.b64 	%rd181, %fd288;
	mov.b64 	{%r431, %r436}, %rd181;
	mov.b32 	%r437, 16;
	// begin inline asm
	shfl.sync.down.b32 %r430, %r431, %r437, %r438, %r439;
	// end inline asm
	// begin inline asm
	shfl.sync.down.b32 %r435, %r436, %r437, %r438, %r439;
	// end inline asm
	mov.b64 	%rd182, {%r430, %r435};
	mov.b64 	%fd289, %rd182;
	add.s32 	%r447, %r389, 16;
	setp.gt.s32 	%p179, %r447, %r438;
	setp.lt.f64 	%p180, %fd288, %fd289;
	selp.f64 	%fd290, %fd289, %fd288, %p180;
	selp.f64 	%fd374, %fd288, %fd290, %p179;
	setp.ne.s32 	%p181, %r389, 0;
	@%p181 bra 	$L__BB4_18;
	shr.u32 	%r448, %r7, 2;
	and.b32  	%r449, %r448, 248;
	mov.u32 	%r450, _ZZN3cub18CUB_300001_SM_10006detail6reduce18DeviceReduceKernelINS2_10policy_hubIdjN4cuda3__47maximumIvEEE10Policy1000EPdjS8_dNS5_3std3__410__identityEEEvT0_PT3_T1_NS0_13GridEvenShareISI_EET2_T4_E12temp_storage;
	add.s32 	%r451, %r450, %r449;
	st.shared.f64 	[%r451+8], %fd374;
$L__BB4_18:
	bar.sync 	0;
	setp.ne.s32 	%p182, %r7, 0;
	@%p182 bra 	$L__BB4_71;
	setp.gt.u32 	%p183, %r6, 32;
	ld.shared.f64 	%fd291, [_ZZN3cub18CUB_300001_SM_10006detail6reduce18DeviceReduceKernelINS2_10policy_hubIdjN4cuda3__47maximumIvEEE10Policy1000EPdjS8_dNS5_3std3__410__identityEEEvT0_PT3_T1_NS0_13GridEvenShareISI_EET2_T4_E12temp_storage+16];
	setp.lt.f64 	%p184, %fd374, %fd291;
	selp.f64 	%fd293, %fd291, %fd374, %p184;
	selp.f64 	%fd294, %fd293, %fd374, %p183;
	setp.gt.u32 	%p185, %r6, 64;
	ld.shared.f64 	%fd296, [_ZZN3cub18CUB_300001_SM_10006detail6reduce18DeviceReduceKernelINS2_10policy_hubIdjN4cuda3__47maximumIvEEE10Policy1000EPdjS8_dNS5_3std3__410__identityEEEvT0_PT3_T1_NS0_13GridEvenShareISI_EET2_T4_E12temp_storage+24];
	setp.lt.f64 	%p186, %fd294, %fd296;
	selp.f64 	%fd298, %fd296, %fd294, %p186;
	selp.f64 	%fd299, %fd298, %fd294, %p185;
	setp.gt.u32 	%p187, %r6, 96;
	ld.shared.f64 	%fd301, [_ZZN3cub18CUB_300001_SM_10006detail6reduce18DeviceReduceKernelINS2_10policy_hubIdjN4cuda3__47maximumIvEEE10Policy1000EPdjS8_dNS5_3std3__410__identityEEEvT0_PT3_T1_NS0_13GridEvenShareISI_EET2_T4_E12temp_storage+32];
	setp.lt.f64 	%p188, %fd299, %fd301;
	selp.f64 	%fd303, %fd301, %fd299, %p188;
	selp.f64 	%fd304, %fd303, %fd299, %p187;
	setp.gt.u32 	%p189, %r6, 128;
	ld.shared.f64 	%fd306, [_ZZN3cub18CUB_300001_SM_10006detail6reduce18DeviceReduceKernelINS2_10policy_hubIdjN4cuda3__47maximumIvEEE10Policy1000EPdjS8_dNS5_3std3__410__identityEEEvT0_PT3_T1_NS0_13GridEvenShareISI_EET2_T4_E12temp_storage+40];
	setp.lt.f64 	%p190, %fd304, %fd306;
	selp.f64 	%fd308, %fd306, %fd304, %p190;
	selp.f64 	%fd309, %fd308, %fd304, %p189;
	setp.gt.u32 	%p191, %r6, 160;
	ld.shared.f64 	%fd311, [_ZZN3cub18CUB_300001_SM_10006detail6reduce18DeviceReduceKernelINS2_10policy_hubIdjN4cuda3__47maximumIvEEE10Policy1000EPdjS8_dNS5_3std3__410__identityEEEvT0_PT3_T1_NS0_13GridEvenShareISI_EET2_T4_E12temp_storage+48];
	setp.lt.f64 	%p192, %fd309, %fd311;
	selp.f64 	%fd313, %fd311, %fd309, %p192;
	selp.f64 	%fd314, %fd313, %fd309, %p191;
	setp.gt.u32 	%p193, %r6, 192;
	ld.shared.f64 	%fd316, [_ZZN3cub18CUB_300001_SM_10006detail6reduce18DeviceReduceKernelINS2_10policy_hubIdjN4cuda3__47maximumIvEEE10Policy1000EPdjS8_dNS5_3std3__410__identityEEEvT0_PT3_T1_NS0_13GridEvenShareISI_EET2_T4_E12temp_storage+56];
	setp.lt.f64 	%p194, %fd314, %fd316;
	selp.f64 	%fd318, %fd316, %fd314, %p194;
	selp.f64 	%fd319, %fd318, %fd314, %p193;
	setp.gt.u32 	%p195, %r6, 224;
	ld.shared.f64 	%fd321, [_ZZN3cub18CUB_300001_SM_10006detail6reduce18DeviceReduceKernelINS2_10policy_hubIdjN4cuda3__47maximumIvEEE10Policy1000EPdjS8_dNS5_3std3__410__identityEEEvT0_PT3_T1_NS0_13GridEvenShareISI_EET2_T4_E12temp_storage+64];
	setp.lt.f64 	%p196, %fd319, %fd321;
	selp.f64 	%fd323, %fd321, %fd319, %p196;
	selp.f64 	%fd374, %fd323, %fd319, %p195;
	bra.uni 	$L__BB4_71;
$L__BB4_20:
	mov.u32 	%r26, %tid.x;
	shl.b32 	%r305, %r26, 2;
	add.s32 	%r306, %r5, %r305;
	mul.wide.u32 	%rd113, %r306, 8;
	add.s64 	%rd103, %rd1, %rd113;
	// begin inline asm
	ld.global.nc.v2.u64 {%rd101, %rd102}, [%rd103];
	// end inline asm
	add.s64 	%rd106, %rd103, 16;
	// begin inline asm
	ld.global.nc.v2.u64 {%rd104, %rd105}, [%rd106];
	// end inline asm
	mov.b64 	%fd203, %rd101;
	mov.b64 	%fd204, %rd102;
	mov.b64 	%fd205, %rd104;
	mov.b64 	%fd206, %rd105;
	add.s64 	%rd109, %rd103, 8192;
	// begin inline asm
	ld.global.nc.v2.u64 {%rd107, %rd108}, [%rd109];
	// end inline asm
	add.s64 	%rd112, %rd103, 8208;
	// begin inline asm
	ld.global.nc.v2.u64 {%rd110, %rd111}, [%rd112];
	// end inline asm
	mov.b64 	%fd207, %rd107;
	mov.b64 	%fd208, %rd108;
	mov.b64 	%fd209, %rd110;
	mov.b64 	%fd210, %rd111;
	setp.lt.f64 	%p110, %fd203, %fd204;
	selp.f64 	%fd211, %fd204, %fd203, %p110;
	setp.lt.f64 	%p111, %fd211, %fd205;
	selp.f64 	%fd212, %fd205, %fd211, %p111;
	setp.lt.f64 	%p112, %fd212, %fd206;
	selp.f64 	%fd213, %fd206, %fd212, %p112;
	setp.lt.f64 	%p113, %fd213, %fd207;
	selp.f64 	%fd214, %fd207, %fd213, %p113;
	setp.lt.f64 	%p114, %fd214, %fd208;
	selp.f64 	%fd215, %fd208, %fd214, %p114;
	setp.lt.f64 	%p115, %fd215, %fd209;
	selp.f64 	%fd216, %fd209, %fd215, %p115;
	setp.lt.f64 	%p116, %fd216, %fd210;
	selp.f64 	%fd361, %fd210, %fd216, %p116;
	setp.lt.u32 	%p117, %r6, %r4;
	@%p117 bra 	$L__BB4_32;
	add.s32 	%r27, %r4, %r5;
	add.s32 	%r516, %r27, 256;
	add.s32 	%r515, %r27, %r26;
	mov.b32 	%r517, 0;
$L__BB4_22:
	add.s32 	%r5, %r5, %r4;
	add.s32 	%r308, %r1, -2048;
	setp.gt.u32 	%p118, %r5, %r308;
	@%p118 bra 	$L__BB4_24;
	cvt.u64.u32 	%rd126, %r5;
	cvt.u64.u32 	%rd127, %r305;
	add.s64 	%rd128, %rd126, %rd127;
	shl.b64 	%rd129, %rd128, 3;
	add.s64 	%rd116, %rd1, %rd129;
	// begin inline asm
	ld.global.nc.v2.u64 {%rd114, %rd115}, [%rd116];
	// end inline asm
	add.s64 	%rd119, %rd116, 16;
	// begin inline asm
	ld.global.nc.v2.u64 {%rd117, %rd118}, [%rd119];
	// end inline asm
	mov.b64 	%fd217, %rd114;
	mov.b64 	%fd218, %rd115;
	mov.b64 	%fd219, %rd117;
	mov.b64 	%fd220, %rd118;
	add.s64 	%rd122, %rd116, 8192;
	// begin inline asm
	ld.global.nc.v2.u64 {%rd120, %rd121}, [%rd122];
	// end inline asm
	add.s64 	%rd125, %rd116, 8208;
	// begin inline asm
	ld.global.nc.v2.u64 {%rd123, %rd124}, [%rd125];
	// end inline asm
	mov.b64 	%fd221, %rd120;
	mov.b64 	%fd222, %rd121;
	mov.b64 	%fd223, %rd123;
	mov.b64 	%fd224, %rd124;
	setp.lt.f64 	%p119, %fd361, %fd217;
	selp.f64 	%fd225, %fd217, %fd361, %p119;
	setp.lt.f64 	%p120, %fd225, %fd218;
	selp.f64 	%fd226, %fd218, %fd225, %p120;
	setp.lt.f64 	%p121, %fd226, %fd219;
	selp.f64 	%fd227, %fd219, %fd226, %p121;
	setp.lt.f64 	%p122, %fd227, %fd220;
	selp.f64 	%fd228, %fd220, %fd227, %p122;
	setp.lt.f64 	%p123, %fd228, %fd221;
	selp.f64 	%fd229, %fd221, %fd228, %p123;
	setp.lt.f64 	%p124, %fd229, %fd222;
	selp.f64 	%fd230, %fd222, %fd229, %p124;
	setp.lt.f64 	%p125, %fd230, %fd223;
	selp.f64 	%fd231, %fd223, %fd230, %p125;
	setp.lt.f64 	%p126, %fd231, %fd224;
	selp.f64 	%fd361, %fd224, %fd231, %p126;
	sub.s32 	%r310, %r1, %r5;
	setp.lt.u32 	%p127, %r310, %r4;
	add.s32 	%r517, %r517, 1;
	add.s32 	%r516, %r516, %r4;
	add.s32 	%r515, %r515, %r4;
	@%p127 bra 	$L__BB4_32;
	bra.uni 	$L__BB4_22;
$L__BB4_24:
	setp.le.u32 	%p128, %r1, %r5;
	@%p128 bra 	$L__BB4_32;
	sub.s32 	%r38, %r1, %r5;
	setp.ge.s32 	%p129, %r26, %r38;
	@%p129 bra 	$L__BB4_32;
	not.b32 	%r311, %r26;
	add.s32 	%r312, %r1, %r311;
	sub.s32 	%r313, %r312, %r27;
	mul.lo.s32 	%r314, %r2, %r517;
	shl.b32 	%r315, %r314, 11;
	sub.s32 	%r39, %r313, %r315;
	shr.u32 	%r316, %r312, 8;
	add.s32 	%r40, %r316, 1;
	and.b32  	%r317, %r312, 768;
	setp.eq.s32 	%p130, %r317, 768;
	mov.u32 	%r522, %r26;
	@%p130 bra 	$L__BB4_29;
	and.b32  	%r318, %r40, 3;
	neg.s32 	%r519, %r318;
	mov.u32 	%r522, %r26;
$L__BB4_28:
	.pragma "nounroll";
	mul.wide.u32 	%rd132, %r515, 8;
	add.s64 	%rd131, %rd1, %rd132;
	// begin inline asm
	ld.global.nc.u64 %rd130, [%rd131];
	// end inline asm
	mov.b64 	%fd233, %rd130;
	setp.lt.f64 	%p131, %fd361, %fd233;
	selp.f64 	%fd361, %fd233, %fd361, %p131;
	add.s32 	%r522, %r522, 256;
	add.s32 	%r515, %r515, 256;
	add.s32 	%r519, %r519, 1;
	setp.ne.s32 	%p132, %r519, 0;
	@%p132 bra 	$L__BB4_28;
$L__BB4_29:
	setp.lt.u32 	%p133, %r39, 768;
	@%p133 bra 	$L__BB4_32;
	add.s32 	%r524, %r522, 512;
	add.s32 	%r523, %r522, %r516;
$L__BB4_31:
	add.s32 	%r319, %r523, -256;
	mul.wide.u32 	%rd141, %r319, 8;
	add.s64 	%rd134, %rd1, %rd141;
	// begin inline asm
	ld.global.nc.u64 %rd133, [%rd134];
	// end inline asm
	mov.b64 	%fd234, %rd133;
	setp.lt.f64 	%p134, %fd361, %fd234;
	selp.f64 	%fd235, %fd234, %fd361, %p134;
	mul.wide.u32 	%rd142, %r523, 8;
	add.s64 	%rd136, %rd1, %rd142;
	// begin inline asm
	ld.global.nc.u64 %rd135, [%rd136];
	// end inline asm
	mov.b64 	%fd236, %rd135;
	setp.lt.f64 	%p135, %fd235, %fd236;
	selp.f64 	%fd237, %fd236, %fd235, %p135;
	add.s32 	%r320, %r523, 256;
	mul.wide.u32 	%rd143, %r320, 8;
	add.s64 	%rd138, %rd1, %rd143;
	// begin inline asm
	ld.global.nc.u64 %rd137, [%rd138];
	// end inline asm
	mov.b64 	%fd238, %rd137;
	setp.lt.f64 	%p136, %fd237, %fd238;
	selp.f64 	%fd239, %fd238, %fd237, %p136;
	add.s32 	%r321, %r523, 512;
	mul.wide.u32 	%rd144, %r321, 8;
	add.s64 	%rd140, %rd1, %rd144;
	// begin inline asm
	ld.global.nc.u64 %rd139, [%rd140];
	// end inline asm
	mov.b64 	%fd240, %rd139;
	setp.lt.f64 	%p137, %fd239, %fd240;
	selp.f64 	%fd361, %fd240, %fd239, %p137;
	add.s32 	%r53, %r524, 1024;
	add.s32 	%r322, %r524, 512;
	add.s32 	%r523, %r523, 1024;
	setp.lt.s32 	%p138, %r322, %r38;
	mov.u32 	%r524, %r53;
	@%p138 bra 	$L__BB4_31;
$L__BB4_32:
	// begin inline asm
	mov.u32 %r323, %laneid;
	// end inline asm
	mov.b64 	%rd145, %fd361;
	mov.b64 	{%r325, %r330}, %rd145;
	mov.b32 	%r331, 1;
	mov.b32 	%r372, 31;
	mov.b32 	%r373, -1;
	// begin inline asm
	shfl.sync.down.b32 %r324, %r325, %r331, %r372, %r373;
	// end inline asm
	// begin inline asm
	shfl.sync.down.b32 %r329, %r330, %r331, %r372, %r373;
	// end inline asm
	mov.b64 	%rd146, {%r324, %r329};
	mov.b64 	%fd241, %rd146;
	setp.gt.s32 	%p139, %r323, 30;
	setp.lt.f64 	%p140, %fd361, %fd241;
	selp.f64 	%fd242, %fd241, %fd361, %p140;
	selp.f64 	%fd243, %fd361, %fd242, %p139;
	mov.b64 	%rd147, %fd243;
	mov.b64 	{%r335, %r340}, %rd147;
	mov.b32 	%r341, 2;
	// begin inline asm
	shfl.sync.down.b32 %r334, %r335, %r341, %r372, %r373;
	// end inline asm
	// begin inline asm
	shfl.sync.down.b32 %r339, %r340, %r341, %r372, %r373;
	// end inline asm
	mov.b64 	%rd148, {%r334, %r339};
	mov.b64 	%fd244, %rd148;
	setp.gt.s32 	%p141, %r323, 29;
	setp.lt.f64 	%p142, %fd243, %fd244;
	selp.f64 	%fd245, %fd244, %fd243, %p142;
	selp.f64 	%fd246, %fd243, %fd245, %p141;
	mov.b64 	%rd149, %fd246;
	mov.b64 	{%r345, %r350}, %rd149;
	mov.b32 	%r351, 4;
	// begin inline asm
	shfl.sync.down.b32 %r344, %r345, %r351, %r372, %r373;
	// end inline asm
	// begin inline asm
	shfl.sync.down.b32 %r349, %r350, %r351, %r372, %r373;
	// end inline asm
	mov.b64 	%rd150, {%r344, %r349};
	mov.b64 	%fd247, %rd150;
	setp.gt.s32 	%p143, %r323, 27;
	setp.lt.f64 	%p144, %fd246, %fd247;
	selp.f64 	%fd248, %fd247, %fd246, %p144;
	selp.f64 	%fd249, %fd246, %fd248, %p143;
	mov.b64 	%rd151, %fd249;
	mov.b64 	{%r355, %r360}, %rd151;
	mov.b32 	%r361, 8;
	// begin inline asm
	shfl.sync.down.b32 %r354, %r355, %r361, %r372, %r373;
	// end inline asm
	// begin inline asm
	shfl.sync.down.b32 %r359, %r360, %r361, %r372, %r373;
	// end inline asm
	mov.b64 	%rd152, {%r354, %r359};
	mov.b64 	%fd250, %rd152;
	setp.gt.s32 	%p145, %r323, 23;
	setp.lt.f64 	%p146, %fd249, %fd250;
	selp.f64 	%fd251, %fd250, %fd249, %p146;
	selp.f64 	%fd252, %fd249, %fd251, %p145;
	mov.b64 	%rd153, %fd252;
	mov.b64 	{%r365, %r370}, %rd153;
	mov.b32 	%r371, 16;
	// begin inline asm
	shfl.sync.down.b32 %r364, %r365, %r371, %r372, %r373;
	// end inline asm
	// begin inline asm
	shfl.sync.down.b32 %r369, %r370, %r371, %r372, %r373;
	// end inline asm
	mov.b64 	%rd154, {%r364, %r369};
	mov.b64 	%fd253, %rd154;
	setp.gt.s32 	%p147, %r323, 15;
	setp.lt.f64 	%p148, %fd252, %fd253;
	selp.f64 	%fd25, %fd253, %fd252, %p148;
	selp.f64 	%fd374, %fd252, %fd25, %p147;
	setp.ne.s32 	%p149, %r323, 0;
	@%p149 bra 	$L__BB4_34;
	shr.u32 	%r374, %r26, 2;
	and.b32  	%r375, %r374, 248;
	mov.u32 	%r376, _ZZN3cub18CUB_300001_SM_10006detail6reduce18DeviceReduceKernelINS2_10policy_hubIdjN4cuda3__47maximumIvEEE10Policy1000EPdjS8_dNS5_3std3__410__identityEEEvT0_PT3_T1_NS0_13GridEvenShareISI_EET2_T4_E12temp_storage;
	add.s32 	%r377, %r376, %r375;
	st.shared.f64 	[%r377+8], %fd25;
$L__BB4_34:
	bar.sync 	0;
	setp.ne.s32 	%p150, %r26, 0;
	@%p150 bra 	$L__BB4_71;
	ld.shared.f64 	%fd254, [_ZZN3cub18CUB_300001_SM_10006detail6reduce18DeviceReduceKernelINS2_10policy_hubIdjN4cuda3__47maximumIvEEE10Policy1000EPdjS8_dNS5_3std3__410__identityEEEvT0_PT3_T1_NS0_13GridEvenShareISI_EET2_T4_E12temp_storage+16];
	setp.lt.f64 	%p151, %fd374, %fd254;
	selp.f64 	%fd255, %fd254, %fd374, %p151;
	ld.shared.f64 	%fd256, [_ZZN3cub18CUB_300001_SM_10006detail6reduce18DeviceReduceKernelINS2_10policy_hubIdjN4cuda3__47maximumIvEEE10Policy1000EPdjS8_dNS5_3std3__410__identityEEEvT0_PT3_T1_NS0_13GridEvenShareISI_EET2_T4_E12temp_storage+24];
	setp.lt.f64 	%p152, %fd255, %fd256;
	selp.f64 	%fd257, %fd256, %fd255, %p152;
	ld.shared.f64 	%fd258, [_ZZN3cub18CUB_300001_SM_10006detail6reduce18DeviceReduceKernelINS2_10policy_hubIdjN4cuda3__47maximumIvEEE10Policy1000EPdjS8_dNS5_3std3__410__identityEEEvT0_PT3_T1_NS0_13GridEvenShareISI_EET2_T4_E12temp_storage+32];
	setp.lt.f64 	%p153, %fd257, %fd258;
	selp.f64 	%fd259, %fd258, %fd257, %p153;
	ld.shared.f64 	%fd260, [_ZZN3cub18CUB_300001_SM_10006detail6reduce18DeviceReduceKernelINS2_10policy_hubIdjN4cuda3__47maximumIvEEE10Policy1000EPdjS8_dNS5_3std3__410__identityEEEvT0_PT3_T1_NS0_13GridEvenShareISI_EET2_T4_E12temp_storage+40];
	setp.lt.f64 	%p154, %fd259, %fd260;
	selp.f64 	%fd261, %fd260, %fd259, %p154;
	ld.shared.f64 	%fd262, [_ZZN3cub18CUB_300001_SM_10006detail6reduce18DeviceReduceKernelINS2_10policy_hubIdjN4cuda3__47maximumIvEEE10Policy1000EPdjS8_dNS5_3std3__410__identityEEEvT0_PT3_T1_NS0_13GridEvenShareISI_EET2_T4_E12temp_storage+48];
	setp.lt.f64 	%p155, %fd261, %fd262;
	selp.f64 	%fd263, %fd262, %fd261, %p155;
	ld.shared.f64 	%fd264, [_ZZN3cub18CUB_300001_SM_10006detail6reduce18DeviceReduceKernelINS2_10policy_hubIdjN4cuda3__47maximumIvEEE10Policy1000EPdjS8_dNS5_3std3__410__identityEEEvT0_PT3_T1_NS0_13GridEvenShareISI_EET2_T4_E12temp_storage+56];
	setp.lt.f64 	%p156, %fd263, %fd264;
	selp.f64 	%fd265, %fd264, %fd263, %p156;
	ld.shared.f64 	%fd266, [_ZZN3cub18CUB_300001_SM_10006detail6reduce18DeviceReduceKernelINS2_10policy_hubIdjN4cuda3__47maximumIvEEE10Policy1000EPdjS8_dNS5_3std3__410__identityEEEvT0_PT3_T1_NS0_13GridEvenShareISI_EET2_T4_E12temp_storage+64];
	setp.lt.f64 	%p157, %fd265, %fd266;
	selp.f64 	%fd374, %fd266, %fd265, %p157;
	bra.uni 	$L__BB4_71;
$L__BB4_36:
	sub.s32 	%r55, %r1, %r5;
	setp.gt.u32 	%p2, %r55, 2047;
	@%p2 bra 	$L__BB4_55;
	mov.u32 	%r56, %tid.x;
	setp.ge.u32 	%p51, %r56, %r55;
	mov.f64 	%fd367, 0d0000000000000000;
	mov.u32 	%r529, %r56;
	@%p51 bra 	$L__BB4_39;
	add.s32 	%r176, %r5, %r56;
	mul.wide.u32 	%rd65, %r176, 8;
	add.s64 	%rd64, %rd1, %rd65;
	// begin inline asm
	ld.global.nc.u64 %rd63, [%rd64];
	// end inline asm
	mov.b64 	%fd367, %rd63;
	add.s32 	%r529, %r56, 256;
$L__BB4_39:
	setp.ge.u32 	%p52, %r529, %r55;
	@%p52 bra 	$L__BB4_46;
	not.b32 	%r177, %r529;
	add.s32 	%r59, %r1, %r177;
	and.b32  	%r178, %r59, 768;
	setp.eq.s32 	%p53, %r178, 768;
	@%p53 bra 	$L__BB4_43;
	add.s32 	%r527, %r529, %r5;
	shr.u32 	%r179, %r59, 8;
	add.s32 	%r180, %r179, 1;
	and.b32  	%r181, %r180, 3;
	neg.s32 	%r526, %r181;
$L__BB4_42:
	.pragma "nounroll";
	mul.wide.u32 	%rd68, %r527, 8;
	add.s64 	%rd67, %rd1, %rd68;
	// begin inline asm
	ld.global.nc.u64 %rd66, [%rd67];
	// end inline asm
	mov.b64 	%fd122, %rd66;
	setp.lt.f64 	%p54, %fd367, %fd122;
	selp.f64 	%fd367, %fd122, %fd367, %p54;
	add.s32 	%r529, %r529, 256;
	add.s32 	%r527, %r527, 256;
	add.s32 	%r526, %r526, 1;
	setp.ne.s32 	%p55, %r526, 0;
	@%p55 bra 	$L__BB4_42;
$L__BB4_43:
	sub.s32 	%r182, %r59, %r5;
	setp.lt.u32 	%p56, %r182, 768;
	@%p56 bra 	$L__BB4_46;
	add.s32 	%r531, %r529, 512;
	add.s32 	%r530, %r529, %r5;
$L__BB4_45:
	mul.wide.u32 	%rd77, %r530, 8;
	add.s64 	%rd70, %rd1, %rd77;
	// begin inline asm
	ld.global.nc.u64 %rd69, [%rd70];
	// end inline asm
	mov.b64 	%fd123, %rd69;
	setp.lt.f64 	%p57, %fd367, %fd123;
	selp.f64 	%fd124, %fd123, %fd367, %p57;
	add.s32 	%r183, %r530, 256;
	mul.wide.u32 	%rd78, %r183, 8;
	add.s64 	%rd72, %rd1, %rd78;
	// begin inline asm
	ld.global.nc.u64 %rd71, [%rd72];
	// end inline asm
	mov.b64 	%fd125, %rd71;
	setp.lt.f64 	%p58, %fd124, %fd125;
	selp.f64 	%fd126, %fd125, %fd124, %p58;
	add.s32 	%r184, %r530, 512;
	mul.wide.u32 	%rd79, %r184, 8;
	add.s64 	%rd74, %rd1, %rd79;
	// begin inline asm
	ld.global.nc.u64 %rd73, [%rd74];
	// end inline asm
	mov.b64 	%fd127, %rd73;
	setp.lt.f64 	%p59, %fd126, %fd127;
	selp.f64 	%fd128, %fd127, %fd126, %p59;
	add.s32 	%r185, %r530, 768;
	mul.wide.u32 	%rd80, %r185, 8;
	add.s64 	%rd76, %rd1, %rd80;
	// begin inline asm
	ld.global.nc.u64 %rd75, [%rd76];
	// end inline asm
	mov.b64 	%fd129, %rd75;
	setp.lt.f64 	%p60, %fd128, %fd129;
	selp.f64 	%fd367, %fd129, %fd128, %p60;
	add.s32 	%r73, %r531, 1024;
	add.s32 	%r186, %r531, 512;
	add.s32 	%r530, %r530, 1024;
	setp.lt.s32 	%p61, %r186, %r55;
	mov.u32 	%r531, %r73;
	@%p61 bra 	$L__BB4_45;
$L__BB4_46:
	setp.lt.u32 	%p62, %r55, 256;
	@%p62 bra 	$L__BB4_51;
	// begin inline asm
	mov.u32 %r250, %laneid;
	// end inline asm
	mov.b64 	%rd91, %fd367;
	mov.b64 	{%r252, %r257}, %rd91;
	mov.b32 	%r258, 1;
	mov.b32 	%r299, 31;
	mov.b32 	%r300, -1;
	// begin inline asm
	shfl.sync.down.b32 %r251, %r252, %r258, %r299, %r300;
	// end inline asm
	// begin inline asm
	shfl.sync.down.b32 %r256, %r257, %r258, %r299, %r300;
	// end inline asm
	mov.b64 	%rd92, {%r251, %r256};
	mov.b64 	%fd177, %rd92;
	setp.gt.s32 	%p90, %r250, 30;
	setp.lt.f64 	%p91, %fd367, %fd177;
	selp.f64 	%fd178, %fd177, %fd367, %p91;
	selp.f64 	%fd179, %fd367, %fd178, %p90;
	mov.b64 	%rd93, %fd179;
	mov.b64 	{%r262, %r267}, %rd93;
	mov.b32 	%r268, 2;
	// begin inline asm
	shfl.sync.down.b32 %r261, %r262, %r268, %r299, %r300;
	// end inline asm
	// begin inline asm
	shfl.sync.down.b32 %r266, %r267, %r268, %r299, %r300;
	// end inline asm
	mov.b64 	%rd94, {%r261, %r266};
	mov.b64 	%fd180, %rd94;
	setp.gt.s32 	%p92, %r250, 29;
	setp.lt.f64 	%p93, %fd179, %fd180;
	selp.f64 	%fd181, %fd180, %fd179, %p93;
	selp.f64 	%fd182, %fd179, %fd181, %p92;
	mov.b64 	%rd95, %fd182;
	mov.b64 	{%r272, %r277}, %rd95;
	mov.b32 	%r278, 4;
	// begin inline asm
	shfl.sync.down.b32 %r271, %r272, %r278, %r299, %r300;
	// end inline asm
	// begin inline asm
	shfl.sync.down.b32 %r276, %r277, %r278, %r299, %r300;
	// end inline asm
	mov.b64 	%rd96, {%r271, %r276};
	mov.b64 	%fd183, %rd96;
	setp.gt.s32 	%p94, %r250, 27;
	setp.lt.f64 	%p95, %fd182, %fd183;
	selp.f64 	%fd184, %fd183, %fd182, %p95;
	selp.f64 	%fd185, %fd182, %fd184, %p94;
	mov.b64 	%rd97, %fd185;
	mov.b64 	{%r282, %r287}, %rd97;
	mov.b32 	%r288, 8;
	// begin inline asm
	shfl.sync.down.b32 %r281, %r282, %r288, %r299, %r300;
	// end inline asm
	// begin inline asm
	shfl.sync.down.b32 %r286, %r287, %r288, %r299, %r300;
	// end inline asm
	mov.b64 	%rd98, {%r281, %r286};
	mov.b64 	%fd186, %rd98;
	setp.gt.s32 	%p96, %r250, 23;
	setp.lt.f64 	%p97, %fd185, %fd186;
	selp.f64 	%fd187, %fd186, %fd185, %p97;
	selp.f64 	%fd188, %fd185, %fd187, %p96;
	mov.b64 	%rd99, %fd188;
	mov.b64 	{%r292, %r297}, %rd99;
	mov.b32 	%r298, 16;
	// begin inline asm
	shfl.sync.down.b32 %r291, %r292, %r298, %r299, %r300;
	// end inline asm
	// begin inline asm
	shfl.sync.down.b32 %r296, %r297, %r298, %r299, %r300;
	// end inline asm
	mov.b64 	%rd100, {%r291, %r296};
	mov.b64 	%fd189, %rd100;
	setp.gt.s32 	%p98, %r250, 15;
	setp.lt.f64 	%p99, %fd188, %fd189;
	selp.f64 	%fd37, %fd189, %fd188, %p99;
	selp.f64 	%fd374, %fd188, %fd37, %p98;
	setp.ne.s32 	%p100, %r250, 0;
	@%p100 bra 	$L__BB4_49;
	shr.u32 	%r301, %r56, 2;
	and.b32  	%r302, %r301, 248;
	mov.u32 	%r303, _ZZN3cub18CUB_300001_SM_10006detail6reduce18DeviceReduceKernelINS2_10policy_hubIdjN4cuda3__47maximumIvEEE10Policy1000EPdjS8_dNS5_3std3__410__identityEEEvT0_PT3_T1_NS0_13GridEvenShareISI_EET2_T4_E12temp_storage;
	add.s32 	%r304, %r303, %r302;
	st.shared.f64 	[%r304+8], %fd37;
$L__BB4_49:
	bar.sync 	0;
	setp.ne.s32 	%p101, %r56, 0;
	@%p101 bra 	$L__BB4_71;
	ld.shared.f64 	%fd190, [_ZZN3cub18CUB_300001_SM_10006detail6reduce18DeviceReduceKernelINS2_10policy_hubIdjN4cuda3__47maximumIvEEE10Policy1000EPdjS8_dNS5_3std3__410__identityEEEvT0_PT3_T1_NS0_13GridEvenShareISI_EET2_T4_E12temp_storage+16];
	setp.lt.f64 	%p102, %fd374, %fd190;
	selp.f64 	%fd191, %fd190, %fd374, %p102;
	ld.shared.f64 	%fd192, [_ZZN3cub18CUB_300001_SM_10006detail6reduce18DeviceReduceKernelINS2_10policy_hubIdjN4cuda3__47maximumIvEEE10Policy1000EPdjS8_dNS5_3std3__410__identityEEEvT0_PT3_T1_NS0_13GridEvenShareISI_EET2_T4_E12temp_storage+24];
	setp.lt.f64 	%p103, %fd191, %fd192;
	selp.f64 	%fd193, %fd192, %fd191, %p103;
	ld.shared.f64 	%fd194, [_ZZN3cub18CUB_300001_SM_10006detail6reduce18DeviceReduceKernelINS2_10policy_hubIdjN4cuda3__47maximumIvEEE10Policy1000EPdjS8_dNS5_3std3__410__identityEEEvT0_PT3_T1_NS0_13GridEvenShareISI_EET2_T4_E12temp_storage+32];
	setp.lt.f64 	%p104, %fd193, %fd194;
	selp.f64 	%fd195, %fd194, %fd193, %p104;
	ld.shared.f64 	%fd196, [_ZZN3cub18CUB_300001_SM_10006detail6reduce18DeviceReduceKernelINS2_10policy_hubIdjN4cuda3__47maximumIvEEE10Policy1000EPdjS8_dNS5_3std3__410__identityEEEvT0_PT3_T1_NS0_13GridEvenShareISI_EET2_T4_E12temp_storage+40];
	setp.lt.f64 	%p105, %fd195, %fd196;
	selp.f64 	%fd197, %fd196, %fd195, %p105;
	ld.shared.f64 	%fd198, [_ZZN3cub18CUB_300001_SM_10006detail6reduce18DeviceReduceKernelINS2_10policy_hubIdjN4cuda3__47maximumIvEEE10Policy1000EPdjS8_dNS5_3std3__410__identityEEEvT0_PT3_T1_NS0_13GridEvenShareISI_EET2_T4_E12temp_storage+48];
	setp.lt.f64 	%p106, %fd197, %fd198;
	selp.f64 	%fd199, %fd198, %fd197, %p106;
	ld.shared.f64 	%fd200, [_ZZN3cub18CUB_300001_SM_10006detail6reduce18DeviceReduceKernelINS2_10policy_hubIdjN4cuda3__47maximumIvEEE10Policy1000EPdjS8_dNS5_3std3__410__identityEEEvT0_PT3_T1_NS0_13GridEvenShareISI_EET2_T4_E12temp_storage+56];
	setp.lt.f64 	%p107, %fd199, %fd200;
	selp.f64 	%fd201, %fd200, %fd199, %p107;
	ld.shared.f64 	%fd202, [_ZZN3cub18CUB_300001_SM_10006detail6reduce18DeviceReduceKernelINS2_10policy_hubIdjN4cuda3__47maximumIvEEE10Policy1000EPdjS8_dNS5_3std3__410__identityEEEvT0_PT3_T1_NS0_13GridEvenShareISI_EET2_T4_E12temp_storage+64];
	setp.lt.f64 	%p108, %fd201, %fd202;
	selp.f64 	%fd374, %fd202, %fd201, %p108;
	bra.uni 	$L__BB4_71;
$L__BB4_51:
	// begin inline asm
	mov.u32 %r187, %laneid;
	// end inline asm
	and.b32  	%r238, %r56, 992;
	add.s32 	%r239, %r238, 32;
	setp.gt.u32 	%p63, %r239, %r55;
	not.b32 	%r240, %r238;
	add.s32 	%r241, %r55, %r240;
	selp.b32 	%r236, %r241, 31, %p63;
	mov.b64 	%rd81, %fd367;
	mov.b64 	{%r189, %r194}, %rd81;
	mov.b32 	%r195, 1;
	mov.b32 	%r237, -1;
	// begin inline asm
	shfl.sync.down.b32 %r188, %r189, %r195, %r236, %r237;
	// end inline asm
	// begin inline asm
	shfl.sync.down.b32 %r193, %r194, %r195, %r236, %r237;
	// end inline asm
	mov.b64 	%rd82, {%r188, %r193};
	mov.b64 	%fd130, %rd82;
	setp.lt.s32 	%p64, %r187, %r236;
	setp.lt.f64 	%p65, %fd367, %fd130;
	selp.f64 	%fd131, %fd130, %fd367, %p65;
	selp.f64 	%fd132, %fd131, %fd367, %p64;
	mov.b64 	%rd83, %fd132;
	mov.b64 	{%r199, %r204}, %rd83;
	mov.b32 	%r205, 2;
	// begin inline asm
	shfl.sync.down.b32 %r198, %r199, %r205, %r236, %r237;
	// end inline asm
	// begin inline asm
	shfl.sync.down.b32 %r203, %r204, %r205, %r236, %r237;
	// end inline asm
	mov.b64 	%rd84, {%r198, %r203};
	mov.b64 	%fd133, %rd84;
	add.s32 	%r242, %r187, 2;
	setp.gt.s32 	%p66, %r242, %r236;
	setp.lt.f64 	%p67, %fd132, %fd133;
	selp.f64 	%fd134, %fd133, %fd132, %p67;
	selp.f64 	%fd135, %fd132, %fd134, %p66;
	mov.b64 	%rd85, %fd135;
	mov.b64 	{%r209, %r214}, %rd85;
	mov.b32 	%r215, 4;
	// begin inline asm
	shfl.sync.down.b32 %r208, %r209, %r215, %r236, %r237;
	// end inline asm
	// begin inline asm
	shfl.sync.down.b32 %r213, %r214, %r215, %r236, %r237;
	// end inline asm
	mov.b64 	%rd86, {%r208, %r213};
	mov.b64 	%fd136, %rd86;
	add.s32 	%r243, %r187, 4;
	setp.gt.s32 	%p68, %r243, %r236;
	setp.lt.f64 	%p69, %fd135, %fd136;
	selp.f64 	%fd137, %fd136, %fd135, %p69;
	selp.f64 	%fd138, %fd135, %fd137, %p68;
	mov.b64 	%rd87, %fd138;
	mov.b64 	{%r219, %r224}, %rd87;
	mov.b32 	%r225, 8;
	// begin inline asm
	shfl.sync.down.b32 %r218, %r219, %r225, %r236, %r237;
	// end inline asm
	// begin inline asm
	shfl.sync.down.b32 %r223, %r224, %r225, %r236, %r237;
	// end inline asm
	mov.b64 	%rd88, {%r218, %r223};
	mov.b64 	%fd139, %rd88;
	add.s32 	%r244, %r187, 8;
	setp.gt.s32 	%p70, %r244, %r236;
	setp.lt.f64 	%p71, %fd138, %fd139;
	selp.f64 	%fd140, %fd139, %fd138, %p71;
	selp.f64 	%fd141, %fd138, %fd140, %p70;
	mov.b64 	%rd89, %fd141;
	mov.b64 	{%r229, %r234}, %rd89;
	mov.b32 	%r235, 16;
	// begin inline asm
	shfl.sync.down.b32 %r228, %r229, %r235, %r236, %r237;
	// end inline asm
	// begin inline asm
	shfl.sync.down.b32 %r233, %r234, %r235, %r236, %r237;
	// end inline asm
	mov.b64 	%rd90, {%r228, %r233};
	mov.b64 	%fd142, %rd90;
	add.s32 	%r245, %r187, 16;
	setp.gt.s32 	%p72, %r245, %r236;
	setp.lt.f64 	%p73, %fd141, %fd142;
	selp.f64 	%fd143, %fd142, %fd141, %p73;
	selp.f64 	%fd374, %fd141, %fd143, %p72;
	setp.ne.s32 	%p74, %r187, 0;
	@%p74 bra 	$L__BB4_53;
	shr.u32 	%r246, %r56, 2;
	and.b32  	%r247, %r246, 248;
	mov.u32 	%r248, _ZZN3cub18CUB_300001_SM_10006detail6reduce18DeviceReduceKernelINS2_10policy_hubIdjN4cuda3__47maximumIvEEE10Policy1000EPdjS8_dNS5_3std3__410__identityEEEvT0_PT3_T1_NS0_13GridEvenShareISI_EET2_T4_E12temp_storage;
	add.s32 	%r249, %r248, %r247;
	st.shared.f64 	[%r249+8], %fd374;
$L__BB4_53:
	bar.sync 	0;
	setp.ne.s32 	%p75, %r56, 0;
	@%p75 bra 	$L__BB4_71;
	setp.gt.u32 	%p76, %r55, 32;
	ld.shared.f64 	%fd144, [_ZZN3cub18CUB_300001_SM_10006detail6reduce18DeviceReduceKernelINS2_10policy_hubIdjN4cuda3__47maximumIvEEE10Policy1000EPdjS8_dNS5_3std3__410__identityEEEvT0_PT3_T1_NS0_13GridEvenShareISI_EET2_T4_E12temp_storage+16];
	setp.lt.f64 	%p77, %fd374, %fd144;
	selp.f64 	%fd146, %fd144, %fd374, %p77;
	selp.f64 	%fd147, %fd146, %fd374, %p76;
	setp.gt.u32 	%p78, %r55, 64;
	ld.shared.f64 	%fd149, [_ZZN3cub18CUB_300001_SM_10006detail6reduce18DeviceReduceKernelINS2_10policy_hubIdjN4cuda3__47maximumIvEEE10Policy1000EPdjS8_dNS5_3std3__410__identityEEEvT0_PT3_T1_NS0_13GridEvenShareISI_EET2_T4_E12temp_storage+24];
	setp.lt.f64 	%p79, %fd147, %fd149;
	selp.f64 	%fd151, %fd149, %fd147, %p79;
	selp.f64 	%fd152, %fd151, %fd147, %p78;
	setp.gt.u32 	%p80, %r55, 96;
	ld.shared.f64 	%fd154, [_ZZN3cub18CUB_300001_SM_10006detail6reduce18DeviceReduceKernelINS2_10policy_hubIdjN4cuda3__47maximumIvEEE10Policy1000EPdjS8_dNS5_3std3__410__identityEEEvT0_PT3_T1_NS0_13GridEvenShareISI_EET2_T4_E12temp_storage+32];
	setp.lt.f64 	%p81, %fd152, %fd154;
	selp.f64 	%fd156, %fd154, %fd152, %p81;
	selp.f64 	%fd157, %fd156, %fd152, %p80;
	setp.gt.u32 	%p82, %r55, 128;
	ld.shared.f64 	%fd159, [_ZZN3cub18CUB_300001_SM_10006detail6reduce18DeviceReduceKernelINS2_10policy_hubIdjN4cuda3__47maximumIvEEE10Policy1000EPdjS8_dNS5_3std3__410__identityEEEvT0_PT3_T1_NS0_13GridEvenShareISI_EET2_T4_E12temp_storage+40];
	setp.lt.f64 	%p83, %fd157, %fd159;
	selp.f64 	%fd161, %fd159, %fd157, %p83;
	selp.f64 	%fd162, %fd161, %fd157, %p82;
	setp.gt.u32 	%p84, %r55, 160;
	ld.shared.f64 	%fd164, [_ZZN3cub18CUB_300001_SM_10006detail6reduce18DeviceReduceKernelINS2_10policy_hubIdjN4cuda3__47maximumIvEEE10Policy1000EPdjS8_dNS5_3std3__410__identityEEEvT0_PT3_T1_NS0_13GridEvenShareISI_EET2_T4_E12temp_storage+48];
	setp.lt.f64 	%p85, %fd162, %fd164;
	selp.f64 	%fd166, %fd164, %fd162, %p85;
	selp.f64 	%fd167, %fd166, %fd162, %p84;
	setp.gt.u32 	%p86, %r55, 192;
	ld.shared.f64 	%fd169, [_ZZN3cub18CUB_300001_SM_10006detail6reduce18DeviceReduceKernelINS2_10policy_hubIdjN4cuda3__47maximumIvEEE10Policy1000EPdjS8_dNS5_3std3__410__identityEEEvT0_PT3_T1_NS0_13GridEvenShareISI_EET2_T4_E12temp_storage+56];
	setp.lt.f64 	%p87, %fd167, %fd169;
	selp.f64 	%fd171, %fd169, %fd167, %p87;
	selp.f64 	%fd172, %fd171, %fd167, %p86;
	setp.gt.u32 	%p88, %r55, 224;
	ld.shared.f64 	%fd174, [_ZZN3cub18CUB_300001_SM_10006detail6reduce18DeviceReduceKernelINS2_10policy_hubIdjN4cuda3__47maximumIvEEE10Policy1000EPdjS8_dNS5_3std3__410__identityEEEvT0_PT3_T1_NS0_13GridEvenShareISI_EET2_T4_E12temp_storage+64];
	setp.lt.f64 	%p89, %fd172, %fd174;
	selp.f64 	%fd176, %fd174, %fd172, %p89;
	selp.f64 	%fd374, %fd176, %fd172, %p88;
	bra.uni 	$L__BB4_71;
$L__BB4_55:
	mov.u32 	%r75, %tid.x;
	add.s32 	%r104, %r75, %r5;
	mul.wide.u32 	%rd20, %r104, 8;
	add.s64 	%rd5, %rd1, %rd20;
	// begin inline asm
	ld.global.nc.u64 %rd4, [%rd5];
	// end inline asm
	mov.b64 	%fd56, %rd4;
	add.s64 	%rd7, %rd5, 2048;
	// begin inline asm
	ld.global.nc.u64 %rd6, [%rd7];
	// end inline asm
	mov.b64 	%fd57, %rd6;
	add.s64 	%rd9, %rd5, 4096;
	// begin inline asm
	ld.global.nc.u64 %rd8, [%rd9];
	// end inline asm
	mov.b64 	%fd58, %rd8;
	add.s64 	%rd11, %rd5, 6144;
	// begin inline asm
	ld.global.nc.u64 %rd10, [%rd11];
	// end inline asm
	mov.b64 	%fd59, %rd10;
	add.s64 	%rd13, %rd5, 8192;
	// begin inline asm
	ld.global.nc.u64 %rd12, [%rd13];
	// end inline asm
	mov.b64 	%fd60, %rd12;
	add.s64 	%rd15, %rd5, 10240;
	// begin inline asm
	ld.global.nc.u64 %rd14, [%rd15];
	// end inline asm
	mov.b64 	%fd61, %rd14;
	add.s64 	%rd17, %rd5, 12288;
	// begin inline asm
	ld.global.nc.u64 %rd16, [%rd17];
	// end inline asm
	mov.b64 	%fd62, %rd16;
	add.s64 	%rd19, %rd5, 14336;
	// begin inline asm
	ld.global.nc.u64 %rd18, [%rd19];
	// end inline asm
	mov.b64 	%fd63, %rd18;
	setp.lt.f64 	%p3, %fd56, %fd57;
	selp.f64 	%fd64, %fd57, %fd56, %p3;
	setp.lt.f64 	%p4, %fd64, %fd58;
	selp.f64 	%fd65, %fd58, %fd64, %p4;
	setp.lt.f64 	%p5, %fd65, %fd59;
	selp.f64 	%fd66, %fd59, %fd65, %p5;
	setp.lt.f64 	%p6, %fd66, %fd60;
	selp.f64 	%fd67, %fd60, %fd66, %p6;
	setp.lt.f64 	%p7, %fd67, %fd61;
	selp.f64 	%fd68, %fd61, %fd67, %p7;
	setp.lt.f64 	%p8, %fd68, %fd62;
	selp.f64 	%fd69, %fd62, %fd68, %p8;
	setp.lt.f64 	%p9, %fd69, %fd63;
	selp.f64 	%fd373, %fd63, %fd69, %p9;
	setp.lt.u32 	%p10, %r55, %r4;
	@%p10 bra 	$L__BB4_67;
	add.s32 	%r76, %r4, %r5;
	add.s32 	%r533, %r76, 256;
	add.s32 	%r532, %r76, %r75;
	mov.b32 	%r534, 0;
$L__BB4_57:
	add.s32 	%r5, %r5, %r4;
	add.s32 	%r106, %r1, -2048;
	setp.gt.u32 	%p11, %r5, %r106;
	@%p11 bra 	$L__BB4_59;
	add.s32 	%r107, %r75, %r5;
	mul.wide.u32 	%rd37, %r107, 8;
	add.s64 	%rd22, %rd1, %rd37;
	// begin inline asm
	ld.global.nc.u64 %rd21, [%rd22];
	// end inline asm
	mov.b64 	%fd70, %rd21;
	add.s64 	%rd24, %rd22, 2048;
	// begin inline asm
	ld.global.nc.u64 %rd23, [%rd24];
	// end inline asm
	mov.b64 	%fd71, %rd23;
	add.s64 	%rd26, %rd22, 4096;
	// begin inline asm
	ld.global.nc.u64 %rd25, [%rd26];
	// end inline asm
	mov.b64 	%fd72, %rd25;
	add.s64 	%rd28, %rd22, 6144;
	// begin inline asm
	ld.global.nc.u64 %rd27, [%rd28];
	// end inline asm
	mov.b64 	%fd73, %rd27;
	add.s64 	%rd30, %rd22, 8192;
	// begin inline asm
	ld.global.nc.u64 %rd29, [%rd30];
	// end inline asm
	mov.b64 	%fd74, %rd29;
	add.s64 	%rd32, %rd22, 10240;
	// begin inline asm
	ld.global.nc.u64 %rd31, [%rd32];
	// end inline asm
	mov.b64 	%fd75, %rd31;
	add.s64 	%rd34, %rd22, 12288;
	// begin inline asm
	ld.global.nc.u64 %rd33, [%rd34];
	// end inline asm
	mov.b64 	%fd76, %rd33;
	add.s64 	%rd36, %rd22, 14336;
	// begin inline asm
	ld.global.nc.u64 %rd35, [%rd36];
	// end inline asm
	mov.b64 	%fd77, %rd35;
	setp.lt.f64 	%p12, %fd373, %fd70;
	selp.f64 	%fd78, %fd70, %fd373, %p12;
	setp.lt.f64 	%p13, %fd78, %fd71;
	selp.f64 	%fd79, %fd71, %fd78, %p13;
	setp.lt.f64 	%p14, %fd79, %fd72;
	selp.f64 	%fd80, %fd72, %fd79, %p14;
	setp.lt.f64 	%p15, %fd80, %fd73;
	selp.f64 	%fd81, %fd73, %fd80, %p15;
	setp.lt.f64 	%p16, %fd81, %fd74;
	selp.f64 	%fd82, %fd74, %fd81, %p16;
	setp.lt.f64 	%p17, %fd82, %fd75;
	selp.f64 	%fd83, %fd75, %fd82, %p17;
	setp.lt.f64 	%p18, %fd83, %fd76;
	selp.f64 	%fd84, %fd76, %fd83, %p18;
	setp.lt.f64 	%p19, %fd84, %fd77;
	selp.f64 	%fd373, %fd77, %fd84, %p19;
	sub.s32 	%r108, %r1, %r5;
	setp.lt.u32 	%p20, %r108, %r4;
	add.s32 	%r534, %r534, 1;
	add.s32 	%r533, %r533, %r4;
	add.s32 	%r532, %r532, %r4;
	@%p20 bra 	$L__BB4_67;
	bra.uni 	$L__BB4_57;
$L__BB4_59:
	setp.le.u32 	%p21, %r1, %r5;
	@%p21 bra 	$L__BB4_67;
	sub.s32 	%r87, %r1, %r5;
	setp.ge.s32 	%p22, %r75, %r87;
	@%p22 bra 	$L__BB4_67;
	not.b32 	%r109, %r75;
	add.s32 	%r110, %r1, %r109;
	sub.s32 	%r111, %r110, %r76;
	mul.lo.s32 	%r112, %r2, %r534;
	shl.b32 	%r113, %r112, 11;
	sub.s32 	%r88, %r111, %r113;
	shr.u32 	%r114, %r110, 8;
	add.s32 	%r89, %r114, 1;
	and.b32  	%r115, %r110, 768;
	setp.eq.s32 	%p23, %r115, 768;
	mov.u32 	%r539, %r75;
	@%p23 bra 	$L__BB4_64;
	and.b32  	%r116, %r89, 3;
	neg.s32 	%r536, %r116;
	mov.u32 	%r539, %r75;
$L__BB4_63:
	.pragma "nounroll";
	mul.wide.u32 	%rd40, %r532, 8;
	add.s64 	%rd39, %rd1, %rd40;
	// begin inline asm
	ld.global.nc.u64 %rd38, [%rd39];
	// end inline asm
	mov.b64 	%fd86, %rd38;
	setp.lt.f64 	%p24, %fd373, %fd86;
	selp.f64 	%fd373, %fd86, %fd373, %p24;
	add.s32 	%r539, %r539, 256;
	add.s32 	%r532, %r532, 256;
	add.s32 	%r536, %r536, 1;
	setp.ne.s32 	%p25, %r536, 0;
	@%p25 bra 	$L__BB4_63;
$L__BB4_64:
	setp.lt.u32 	%p26, %r88, 768;
	@%p26 bra 	$L__BB4_67;
	add.s32 	%r541, %r539, 512;
	add.s32 	%r540, %r539, %r533;
$L__BB4_66:
	add.s32 	%r117, %r540, -256;
	mul.wide.u32 	%rd49, %r117, 8;
	add.s64 	%rd42, %rd1, %rd49;
	// begin inline asm
	ld.global.nc.u64 %rd41, [%rd42];
	// end inline asm
	mov.b64 	%fd87, %rd41;
	setp.lt.f64 	%p27, %fd373, %fd87;
	selp.f64 	%fd88, %fd87, %fd373, %p27;
	mul.wide.u32 	%rd50, %r540, 8;
	add.s64 	%rd44, %rd1, %rd50;
	// begin inline asm
	ld.global.nc.u64 %rd43, [%rd44];
	// end inline asm
	mov.b64 	%fd89, %rd43;
	setp.lt.f64 	%p28, %fd88, %fd89;
	selp.f64 	%fd90, %fd89, %fd88, %p28;
	add.s32 	%r118, %r540, 256;
	mul.wide.u32 	%rd51, %r118, 8;
	add.s64 	%rd46, %rd1, %rd51;
	// begin inline asm
	ld.global.nc.u64 %rd45, [%rd46];
	// end inline asm
	mov.b64 	%fd91, %rd45;
	setp.lt.f64 	%p29, %fd90, %fd91;
	selp.f64 	%fd92, %fd91, %fd90, %p29;
	add.s32 	%r119, %r540, 512;
	mul.wide.u32 	%rd52, %r119, 8;
	add.s64 	%rd48, %rd1, %rd52;
	// begin inline asm
	ld.global.nc.u64 %rd47, [%rd48];
	// end inline asm
	mov.b64 	%fd93, %rd47;
	setp.lt.f64 	%p30, %fd92, %fd93;
	selp.f64 	%fd373, %fd93, %fd92, %p30;
	add.s32 	%r102, %r541, 1024;
	add.s32 	%r120, %r541, 512;
	add.s32 	%r540, %r540, 1024;
	setp.lt.s32 	%p31, %r120, %r87;
	mov.u32 	%r541, %r102;
	@%p31 bra 	$L__BB4_66;
$L__BB4_67:
	// begin inline asm
	mov.u32 %r121, %laneid;
	// end inline asm
	mov.b64 	%rd53, %fd373;
	mov.b64 	{%r123, %r128}, %rd53;
	mov.b32 	%r129, 1;
	mov.b32 	%r170, 31;
	mov.b32 	%r171, -1;
	// begin inline asm
	shfl.sync.down.b32 %r122, %r123, %r129, %r170, %r171;
	// end inline asm
	// begin inline asm
	shfl.sync.down.b32 %r127, %r128, %r129, %r170, %r171;
	// end inline asm
	mov.b64 	%rd54, {%r122, %r127};
	mov.b64 	%fd94, %rd54;
	setp.gt.s32 	%p32, %r121, 30;
	setp.lt.f64 	%p33, %fd373, %fd94;
	selp.f64 	%fd95, %fd94, %fd373, %p33;
	selp.f64 	%fd96, %fd373, %fd95, %p32;
	mov.b64 	%rd55, %fd96;
	mov.b64 	{%r133, %r138}, %rd55;
	mov.b32 	%r139, 2;
	// begin inline asm
	shfl.sync.down.b32 %r132, %r133, %r139, %r170, %r171;
	// end inline asm
	// begin inline asm
	shfl.sync.down.b32 %r137, %r138, %r139, %r170, %r171;
	// end inline asm
	mov.b64 	%rd56, {%r132, %r137};
	mov.b64 	%fd97, %rd56;
	setp.gt.s32 	%p34, %r121, 29;
	setp.lt.f64 	%p35, %fd96, %fd97;
	selp.f64 	%fd98, %fd97, %fd96, %p35;
	selp.f64 	%fd99, %fd96, %fd98, %p34;
	mov.b64 	%rd57, %fd99;
	mov.b64 	{%r143, %r148}, %rd57;
	mov.b32 	%r149, 4;
	// begin inline asm
	shfl.sync.down.b32 %r142, %r143, %r149, %r170, %r171;
	// end inline asm
	// begin inline asm
	shfl.sync.down.b32 %r147, %r148, %r149, %r170, %r171;
	// end inline asm
	mov.b64 	%rd58, {%r142, %r147};
	mov.b64 	%fd100, %rd58;
	setp.gt.s32 	%p36, %r121, 27;
	setp.lt.f64 	%p37, %fd99, %fd100;
	selp.f64 	%fd101, %fd100, %fd99, %p37;
	selp.f64 	%fd102, %fd99, %fd101, %p36;
	mov.b64 	%rd59, %fd102;
	mov.b64 	{%r153, %r158}, %rd59;
	mov.b32 	%r159, 8;
	// begin inline asm
	shfl.sync.down.b32 %r152, %r153, %r159, %r170, %r171;
	// end inline asm
	// begin inline asm
	shfl.sync.down.b32 %r157, %r158, %r159, %r170, %r171;
	// end inline asm
	mov.b64 	%rd60, {%r152, %r157};
	mov.b64 	%fd103, %rd60;
	setp.gt.s32 	%p38, %r121, 23;
	setp.lt.f64 	%p39, %fd102, %fd103;
	selp.f64 	%fd104, %fd103, %fd102, %p39;
	selp.f64 	%fd105, %fd102, %fd104, %p38;
	mov.b64 	%rd61, %fd105;
	mov.b64 	{%r163, %r168}, %rd61;
	mov.b32 	%r169, 16;
	// begin inline asm
	shfl.sync.down.b32 %r162, %r163, %r169, %r170, %r171;
	// end inline asm
	// begin inline asm
	shfl.sync.down.b32 %r167, %r168, %r169, %r170, %r171;
	// end inline asm
	mov.b64 	%rd62, {%r162, %r167};
	mov.b64 	%fd106, %rd62;
	setp.gt.s32 	%p40, %r121, 15;
	setp.lt.f64 	%p41, %fd105, %fd106;
	selp.f64 	%fd52, %fd106, %fd105, %p41;
	selp.f64 	%fd374, %fd105, %fd52, %p40;
	setp.ne.s32 	%p42, %r121, 0;
	@%p42 bra 	$L__BB4_69;
	shr.u32 	%r172, %r75, 2;
	and.b32  	%r173, %r172, 248;
	mov.u32 	%r174, _ZZN3cub18CUB_300001_SM_10006detail6reduce18DeviceReduceKernelINS2_10policy_hubIdjN4cuda3__47maximumIvEEE10Policy1000EPdjS8_dNS5_3std3__410__identityEEEvT0_PT3_T1_NS0_13GridEvenShareISI_EET2_T4_E12temp_storage;
	add.s32 	%r175, %r174, %r173;
	st.shared.f64 	[%r175+8], %fd52;
$L__BB4_69:
	bar.sync 	0;
	setp.ne.s32 	%p43, %r75, 0;
	@%p43 bra 	$L__BB4_71;
	ld.shared.f64 	%fd107, [_ZZN3cub18CUB_300001_SM_10006detail6reduce18DeviceReduceKernelINS2_10policy_hubIdjN4cuda3__47maximumIvEEE10Policy1000EPdjS8_dNS5_3std3__410__identityEEEvT0_PT3_T1_NS0_13GridEvenShareISI_EET2_T4_E12temp_storage+16];
	setp.lt.f64 	%p44, %fd374, %fd107;
	selp.f64 	%fd108, %fd107, %fd374, %p44;
	ld.shared.f64 	%fd109, [_ZZN3cub18CUB_300001_SM_10006detail6reduce18DeviceReduceKernelINS2_10policy_hubIdjN4cuda3__47maximumIvEEE10Policy1000EPdjS8_dNS5_3std3__410__identityEEEvT0_PT3_T1_NS0_13GridEvenShareISI_EET2_T4_E12temp_storage+24];
	setp.lt.f64 	%p45, %fd108, %fd109;
	selp.f64 	%fd110, %fd109, %fd108, %p45;
	ld.shared.f64 	%fd111, [_ZZN3cub18CUB_300001_SM_10006detail6reduce18DeviceReduceKernelINS2_10policy_hubIdjN4cuda3__47maximumIvEEE10Policy1000EPdjS8_dNS5_3std3__410__identityEEEvT0_PT3_T1_NS0_13GridEvenShareISI_EET2_T4_E12temp_storage+32];
	setp.lt.f64 	%p46, %fd110, %fd111;
	selp.f64 	%fd112, %fd111, %fd110, %p46;
	ld.shared.f64 	%fd113, [_ZZN3cub18CUB_300001_SM_10006detail6reduce18DeviceReduceKernelINS2_10policy_hubIdjN4cuda3__47maximumIvEEE10Policy1000EPdjS8_dNS5_3std3__410__identityEEEvT0_PT3_T1_NS0_13GridEvenShareISI_EET2_T4_E12temp_storage+40];
	setp.lt.f64 	%p47, %fd112, %fd113;
	selp.f64 	%fd114, %fd113, %fd112, %p47;
	ld.shared.f64 	%fd115, [_ZZN3cub18CUB_300001_SM_10006detail6reduce18DeviceReduceKernelINS2_10policy_hubIdjN4cuda3__47maximumIvEEE10Policy1000EPdjS8_dNS5_3std3__410__identityEEEvT0_PT3_T1_NS0_13GridEvenShareISI_EET2_T4_E12temp_storage+48];
	setp.lt.f64 	%p48, %fd114, %fd115;
	selp.f64 	%fd116, %fd115, %fd114, %p48;
	ld.shared.f64 	%fd117, [_ZZN3cub18CUB_300001_SM_10006detail6reduce18DeviceReduceKernelINS2_10policy_hubIdjN4cuda3__47maximumIvEEE10Policy1000EPdjS8_dNS5_3std3__410__identityEEEvT0_PT3_T1_NS0_13GridEvenShareISI_EET2_T4_E12temp_storage+56];
	setp.lt.f64 	%p49, %fd116, %fd117;
	selp.f64 	%fd118, %fd117, %fd116, %p49;
	ld.shared.f64 	%fd119, [_ZZN3cub18CUB_300001_SM_10006detail6reduce18DeviceReduceKernelINS2_10policy_hubIdjN4cuda3__47maximumIvEEE10Policy1000EPdjS8_dNS5_3std3__410__identityEEEvT0_PT3_T1_NS0_13GridEvenShareISI_EET2_T4_E12temp_storage+64];
	setp.lt.f64 	%p50, %fd118, %fd119;
	selp.f64 	%fd374, %fd119, %fd118, %p50;
$L__BB4_71:
	mov.u32 	%r507, %tid.x;
	setp.ne.s32 	%p216, %r507, 0;
	@%p216 bra 	$L__BB4_73;
	ld.param.u64 	%rd196, [_ZN3cub18CUB_300001_SM_10006detail6reduce18DeviceReduceKernelINS2_10policy_hubIdjN4cuda3__47maximumIvEEE10Policy1000EPdjS8_dNS5_3std3__410__identityEEEvT0_PT3_T1_NS0_13GridEvenShareISI_EET2_T4__param_1];
	cvta.to.global.u64 	%rd193, %rd196;
	mul.wide.u32 	%rd194, %r3, 8;
	add.s64 	%rd195, %rd193, %rd194;
	st.global.f64 	[%rd195], %fd374;
$L__BB4_73:
	ret;

}
	// .globl	_ZN3cub18CUB_300001_SM_10006detail6reduce28DeviceReduceSingleTileKernelINS2_10policy_hubIdjN4cuda3__47maximumIvEEE10Policy1000EPdSB_iS8_ddNS5_3std3__410__identityEEEvT0_T1_T2_T3_T4_T6_
.visible .entry _ZN3cub18CUB_300001_SM_10006detail6reduce28DeviceReduceSingleTileKernelINS2_10policy_hubIdjN4cuda3__47maximumIvEEE10Policy1000EPdSB_iS8_ddNS5_3std3__410__identityEEEvT0_T1_T2_T3_T4_T6_(
	.param .u64 .ptr .align 1 _ZN3cub18CUB_300001_SM_10006detail6reduce28DeviceReduceSingleTileKernelINS2_10policy_hubIdjN4cuda3__47maximumIvEEE10Policy1000EPdSB_iS8_ddNS5_3std3__410__identityEEEvT0_T1_T2_T3_T4_T6__param_0,
	.param .u64 .ptr .align 1 _ZN3cub18CUB_300001_SM_10006detail6reduce28DeviceReduceSingleTileKernelINS2_10policy_hubIdjN4cuda3__47maximumIvEEE10Policy1000EPdSB_iS8_ddNS5_3std3__410__identityEEEvT0_T1_T2_T3_T4_T6__param_1,
	.param .u32 _ZN3cub18CUB_300001_SM_10006detail6reduce28DeviceReduceSingleTileKernelINS2_10policy_hubIdjN4cuda3__47maximumIvEEE10Policy1000EPdSB_iS8_ddNS5_3std3__410__identityEEEvT0_T1_T2_T3_T4_T6__param_2,
	.param .align 1 .b8 _ZN3cub18CUB_300001_SM_10006detail6reduce28DeviceReduceSingleTileKernelINS2_10policy_hubIdjN4cuda3__47maximumIvEEE10Policy1000EPdSB_iS8_ddNS5_3std3__410__identityEEEvT0_T1_T2_T3_T4_T6__param_3[1],
	.param .f64 _ZN3cub18CUB_300001_SM_10006detail6reduce28DeviceReduceSingleTileKernelINS2_10policy_hubIdjN4cuda3__47maximumIvEEE10Policy1000EPdSB_iS8_ddNS5_3std3__410__identityEEEvT0_T1_T2_T3_T4_T6__param_4,
	.param .align 1 .b8 _ZN3cub18CUB_300001_SM_10006detail6reduce28DeviceReduceSingleTileKernelINS2_10policy_hubIdjN4cuda3__47maximumIvEEE10Policy1000EPdSB_iS8_ddNS5_3std3__410__identityEEEvT0_T1_T2_T3_T4_T6__param_5[1]
)
.maxntid 256
.minnctapersm 1
{
	.reg .pred 	%p<220>;
	.reg .b32 	%r<472>;
	.reg .b64 	%rd<206>;
	.reg .b64 	%fd<381>;
	// demoted variable
	.shared .align 8 .b8 _ZZN3cub18CUB_300001_SM_10006detail6reduce28DeviceReduceSingleTileKernelINS2_10policy_hubIdjN4cuda3__47maximumIvEEE10Policy1000EPdSB_iS8_ddNS5_3std3__410__identityEEEvT0_T1_T2_T3_T4_T6_E12temp_storage[80];
	ld.param.u64 	%rd15, [_ZN3cub18CUB_300001_SM_10006detail6reduce28DeviceReduceSingleTileKernelINS2_10policy_hubIdjN4cuda3__47maximumIvEEE10Policy1000EPdSB_iS8_ddNS5_3std3__410__identityEEEvT0_T1_T2_T3_T4_T6__param_0];
	ld.param.u64 	%rd16, [_ZN3cub18CUB_300001_SM_10006detail6reduce28DeviceReduceSingleTileKernelINS2_10policy_hubIdjN4cuda3__47maximumIvEEE10Policy1000EPdSB_iS8_ddNS5_3std3__410__identityEEEvT0_T1_T2_T3_T4_T6__param_1];
	ld.param.u32 	%r68, [_ZN3cub18CUB_300001_SM_10006detail6reduce28DeviceReduceSingleTileKernelINS2_10policy_hubIdjN4cuda3__47maximumIvEEE10Policy1000EPdSB_iS8_ddNS5_3std3__410__identityEEEvT0_T1_T2_T3_T4_T6__param_2];
	ld.param.f64 	%fd58, [_ZN3cub18CUB_300001_SM_10006detail6reduce28DeviceReduceSingleTileKernelINS2_10policy_hubIdjN4cuda3__47maximumIvEEE10Policy1000EPdSB_iS8_ddNS5_3std3__410__identityEEEvT0_T1_T2_T3_T4_T6__param_4];
	cvta.to.global.u64 	%rd1, %rd16;
	setp.ne.s32 	%p1, %r68, 0;
	@%p1 bra 	$L__BB5_3;
	mov.u32 	%r445, %tid.x;
	setp.ne.s32 	%p219, %r445, 0;
	@%p219 bra 	$L__BB5_74;
	st.global.f64 	[%rd1], %fd58;
	bra.uni 	$L__BB5_74;
$L__BB5_3:
	and.b64  	%rd17, %rd15, 31;
	setp.ne.s64 	%p2, %rd17, 0;
	@%p2 bra 	$L__BB5_38;
	setp.gt.s32 	%p110, %r68, 2047;
	@%p110 bra 	$L__BB5_22;
	mov.u32 	%r1, %tid.x;
	setp.ge.s32 	%p159, %r1, %r68;
	mov.f64 	%fd359, 0d0000000000000000;
	mov.u32 	%r449, %r1;
	@%p159 bra 	$L__BB5_7;
	mul.wide.u32 	%rd169, %r1, 8;
	add.s64 	%rd168, %rd15, %rd169;
	// begin inline asm
	ld.global.nc.u64 %rd167, [%rd168];
	// end inline asm
	mov.b64 	%fd359, %rd167;
	add.s32 	%r449, %r1, 256;
$L__BB5_7:
	setp.ge.s32 	%p160, %r449, %r68;
	@%p160 bra 	$L__BB5_13;
	not.b32 	%r321, %r449;
	add.s32 	%r4, %r68, %r321;
	and.b32  	%r322, %r4, 768;
	setp.eq.s32 	%p161, %r322, 768;
	@%p161 bra 	$L__BB5_11;
	mul.wide.u32 	%rd170, %r449, 8;
	add.s64 	%rd202, %rd15, %rd170;
	shr.u32 	%r323, %r4, 8;
	add.s32 	%r324, %r323, 1;
	and.b32  	%r325, %r324, 3;
	neg.s32 	%r447, %r325;
$L__BB5_10:
	.pragma "nounroll";
	// begin inline asm
	ld.global.nc.u64 %rd171, [%rd202];
	// end inline asm
	mov.b64 	%fd272, %rd171;
	setp.lt.f64 	%p162, %fd359, %fd272;
	selp.f64 	%fd359, %fd272, %fd359, %p162;
	add.s32 	%r449, %r449, 256;
	add.s64 	%rd202, %rd202, 2048;
	add.s32 	%r447, %r447, 1;
	setp.ne.s32 	%p163, %r447, 0;
	@%p163 bra 	$L__BB5_10;
$L__BB5_11:
	setp.lt.u32 	%p164, %r4, 768;
	@%p164 bra 	$L__BB5_13;
$L__BB5_12:
	mul.wide.s32 	%rd181, %r449, 8;
	add.s64 	%rd174, %rd15, %rd181;
	// begin inline asm
	ld.global.nc.u64 %rd173, [%rd174];
	// end inline asm
	mov.b64 	%fd273, %rd173;
	setp.lt.f64 	%p165, %fd359, %fd273;
	selp.f64 	%fd274, %fd273, %fd359, %p165;
	add.s64 	%rd176, %rd174, 2048;
	// begin inline asm
	ld.global.nc.u64 %rd175, [%rd176];
	// end inline asm
	mov.b64 	%fd275, %rd175;
	setp.lt.f64 	%p166, %fd274, %fd275;
	selp.f64 	%fd276, %fd275, %fd274, %p166;
	add.s64 	%rd178, %rd174, 4096;
	// begin inline asm
	ld.global.nc.u64 %rd177, [%rd178];
	// end inline asm
	mov.b64 	%fd277, %rd177;
	setp.lt.f64 	%p167, %fd276, %fd277;
	selp.f64 	%fd278, %fd277, %fd276, %p167;
	add.s64 	%rd180, %rd174, 6144;
	// begin inline asm
	ld.global.nc.u64 %rd179, [%rd180];
	// end inline asm
	mov.b64 	%fd279, %rd179;
	setp.lt.f64 	%p168, %fd278, %fd279;
	selp.f64 	%fd359, %fd279, %fd278, %p168;
	add.s32 	%r449, %r449, 1024;
	setp.lt.s32 	%p169, %r449, %r68;
	@%p169 bra 	$L__BB5_12;
$L__BB5_13:
	setp.lt.s32 	%p170, %r68, 256;
	@%p170 bra 	$L__BB5_18;
	// begin inline asm
	mov.u32 %r389, %laneid;
	// end inline asm
	mov.b64 	%rd192, %fd359;
	mov.b64 	{%r391, %r396}, %rd192;
	mov.b32 	%r397, 1;
	mov.b32 	%r438, 31;
	mov.b32 	%r439, -1;
	// begin inline asm
	shfl.sync.down.b32 %r390, %r391, %r397, %r438, %r439;
	// end inline asm
	// begin inline asm
	shfl.sync.down.b32 %r395, %r396, %r397, %r438, %r439;
	// end inline asm
	mov.b64 	%rd193, {%r390, %r395};
	mov.b64 	%fd327, %rd193;
	setp.gt.s32 	%p198, %r389, 30;
	setp.lt.f64 	%p199, %fd359, %fd327;
	selp.f64 	%fd328, %fd327, %fd359, %p199;
	selp.f64 	%fd329, %fd359, %fd328, %p198;
	mov.b64 	%rd194, %fd329;
	mov.b64 	{%r401, %r406}, %rd194;
	mov.b32 	%r407, 2;
	// begin inline asm
	shfl.sync.down.b32 %r400, %r401, %r407, %r438, %r439;
	// end inline asm
	// begin inline asm
	shfl.sync.down.b32 %r405, %r406, %r407, %r438, %r439;
	// end inline asm
	mov.b64 	%rd195, {%r400, %r405};
	mov.b64 	%fd330, %rd195;
	setp.gt.s32 	%p200, %r389, 29;
	setp.lt.f64 	%p201, %fd329, %fd330;
	selp.f64 	%fd331, %fd330, %fd329, %p201;
	selp.f64 	%fd332, %fd329, %fd331, %p200;
	mov.b64 	%rd196, %fd332;
	mov.b64 	{%r411, %r416}, %rd196;
	mov.b32 	%r417, 4;
	// begin inline asm
	shfl.sync.down.b32 %r410, %r411, %r417, %r438, %r439;
	// end inline asm
	// begin inline asm
	shfl.sync.down.b32 %r415, %r416, %r417, %r438, %r439;
	// end inline asm
	mov.b64 	%rd197, {%r410, %r415};
	mov.b64 	%fd333, %rd197;
	setp.gt.s32 	%p202, %r389, 27;
	setp.lt.f64 	%p203, %fd332, %fd333;
	selp.f64 	%fd334, %fd333, %fd332, %p203;
	selp.f64 	%fd335, %fd332, %fd334, %p202;
	mov.b64 	%rd198, %fd335;
	mov.b64 	{%r421, %r426}, %rd198;
	mov.b32 	%r427, 8;
	// begin inline asm
	shfl.sync.down.b32 %r420, %r421, %r427, %r438, %r439;
	// end inline asm
	// begin inline asm
	shfl.sync.down.b32 %r425, %r426, %r427, %r438, %r439;
	// end inline asm
	mov.b64 	%rd199, {%r420, %r425};
	mov.b64 	%fd336, %rd199;
	setp.gt.s32 	%p204, %r389, 23;
	setp.lt.f64 	%p205, %fd335, %fd336;
	selp.f64 	%fd337, %fd336, %fd335, %p205;
	selp.f64 	%fd338, %fd335, %fd337, %p204;
	mov.b64 	%rd200, %fd338;
	mov.b64 	{%r431, %r436}, %rd200;
	mov.b32 	%r437, 16;
	// begin inline asm
	shfl.sync.down.b32 %r430, %r431, %r437, %r438, %r439;
	// end inline asm
	// begin inline asm
	shfl.sync.down.b32 %r435, %r436, %r437, %r438, %r439;
	// end inline asm
	mov.b64 	%rd201, {%r430, %r435};
	mov.b64 	%fd339, %rd201;
	setp.gt.s32 	%p206, %r389, 15;
	setp.lt.f64 	%p207, %fd338, %fd339;
	selp.f64 	%fd10, %fd339, %fd338, %p207;
	selp.f64 	%fd380, %fd338, %fd10, %p206;
	setp.ne.s32 	%p208, %r389, 0;
	@%p208 bra 	$L__BB5_16;
	shr.u32 	%r440, %r1, 2;
	and.b32  	%r441, %r440, 248;
	mov.u32 	%r442, _ZZN3cub18CUB_300001_SM_10006detail6reduce28DeviceReduceSingleTileKernelINS2_10policy_hubIdjN4cuda3__47maximumIvEEE10Policy1000EPdSB_iS8_ddNS5_3std3__410__identityEEEvT0_T1_T2_T3_T4_T6_E12temp_storage;
	add.s32 	%r443, %r442, %r441;
	st.shared.f64 	[%r443+8], %fd10;
$L__BB5_16:
	bar.sync 	0;
	setp.ne.s32 	%p209, %r1, 0;
	@%p209 bra 	$L__BB5_72;
	ld.shared.f64 	%fd340, [_ZZN3cub18CUB_300001_SM_10006detail6reduce28DeviceReduceSingleTileKernelINS2_10policy_hubIdjN4cuda3__47maximumIvEEE10Policy1000EPdSB_iS8_ddNS5_3std3__410__identityEEEvT0_T1_T2_T3_T4_T6_E12temp_storage+16];
	setp.lt.f64 	%p210, %fd380, %fd340;
	selp.f64 	%fd341, %fd340, %fd380, %p210;
	ld.shared.f64 	%fd342, [_ZZN3cub18CUB_300001_SM_10006detail6reduce28DeviceReduceSingleTileKernelINS2_10policy_hubIdjN4cuda3__47maximumIvEEE10Policy1000EPdSB_iS8_ddNS5_3std3__410__identityEEEvT0_T1_T2_T3_T4_T6_E12temp_storage+24];
	setp.lt.f64 	%p211, %fd341, %fd342;
	selp.f64 	%fd343, %fd342, %fd341, %p211;
	ld.shared.f64 	%fd344, [_ZZN3cub18CUB_300001_SM_10006detail6reduce28DeviceReduceSingleTileKernelINS2_10policy_hubIdjN4cuda3__47maximumIvEEE10Policy1000EPdSB_iS8_ddNS5_3std3__410__identityEEEvT0_T1_T2_T3_T4_T6_E12temp_storage+32];
	setp.lt.f64 	%p212, %fd343, %fd344;
	selp.f64 	%fd345, %fd344, %fd343, %p212;
	ld.shared.f64 	%fd346, [_ZZN3cub18CUB_300001_SM_10006detail6reduce28DeviceReduceSingleTileKernelINS2_10policy_hubIdjN4cuda3__47maximumIvEEE10Policy1000EPdSB_iS8_ddNS5_3std3__410__identityEEEvT0_T1_T2_T3_T4_T6_E12temp_storage+40];
	setp.lt.f64 	%p213, %fd345, %fd346;
	selp.f64 	%fd347, %fd346, %fd345, %p213;
	ld.shared.f64 	%fd348, [_ZZN3cub18CUB_300001_SM_10006detail6reduce28DeviceReduceSingleTileKernelINS2_10policy_hubIdjN4cuda3__47maximumIvEEE10Policy1000EPdSB_iS8_ddNS5_3std3__410__identityEEEvT0_T1_T2_T3_T4_T6_E12temp_storage+48];
	setp.lt.f64 	%p214, %fd347, %fd348;
	selp.f64 	%fd349, %fd348, %fd347, %p214;
	ld.shared.f64 	%fd350, [_ZZN3cub18CUB_300001_SM_10006detail6reduce28DeviceReduceSingleTileKernelINS2_10policy_hubIdjN4cuda3__47maximumIvEEE10Policy1000EPdSB_iS8_ddNS5_3std3__410__identityEEEvT0_T1_T2_T3_T4_T6_E12temp_storage+56];
	setp.lt.f64 	%p215, %fd349, %fd350;
	selp.f64 	%fd351, %fd350, %fd349, %p215;
	ld.shared.f64 	%fd352, [_ZZN3cub18CUB_300001_SM_10006detail6reduce28DeviceReduceSingleTileKernelINS2_10policy_hubIdjN4cuda3__47maximumIvEEE10Policy1000EPdSB_iS8_ddNS5_3std3__410__identityEEEvT0_T1_T2_T3_T4_T6_E12temp_storage+64];
	setp.lt.f64 	%p216, %fd351, %fd352;
	selp.f64 	%fd380, %fd352, %fd351, %p216;
	bra.uni 	$L__BB5_72;
$L__BB5_18:
	// begin inline asm
	mov.u32 %r326, %laneid;
	// end inline asm
	and.b32  	%r377, %r1, 992;
	add.s32 	%r378, %r377, 32;
	setp.gt.s32 	%p171, %r378, %r68;
	not.b32 	%r379, %r377;
	add.s32 	%r380, %r68, %r379;
	selp.b32 	%r375, %r380, 31, %p171;
	mov.b64 	%rd182, %fd359;
	mov.b64 	{%r328, %r333}, %rd182;
	mov.b32 	%r334, 1;
	mov.b32 	%r376, -1;
	// begin inline asm
	shfl.sync.down.b32 %r327, %r328, %r334, %r375, %r376;
	// end inline asm
	// begin inline asm
	shfl.sync.down.b32 %r332, %r333, %r334, %r375, %r376;
	// end inline asm
	mov.b64 	%rd183, {%r327, %r332};
	mov.b64 	%fd280, %rd183;
	setp.lt.s32 	%p172, %r326, %r375;
	setp.lt.f64 	%p173, %fd359, %fd280;
	selp.f64 	%fd281, %fd280, %fd359, %p173;
	selp.f64 	%fd282, %fd281, %fd359, %p172;
	mov.b64 	%rd184, %fd282;
	mov.b64 	{%r338, %r343}, %rd184;
	mov.b32 	%r344, 2;
	// begin inline asm
	shfl.sync.down.b32 %r337, %r338, %r344, %r375, %r376;
	// end inline asm
	// begin inline asm
	shfl.sync.down.b32 %r342, %r343, %r344, %r375, %r376;
	// end inline asm
	mov.b64 	%rd185, {%r337, %r342};
	mov.b64 	%fd283, %rd185;
	add.s32 	%r381, %r326, 2;
	setp.gt.s32 	%p174, %r381, %r375;
	setp.lt.f64 	%p175, %fd282, %fd283;
	selp.f64 	%fd284, %fd283, %fd282, %p175;
	selp.f64 	%fd285, %fd282, %fd284, %p174;
	mov.b64 	%rd186, %fd285;
	mov.b64 	{%r348, %r353}, %rd186;
	mov.b32 	%r354, 4;
	// begin inline asm
	shfl.sync.down.b32 %r347, %r348, %r354, %r375, %r376;
	// end inline asm
	// begin inline asm
	shfl.sync.down.b32 %r352, %r353, %r354, %r375, %r376;
	// end inline asm
	mov.b64 	%rd187, {%r347, %r352};
	mov.b64 	%fd286, %rd187;
	add.s32 	%r382, %r326, 4;
	setp.gt.s32 	%p176, %r382, %r375;
	setp.lt.f64 	%p177, %fd285, %fd286;
	selp.f64 	%fd287, %fd286, %fd285, %p177;
	selp.f64 	%fd288, %fd285, %fd287, %p176;
	mov.b64 	%rd188, %fd288;
	mov.b64 	{%r358, %r363}, %rd188;
	mov.b32 	%r364, 8;
	// begin inline asm
	shfl.sync.down.b32 %r357, %r358, %r364, %r375, %r376;
	// end inline asm
	// begin inline asm
	shfl.sync.down.b32 %r362, %r363, %r364, %r375, %r376;
	// end inline asm
	mov.b64 	%rd189, {%r357, %r362};
	mov.b64 	%fd289, %rd189;
	add.s32 	%r383, %r326, 8;
	setp.gt.s32 	%p178, %r383, %r375;
	setp.lt.f64 	%p179, %fd288, %fd289;
	selp.f64 	%fd290, %fd289, %fd288, %p179;
	selp.f64 	%fd291, %fd288, %fd290, %p178;
	mov.b64 	%rd190, %fd291;
	mov.b64 	{%r368, %r373}, %rd190;
	mov.b32 	%r374, 16;
	// begin inline asm
	shfl.sync.down.b32 %r367, %r368, %r374, %r375, %r376;
	// end inline asm
	// begin inline asm
	shfl.sync.down.b32 %r372, %r373, %r374, %r375, %r376;
	// end inline asm
	mov.b64 	%rd191, {%r367, %r372};
	mov.b64 	%fd292, %rd191;
	add.s32 	%r384, %r326, 16;
	setp.gt.s32 	%p180, %r384, %r375;
	setp.lt.f64 	%p181, %fd291, %fd292;
	selp.f64 	%fd293, %fd292, %fd291, %p181;
	selp.f64 	%fd380, %fd291, %fd293, %p180;
	setp.ne.s32 	%p182, %r326, 0;
	@%p182 bra 	$L__BB5_20;
	shr.u32 	%r385, %r1, 2;
	and.b32  	%r386, %r385, 248;
	mov.u32 	%r387, _ZZN3cub18CUB_300001_SM_10006detail6reduce28DeviceReduceSingleTileKernelINS2_10policy_hubIdjN4cuda3__47maximumIvEEE10Policy1000EPdSB_iS8_ddNS5_3std3__410__identityEEEvT0_T1_T2_T3_T4_T6_E12temp_storage;
	add.s32 	%r388, %r387, %r386;
	st.shared.f64 	[%r388+8], %fd380;
$L__BB5_20:
	bar.sync 	0;
	setp.ne.s32 	%p183, %r1, 0;
	@%p183 bra 	$L__BB5_72;
	setp.gt.s32 	%p184, %r68, 32;
	ld.shared.f64 	%fd294, [_ZZN3cub18CUB_300001_SM_10006detail6reduce28DeviceReduceSingleTileKernelINS2_10policy_hubIdjN4cuda3__47maximumIvEEE10Policy1000EPdSB_iS8_ddNS5_3std3__410__identityEEEvT0_T1_T2_T3_T4_T6_E12temp_storage+16];
	setp.lt.f64 	%p185, %fd380, %fd294;
	selp.f64 	%fd296, %fd294, %fd380, %p185;
	selp.f64 	%fd297, %fd296, %fd380, %p184;
	setp.gt.s32 	%p186, %r68, 64;
	ld.shared.f64 	%fd299, [_ZZN3cub18CUB_300001_SM_10006detail6reduce28DeviceReduceSingleTileKernelINS2_10policy_hubIdjN4cuda3__47maximumIvEEE10Policy1000EPdSB_iS8_ddNS5_3std3__410__identityEEEvT0_T1_T2_T3_T4_T6_E12temp_storage+24];
	setp.lt.f64 	%p187, %fd297, %fd299;
	selp.f64 	%fd301, %fd299, %fd297, %p187;
	selp.f64 	%fd302, %fd301, %fd297, %p186;
	setp.gt.s32 	%p188, %r68, 96;
	ld.shared.f64 	%fd304, [_ZZN3cub18CUB_300001_SM_10006detail6reduce28DeviceReduceSingleTileKernelINS2_10policy_hubIdjN4cuda3__47maximumIvEEE10Policy1000EPdSB_iS8_ddNS5_3std3__410__identityEEEvT0_T1_T2_T3_T4_T6_E12temp_storage+32];
	setp.lt.f64 	%p189, %fd302, %fd304;
	selp.f64 	%fd306, %fd304, %fd302, %p189;
	selp.f64 	%fd307, %fd306, %fd302, %p188;
	setp.gt.s32 	%p190, %r68, 128;
	ld.shared.f64 	%fd309, [_ZZN3cub18CUB_300001_SM_10006detail6reduce28DeviceReduceSingleTileKernelINS2_10policy_hubIdjN4cuda3__47maximumIvEEE10Policy1000EPdSB_iS8_ddNS5_3std3__410__identityEEEvT0_T1_T2_T3_T4_T6_E12temp_storage+40];
	setp.lt.f64 	%p191, %fd307, %fd309;
	selp.f64 	%fd311, %fd309, %fd307, %p191;
	selp.f64 	%fd312, %fd311, %fd307, %p190;
	setp.gt.s32 	%p192, %r68, 160;
	ld.shared.f64 	%fd314, [_ZZN3cub18CUB_300001_SM_10006detail6reduce28DeviceReduceSingleTileKernelINS2_10policy_hubIdjN4cuda3__47maximumIvEEE10Policy1000EPdSB_iS8_ddNS5_3std3__410__identityEEEvT0_T1_T2_T3_T4_T6_E12temp_storage+48];
	setp.lt.f64 	%p193, %fd312, %fd314;
	selp.f64 	%fd316, %fd314, %fd312, %p193;
	selp.f64 	%fd317, %fd316, %fd312, %p192;
	setp.gt.s32 	%p194, %r68, 192;
	ld.shared.f64 	%fd319, [_ZZN3cub18CUB_300001_SM_10006detail6reduce28DeviceReduceSingleTileKernelINS2_10policy_hubIdjN4cuda3__47maximumIvEEE10Policy1000EPdSB_iS8_ddNS5_3std3__410__identityEEEvT0_T1_T2_T3_T4_T6_E12temp_storage+56];
	setp.lt.f64 	%p195, %fd317, %fd319;
	selp.f64 	%fd321, %fd319, %fd317, %p195;
	selp.f64 	%fd322, %fd321, %fd317, %p194;
	setp.gt.s32 	%p196, %r68, 224;
	ld.shared.f64 	%fd324, [_ZZN3cub18CUB_300001_SM_10006detail6reduce28DeviceReduceSingleTileKernelINS2_10policy_hubIdjN4cuda3__47maximumIvEEE10Policy1000EPdSB_iS8_ddNS5_3std3__410__identityEEEvT0_T1_T2_T3_T4_T6_E12temp_storage+64];
	setp.lt.f64 	%p197, %fd322, %fd324;
	selp.f64 	%fd326, %fd324, %fd322, %p197;
	selp.f64 	%fd380, %fd326, %fd322, %p196;
	bra.uni 	$L__BB5_72;
$L__BB5_22:
	mov.u32 	%r13, %tid.x;
	shl.b32 	%r14, %r13, 2;
	mul.wide.u32 	%rd126, %r14, 8;
	add.s64 	%rd116, %rd15, %rd126;
	// begin inline asm
	ld.global.nc.v2.u64 {%rd114, %rd115}, [%rd116];
	// end inline asm
	add.s64 	%rd119, %rd116, 16;
	// begin inline asm
	ld.global.nc.v2.u64 {%rd117, %rd118}, [%rd119];
	// end inline asm
	mov.b64 	%fd206, %rd114;
	mov.b64 	%fd207, %rd115;
	mov.b64 	%fd208, %rd117;
	mov.b64 	%fd209, %rd118;
	add.s64 	%rd122, %rd116, 8192;
	// begin inline asm
	ld.global.nc.v2.u64 {%rd120, %rd121}, [%rd122];
	// end inline asm
	add.s64 	%rd125, %rd116, 8208;
	// begin inline asm
	ld.global.nc.v2.u64 {%rd123, %rd124}, [%rd125];
	// end inline asm
	mov.b64 	%fd210, %rd120;
	mov.b64 	%fd211, %rd121;
	mov.b64 	%fd212, %rd123;
	mov.b64 	%fd213, %rd124;
	setp.lt.f64 	%p111, %fd206, %fd207;
	selp.f64 	%fd214, %fd207, %fd206, %p111;
	setp.lt.f64 	%p112, %fd214, %fd208;
	selp.f64 	%fd215, %fd208, %fd214, %p112;
	setp.lt.f64 	%p113, %fd215, %fd209;
	selp.f64 	%fd216, %fd209, %fd215, %p113;
	setp.lt.f64 	%p114, %fd216, %fd210;
	selp.f64 	%fd217, %fd210, %fd216, %p114;
	setp.lt.f64 	%p115, %fd217, %fd211;
	selp.f64 	%fd218, %fd211, %fd217, %p115;
	setp.lt.f64 	%p116, %fd218, %fd212;
	selp.f64 	%fd219, %fd212, %fd218, %p116;
	setp.lt.f64 	%p117, %fd219, %fd213;
	selp.f64 	%fd366, %fd213, %fd219, %p117;
	setp.lt.u32 	%p118, %r68, 4096;
	mov.b32 	%r452, 2048;
	@%p118 bra 	$L__BB5_26;
	add.s32 	%r15, %r68, -2048;
	mov.b32 	%r452, 2048;
$L__BB5_24:
	add.s32 	%r258, %r452, %r14;
	mul.wide.u32 	%rd139, %r258, 8;
	add.s64 	%rd129, %rd15, %rd139;
	// begin inline asm
	ld.global.nc.v2.u64 {%rd127, %rd128}, [%rd129];
	// end inline asm
	add.s64 	%rd132, %rd129, 16;
	// begin inline asm
	ld.global.nc.v2.u64 {%rd130, %rd131}, [%rd132];
	// end inline asm
	mov.b64 	%fd220, %rd127;
	mov.b64 	%fd221, %rd128;
	mov.b64 	%fd222, %rd130;
	mov.b64 	%fd223, %rd131;
	add.s64 	%rd135, %rd129, 8192;
	// begin inline asm
	ld.global.nc.v2.u64 {%rd133, %rd134}, [%rd135];
	// end inline asm
	add.s64 	%rd138, %rd129, 8208;
	// begin inline asm
	ld.global.nc.v2.u64 {%rd136, %rd137}, [%rd138];
	// end inline asm
	mov.b64 	%fd224, %rd133;
	mov.b64 	%fd225, %rd134;
	mov.b64 	%fd226, %rd136;
	mov.b64 	%fd227, %rd137;
	setp.lt.f64 	%p119, %fd366, %fd220;
	selp.f64 	%fd228, %fd220, %fd366, %p119;
	setp.lt.f64 	%p120, %fd228, %fd221;
	selp.f64 	%fd229, %fd221, %fd228, %p120;
	setp.lt.f64 	%p121, %fd229, %fd222;
	selp.f64 	%fd230, %fd222, %fd229, %p121;
	setp.lt.f64 	%p122, %fd230, %fd223;
	selp.f64 	%fd231, %fd223, %fd230, %p122;
	setp.lt.f64 	%p123, %fd231, %fd224;
	selp.f64 	%fd232, %fd224, %fd231, %p123;
	setp.lt.f64 	%p124, %fd232, %fd225;
	selp.f64 	%fd233, %fd225, %fd232, %p124;
	setp.lt.f64 	%p125, %fd233, %fd226;
	selp.f64 	%fd234, %fd226, %fd233, %p125;
	setp.lt.f64 	%p126, %fd234, %fd227;
	selp.f64 	%fd366, %fd227, %fd234, %p126;
	sub.s32 	%r259, %r68, %r452;
	setp.lt.s32 	%p127, %r259, 2048;
	@%p127 bra 	$L__BB5_34;
	add.s32 	%r452, %r452, 2048;
	setp.le.s32 	%p128, %r452, %r15;
	@%p128 bra 	$L__BB5_24;
$L__BB5_26:
	setp.le.s32 	%p129, %r68, %r452;
	@%p129 bra 	$L__BB5_34;
	sub.s32 	%r19, %r68, %r452;
	setp.ge.s32 	%p130, %r13, %r19;
	@%p130 bra 	$L__BB5_34;
	not.b32 	%r260, %r13;
	add.s32 	%r261, %r68, %r260;
	sub.s32 	%r20, %r261, %r452;
	and.b32  	%r262, %r20, 768;
	setp.eq.s32 	%p131, %r262, 768;
	mov.u32 	%r456, %r13;
	@%p131 bra 	$L__BB5_31;
	add.s32 	%r454, %r13, %r452;
	shr.u32 	%r263, %r20, 8;
	add.s32 	%r264, %r263, 1;
	and.b32  	%r265, %r264, 3;
	neg.s32 	%r453, %r265;
	mov.u32 	%r456, %r13;
$L__BB5_30:
	.pragma "nounroll";
	mul.wide.u32 	%rd142, %r454, 8;
	add.s64 	%rd141, %rd15, %rd142;
	// begin inline asm
	ld.global.nc.u64 %rd140, [%rd141];
	// end inline asm
	mov.b64 	%fd236, %rd140;
	setp.lt.f64 	%p132, %fd366, %fd236;
	selp.f64 	%fd366, %fd236, %fd366, %p132;
	add.s32 	%r456, %r456, 256;
	add.s32 	%r454, %r454, 256;
	add.s32 	%r453, %r453, 1;
	setp.ne.s32 	%p133, %r453, 0;
	@%p133 bra 	$L__BB5_30;
$L__BB5_31:
	setp.lt.u32 	%p134, %r20, 768;
	@%p134 bra 	$L__BB5_34;
	cvt.u64.u32 	%rd143, %r456;
	cvt.u64.u32 	%rd144, %r452;
	add.s64 	%rd145, %rd143, %rd144;
	shl.b64 	%rd146, %rd145, 3;
	add.s64 	%rd147, %rd146, %rd15;
	add.s64 	%rd203, %rd147, 4096;
	add.s32 	%r457, %r456, %r452;
$L__BB5_33:
	mul.wide.u32 	%rd156, %r457, 8;
	add.s64 	%rd149, %rd15, %rd156;
	// begin inline asm
	ld.global.nc.u64 %rd148, [%rd149];
	// end inline asm
	mov.b64 	%fd237, %rd148;
	setp.lt.f64 	%p135, %fd366, %fd237;
	selp.f64 	%fd238, %fd237, %fd366, %p135;
	add.s64 	%rd151, %rd203, -2048;
	// begin inline asm
	ld.global.nc.u64 %rd150, [%rd151];
	// end inline asm
	mov.b64 	%fd239, %rd150;
	setp.lt.f64 	%p136, %fd238, %fd239;
	selp.f64 	%fd240, %fd239, %fd238, %p136;
	// begin inline asm
	ld.global.nc.u64 %rd152, [%rd203];
	// end inline asm
	mov.b64 	%fd241, %rd152;
	setp.lt.f64 	%p137, %fd240, %fd241;
	selp.f64 	%fd242, %fd241, %fd240, %p137;
	add.s64 	%rd155, %rd203, 2048;
	// begin inline asm
	ld.global.nc.u64 %rd154, [%rd155];
	// end inline asm
	mov.b64 	%fd243, %rd154;
	setp.lt.f64 	%p138, %fd242, %fd243;
	selp.f64 	%fd366, %fd243, %fd242, %p138;
	add.s32 	%r456, %r456, 1024;
	add.s64 	%rd203, %rd203, 8192;
	add.s32 	%r457, %r457, 1024;
	setp.lt.s32 	%p139, %r456, %r19;
	@%p139 bra 	$L__BB5_33;
$L__BB5_34:
	// begin inline asm
	mov.u32 %r266, %laneid;
	// end inline asm
	mov.b64 	%rd157, %fd366;
	mov.b64 	{%r268, %r273}, %rd157;
	mov.b32 	%r274, 1;
	mov.b32 	%r315, 31;
	mov.b32 	%r316, -1;
	// begin inline asm
	shfl.sync.down.b32 %r267, %r268, %r274, %r315, %r316;
	// end inline asm
	// begin inline asm
	shfl.sync.down.b32 %r272, %r273, %r274, %r315, %r316;
	// end inline asm
	mov.b64 	%rd158, {%r267, %r272};
	mov.b64 	%fd244, %rd158;
	setp.gt.s32 	%p140, %r266, 30;
	setp.lt.f64 	%p141, %fd366, %fd244;
	selp.f64 	%fd245, %fd244, %fd366, %p141;
	selp.f64 	%fd246, %fd366, %fd245, %p140;
	mov.b64 	%rd159, %fd246;
	mov.b64 	{%r278, %r283}, %rd159;
	mov.b32 	%r284, 2;
	// begin inline asm
	shfl.sync.down.b32 %r277, %r278, %r284, %r315, %r316;
	// end inline asm
	// begin inline asm
	shfl.sync.down.b32 %r282, %r283, %r284, %r315, %r316;
	// end inline asm
	mov.b64 	%rd160, {%r277, %r282};
	mov.b64 	%fd247, %rd160;
	setp.gt.s32 	%p142, %r266, 29;
	setp.lt.f64 	%p143, %fd246, %fd247;
	selp.f64 	%fd248, %fd247, %fd246, %p143;
	selp.f64 	%fd249, %fd246, %fd248, %p142;
	mov.b64 	%rd161, %fd249;
	mov.b64 	{%r288, %r293}, %rd161;
	mov.b32 	%r294, 4;
	// begin inline asm
	shfl.sync.down.b32 %r287, %r288, %r294, %r315, %r316;
	// end inline asm
	// begin inline asm
	shfl.sync.down.b32 %r292, %r293, %r294, %r315, %r316;
	// end inline asm
	mov.b64 	%rd162, {%r287, %r292};
	mov.b64 	%fd250, %rd162;
	setp.gt.s32 	%p144, %r266, 27;
	setp.lt.f64 	%p145, %fd249, %fd250;
	selp.f64 	%fd251, %fd250, %fd249, %p145;
	selp.f64 	%fd252, %fd249, %fd251, %p144;
	mov.b64 	%rd163, %fd252;
	mov.b64 	{%r298, %r303}, %rd163;
	mov.b32 	%r304, 8;
	// begin inline asm
	shfl.sync.down.b32 %r297, %r298, %r304, %r315, %r316;
	// end inline asm
	// begin inline asm
	shfl.sync.down.b32 %r302, %r303, %r304, %r315, %r316;
	// end inline asm
	mov.b64 	%rd164, {%r297, %r302};
	mov.b64 	%fd253, %rd164;
	setp.gt.s32 	%p146, %r266, 23;
	setp.lt.f64 	%p147, %fd252, %fd253;
	selp.f64 	%fd254, %fd253, %fd252, %p147;
	selp.f64 	%fd255, %fd252, %fd254, %p146;
	mov.b64 	%rd165, %fd255;
	mov.b64 	{%r308, %r313}, %rd165;
	mov.b32 	%r314, 16;
	// begin inline asm
	shfl.sync.down.b32 %r307, %r308, %r314, %r315, %r316;
	// end inline asm
	// begin inline asm
	shfl.sync.down.b32 %r312, %r313, %r314, %r315, %r316;
	// end inline asm
	mov.b64 	%rd166, {%r307, %r312};
	mov.b64 	%fd256, %rd166;
	setp.gt.s32 	%p148, %r266, 15;
	setp.lt.f64 	%p149, %fd255, %fd256;
	selp.f64 	%fd26, %fd256, %fd255, %p149;
	selp.f64 	%fd380, %fd255, %fd26, %p148;
	setp.ne.s32 	%p150, %r266, 0;
	@%p150 bra 	$L__BB5_36;
	shr.u32 	%r317, %r13, 2;
	and.b32  	%r318, %r317, 248;
	mov.u32 	%r319, _ZZN3cub18CUB_300001_SM_10006detail6reduce28DeviceReduceSingleTileKernelINS2_10policy_hubIdjN4cuda3__47maximumIvEEE10Policy1000EPdSB_iS8_ddNS5_3std3__410__identityEEEvT0_T1_T2_T3_T4_T6_E12temp_storage;
	add.s32 	%r320, %r319, %r318;
	st.shared.f64 	[%r320+8], %fd26;
$L__BB5_36:
	bar.sync 	0;
	setp.ne.s32 	%p151, %r13, 0;
	@%p151 bra 	$L__BB5_72;
	ld.shared.f64 	%fd257, [_ZZN3cub18CUB_300001_SM_10006detail6reduce28DeviceReduceSingleTileKernelINS2_10policy_hubIdjN4cuda3__47maximumIvEEE10Policy1000EPdSB_iS8_ddNS5_3std3__410__identityEEEvT0_T1_T2_T3_T4_T6_E12temp_storage+16];
	setp.lt.f64 	%p152, %fd380, %fd257;
	selp.f64 	%fd258, %fd257, %fd380, %p152;
	ld.shared.f64 	%fd259, [_ZZN3cub18CUB_300001_SM_10006detail6reduce28DeviceReduceSingleTileKernelINS2_10policy_hubIdjN4cuda3__47maximumIvEEE10Policy1000EPdSB_iS8_ddNS5_3std3__410__identityEEEvT0_T1_T2_T3_T4_T6_E12temp_storage+24];
	setp.lt.f64 	%p153, %fd258, %fd259;
	selp.f64 	%fd260, %fd259, %fd258, %p153;
	ld.shared.f64 	%fd261, [_ZZN3cub18CUB_300001_SM_10006detail6reduce28DeviceReduceSingleTileKernelINS2_10policy_hubIdjN4cuda3__47maximumIvEEE10Policy1000EPdSB_iS8_ddNS5_3std3__410__identityEEEvT0_T1_T2_T3_T4_T6_E12temp_storage+32];
	setp.lt.f64 	%p154, %fd260, %fd261;
	selp.f64 	%fd262, %fd261, %fd260, %p154;
	ld.shared.f64 	%fd263, [_ZZN3cub18CUB_300001_SM_10006detail6reduce28DeviceReduceSingleTileKernelINS2_10policy_hubIdjN4cuda3__47maximumIvEEE10Policy1000EPdSB_iS8_ddNS5_3std3__410__identityEEEvT0_T1_T2_T3_T4_T6_E12temp_storage+40];
	setp.lt.f64 	%p155, %fd262, %fd263;
	selp.f64 	%fd264, %fd263, %fd262, %p155;
	ld.shared.f64 	%fd265, [_ZZN3cub18CUB_300001_SM_10006detail6reduce28DeviceReduceSingleTileKernelINS2_10policy_hubIdjN4cuda3__47maximumIvEEE10Policy1000EPdSB_iS8_ddNS5_3std3__410__identityEEEvT0_T1_T2_T3_T4_T6_E12temp_storage+48];
	setp.lt.f64 	%p156, %fd264, %fd265;
	selp.f64 	%fd266, %fd265, %fd264, %p156;
	ld.shared.f64 	%fd267, [_ZZN3cub18CUB_300001_SM_10006detail6reduce28DeviceReduceSingleTileKernelINS2_10policy_hubIdjN4cuda3__47maximumIvEEE10Policy1000EPdSB_iS8_ddNS5_3std3__410__identityEEEvT0_T1_T2_T3_T4_T6_E12temp_storage+56];
	setp.lt.f64 	%p157, %fd266, %fd267;
	selp.f64 	%fd268, %fd267, %fd266, %p157;
	ld.shared.f64 	%fd269, [_ZZN3cub18CUB_300001_SM_10006detail6reduce28DeviceReduceSingleTileKernelINS2_10policy_hubIdjN4cuda3__47maximumIvEEE10Policy1000EPdSB_iS8_ddNS5_3std3__410__identityEEEvT0_T1_T2_T3_T4_T6_E12temp_storage+64];
	setp.lt.f64 	%p158, %fd268, %fd269;
	selp.f64 	%fd380, %fd269, %fd268, %p158;
	bra.uni 	$L__BB5_72;
$L__BB5_38:
	setp.gt.s32 	%p3, %r68, 2047;
	@%p3 bra 	$L__BB5_56;
	mov.u32 	%r35, %tid.x;
	setp.ge.s32 	%p52, %r35, %r68;
	mov.f64 	%fd372, 0d0000000000000000;
	mov.u32 	%r462, %r35;
	@%p52 bra 	$L__BB5_41;
	mul.wide.u32 	%rd81, %r35, 8;
	add.s64 	%rd80, %rd15, %rd81;
	// begin inline asm
	ld.global.nc.u64 %rd79, [%rd80];
	// end inline asm
	mov.b64 	%fd372, %rd79;
	add.s32 	%r462, %r35, 256;
$L__BB5_41:
	setp.ge.s32 	%p53, %r462, %r68;
	@%p53 bra 	$L__BB5_47;
	not.b32 	%r133, %r462;
	add.s32 	%r38, %r68, %r133;
	and.b32  	%r134, %r38, 768;
	setp.eq.s32 	%p54, %r134, 768;
	@%p54 bra 	$L__BB5_45;
	mul.wide.u32 	%rd82, %r462, 8;
	add.s64 	%rd204, %rd15, %rd82;
	shr.u32 	%r135, %r38, 8;
	add.s32 	%r136, %r135, 1;
	and.b32  	%r137, %r136, 3;
	neg.s32 	%r460, %r137;
$L__BB5_44:
	.pragma "nounroll";
	// begin inline asm
	ld.global.nc.u64 %rd83, [%rd204];
	// end inline asm
	mov.b64 	%fd125, %rd83;
	setp.lt.f64 	%p55, %fd372, %fd125;
	selp.f64 	%fd372, %fd125, %fd372, %p55;
	add.s32 	%r462, %r462, 256;
	add.s64 	%rd204, %rd204, 2048;
	add.s32 	%r460, %r460, 1;
	setp.ne.s32 	%p56, %r460, 0;
	@%p56 bra 	$L__BB5_44;
$L__BB5_45:
	setp.lt.u32 	%p57, %r38, 768;
	@%p57 bra 	$L__BB5_47;
$L__BB5_46:
	mul.wide.s32 	%rd93, %r462, 8;
	add.s64 	%rd86, %rd15, %rd93;
	// begin inline asm
	ld.global.nc.u64 %rd85, [%rd86];
	// end inline asm
	mov.b64 	%fd126, %rd85;
	setp.lt.f64 	%p58, %fd372, %fd126;
	selp.f64 	%fd127, %fd126, %fd372, %p58;
	add.s64 	%rd88, %rd86, 2048;
	// begin inline asm
	ld.global.nc.u64 %rd87, [%rd88];
	// end inline asm
	mov.b64 	%fd128, %rd87;
	setp.lt.f64 	%p59, %fd127, %fd128;
	selp.f64 	%fd129, %fd128, %fd127, %p59;
	add.s64 	%rd90, %rd86, 4096;
	// begin inline asm
	ld.global.nc.u64 %rd89, [%rd90];
	// end inline asm
	mov.b64 	%fd130, %rd89;
	setp.lt.f64 	%p60, %fd129, %fd130;
	selp.f64 	%fd131, %fd130, %fd129, %p60;
	add.s64 	%rd92, %rd86, 6144;
	// begin inline asm
	ld.global.nc.u64 %rd91, [%rd92];
	// end inline asm
	mov.b64 	%fd132, %rd91;
	setp.lt.f64 	%p61, %fd131, %fd132;
	selp.f64 	%fd372, %fd132, %fd131, %p61;
	add.s32 	%r462, %r462, 1024;
	setp.lt.s32 	%p62, %r462, %r68;
	@%p62 bra 	$L__BB5_46;
$L__BB5_47:
	setp.lt.s32 	%p63, %r68, 256;
	@%p63 bra 	$L__BB5_52;
	// begin inline asm
	mov.u32 %r201, %laneid;
	// end inline asm
	mov.b64 	%rd104, %fd372;
	mov.b64 	{%r203, %r208}, %rd104;
	mov.b32 	%r209, 1;
	mov.b32 	%r250, 31;
	mov.b32 	%r251, -1;
	// begin inline asm
	shfl.sync.down.b32 %r202, %r203, %r209, %r250, %r251;
	// end inline asm
	// begin inline asm
	shfl.sync.down.b32 %r207, %r208, %r209, %r250, %r251;
	// end inline asm
	mov.b64 	%rd105, {%r202, %r207};
	mov.b64 	%fd180, %rd105;
	setp.gt.s32 	%p91, %r201, 30;
	setp.lt.f64 	%p92, %fd372, %fd180;
	selp.f64 	%fd181, %fd180, %fd372, %p92;
	selp.f64 	%fd182, %fd372, %fd181, %p91;
	mov.b64 	%rd106, %fd182;
	mov.b64 	{%r213, %r218}, %rd106;
	mov.b32 	%r219, 2;
	// begin inline asm
	shfl.sync.down.b32 %r212, %r213, %r219, %r250, %r251;
	// end inline asm
	// begin inline asm
	shfl.sync.down.b32 %r217, %r218, %r219, %r250, %r251;
	// end inline asm
	mov.b64 	%rd107, {%r212, %r217};
	mov.b64 	%fd183, %rd107;
	setp.gt.s32 	%p93, %r201, 29;
	setp.lt.f64 	%p94, %fd182, %fd183;
	selp.f64 	%fd184, %fd183, %fd182, %p94;
	selp.f64 	%fd185, %fd182, %fd184, %p93;
	mov.b64 	%rd108, %fd185;
	mov.b64 	{%r223, %r228}, %rd108;
	mov.b32 	%r229, 4;
	// begin inline asm
	shfl.sync.down.b32 %r222, %r223, %r229, %r250, %r251;
	// end inline asm
	// begin inline asm
	shfl.sync.down.b32 %r227, %r228, %r229, %r250, %r251;
	// end inline asm
	mov.b64 	%rd109, {%r222, %r227};
	mov.b64 	%fd186, %rd109;
	setp.gt.s32 	%p95, %r201, 27;
	setp.lt.f64 	%p96, %fd185, %fd186;
	selp.f64 	%fd187, %fd186, %fd185, %p96;
	selp.f64 	%fd188, %fd185, %fd187, %p95;
	mov.b64 	%rd110, %fd188;
	mov.b64 	{%r233, %r238}, %rd110;
	mov.b32 	%r239, 8;
	// begin inline asm
	shfl.sync.down.b32 %r232, %r233, %r239, %r250, %r251;
	// end inline asm
	// begin inline asm
	shfl.sync.down.b32 %r237, %r238, %r239, %r250, %r251;
	// end inline asm
	mov.b64 	%rd111, {%r232, %r237};
	mov.b64 	%fd189, %rd111;
	setp.gt.s32 	%p97, %r201, 23;
	setp.lt.f64 	%p98, %fd188, %fd189;
	selp.f64 	%fd190, %fd189, %fd188, %p98;
	selp.f64 	%fd191, %fd188, %fd190, %p97;
	mov.b64 	%rd112, %fd191;
	mov.b64 	{%r243, %r248}, %rd112;
	mov.b32 	%r249, 16;
	// begin inline asm
	shfl.sync.down.b32 %r242, %r243, %r249, %r250, %r251;
	// end inline asm
	// begin inline asm
	shfl.sync.down.b32 %r247, %r248, %r249, %r250, %r251;
	// end inline asm
	mov.b64 	%rd113, {%r242, %r247};
	mov.b64 	%fd192, %rd113;
	setp.gt.s32 	%p99, %r201, 15;
	setp.lt.f64 	%p100, %fd191, %fd192;
	selp.f64 	%fd38, %fd192, %fd191, %p100;
	selp.f64 	%fd380, %fd191, %fd38, %p99;
	setp.ne.s32 	%p101, %r201, 0;
	@%p101 bra 	$L__BB5_50;
	shr.u32 	%r252, %r35, 2;
	and.b32  	%r253, %r252, 248;
	mov.u32 	%r254, _ZZN3cub18CUB_300001_SM_10006detail6reduce28DeviceReduceSingleTileKernelINS2_10policy_hubIdjN4cuda3__47maximumIvEEE10Policy1000EPdSB_iS8_ddNS5_3std3__410__identityEEEvT0_T1_T2_T3_T4_T6_E12temp_storage;
	add.s32 	%r255, %r254, %r253;
	st.shared.f64 	[%r255+8], %fd38;
$L__BB5_50:
	bar.sync 	0;
	setp.ne.s32 	%p102, %r35, 0;
	@%p102 bra 	$L__BB5_72;
	ld.shared.f64 	%fd193, [_ZZN3cub18CUB_300001_SM_10006detail6reduce28DeviceReduceSingleTileKernelINS2_10policy_hubIdjN4cuda3__47maximumIvEEE10Policy1000EPdSB_iS8_ddNS5_3std3__410__identityEEEvT0_T1_T2_T3_T4_T6_E12temp_storage+16];
	setp.lt.f64 	%p103, %fd380, %fd193;
	selp.f64 	%fd194, %fd193, %fd380, %p103;
	ld.shared.f64 	%fd195, [_ZZN3cub18CUB_300001_SM_10006detail6reduce28DeviceReduceSingleTileKernelINS2_10policy_hubIdjN4cuda3__47maximumIvEEE10Policy1000EPdSB_iS8_ddNS5_3std3__410__identityEEEvT0_T1_T2_T3_T4_T6_E12temp_storage+24];
	setp.lt.f64 	%p104, %fd194, %fd195;
	selp.f64 	%fd196, %fd195, %fd194, %p104;
	ld.shared.f64 	%fd197, [_ZZN3cub18CUB_300001_SM_10006detail6reduce28DeviceReduceSingleTileKernelINS2_10policy_hubIdjN4cuda3__47maximumIvEEE10Policy1000EPdSB_iS8_ddNS5_3std3__410__identityEEEvT0_T1_T2_T3_T4_T6_E12temp_storage+32];
	setp.lt.f64 	%p105, %fd196, %fd197;
	selp.f64 	%fd198, %fd197, %fd196, %p105;
	ld.shared.f64 	%fd199, [_ZZN3cub18CUB_300001_SM_10006detail6reduce28DeviceReduceSingleTileKernelINS2_10policy_hubIdjN4cuda3__47maximumIvEEE10Policy1000EPdSB_iS8_ddNS5_3std3__410__identityEEEvT0_T1_T2_T3_T4_T6_E12temp_storage+40];
	setp.lt.f64 	%p106, %fd198, %fd199;
	selp.f64 	%fd200, %fd199, %fd198, %p106;
	ld.shared.f64 	%fd201, [_ZZN3cub18CUB_300001_SM_10006detail6reduce28DeviceReduceSingleTileKernelINS2_10policy_hubIdjN4cuda3__47maximumIvEEE10Policy1000EPdSB_iS8_ddNS5_3std3__410__identityEEEvT0_T1_T2_T3_T4_T6_E12temp_storage+48];
	setp.lt.f64 	%p107, %fd200, %fd201;
	selp.f64 	%fd202, %fd201, %fd200, %p107;
	ld.shared.f64 	%fd203, [_ZZN3cub18CUB_300001_SM_10006detail6reduce28DeviceReduceSingleTileKernelINS2_10policy_hubIdjN4cuda3__47maximumIvEEE10Policy1000EPdSB_iS8_ddNS5_3std3__410__identityEEEvT0_T1_T2_T3_T4_T6_E12temp_storage+56];
	setp.lt.f64 	%p108, %fd202, %fd203;
	selp.f64 	%fd204, %fd203, %fd202, %p108;
	ld.shared.f64 	%fd205, [_ZZN3cub18CUB_300001_SM_10006detail6reduce28DeviceReduceSingleTileKernelINS2_10policy_hubIdjN4cuda3__47maximumIvEEE10Policy1000EPdSB_iS8_ddNS5_3std3__410__identityEEEvT0_T1_T2_T3_T4_T6_E12temp_storage+64];
	setp.lt.f64 	%p109, %fd204, %fd205;
	selp.f64 	%fd380, %fd205, %fd204, %p109;
	bra.uni 	$L__BB5_72;
$L__BB5_52:
	// begin inline asm
	mov.u32 %r138, %laneid;
	// end inline asm
	and.b32  	%r189, %r35, 992;
	add.s32 	%r190, %r189, 32;
	setp.gt.s32 	%p64, %r190, %r68;
	not.b32 	%r191, %r189;
	add.s32 	%r192, %r68, %r191;
	selp.b32 	%r187, %r192, 31, %p64;
	mov.b64 	%rd94, %fd372;
	mov.b64 	{%r140, %r145}, %rd94;
	mov.b32 	%r146, 1;
	mov.b32 	%r188, -1;
	// begin inline asm
	shfl.sync.down.b32 %r139, %r140, %r146, %r187, %r188;
	// end inline asm
	// begin inline asm
	shfl.sync.down.b32 %r144, %r145, %r146, %r187, %r188;
	// end inline asm
	mov.b64 	%rd95, {%r139, %r144};
	mov.b64 	%fd133, %rd95;
	setp.lt.s32 	%p65, %r138, %r187;
	setp.lt.f64 	%p66, %fd372, %fd133;
	selp.f64 	%fd134, %fd133, %fd372, %p66;
	selp.f64 	%fd135, %fd134, %fd372, %p65;
	mov.b64 	%rd96, %fd135;
	mov.b64 	{%r150, %r155}, %rd96;
	mov.b32 	%r156, 2;
	// begin inline asm
	shfl.sync.down.b32 %r149, %r150, %r156, %r187, %r188;
	// end inline asm
	// begin inline asm
	shfl.sync.down.b32 %r154, %r155, %r156, %r187, %r188;
	// end inline asm
	mov.b64 	%rd97, {%r149, %r154};
	mov.b64 	%fd136, %rd97;
	add.s32 	%r193, %r138, 2;
	setp.gt.s32 	%p67, %r193, %r187;
	setp.lt.f64 	%p68, %fd135, %fd136;
	selp.f64 	%fd137, %fd136, %fd135, %p68;
	selp.f64 	%fd138, %fd135, %fd137, %p67;
	mov.b64 	%rd98, %fd138;
	mov.b64 	{%r160, %r165}, %rd98;
	mov.b32 	%r166, 4;
	// begin inline asm
	shfl.sync.down.b32 %r159, %r160, %r166, %r187, %r188;
	// end inline asm
	// begin inline asm
	shfl.sync.down.b32 %r164, %r165, %r166, %r187, %r188;
	// end inline asm
	mov.b64 	%rd99, {%r159, %r164};
	mov.b64 	%fd139, %rd99;
	add.s32 	%r194, %r138, 4;
	setp.gt.s32 	%p69, %r194, %r187;
	setp.lt.f64 	%p70, %fd138, %fd139;
	selp.f64 	%fd140, %fd139, %fd138, %p70;
	selp.f64 	%fd141, %fd138, %fd140, %p69;
	mov.b64 	%rd100, %fd141;
	mov.b64 	{%r170, %r175}, %rd100;
	mov.b32 	%r176, 8;
	// begin inline asm
	shfl.sync.down.b32 %r169, %r170, %r176, %r187, %r188;
	// end inline asm
	// begin inline asm
	shfl.sync.down.b32 %r174, %r175, %r176, %r187, %r188;
	// end inline asm
	mov.b64 	%rd101, {%r169, %r174};
	mov.b64 	%fd142, %rd101;
	add.s32 	%r195, %r138, 8;
	setp.gt.s32 	%p71, %r195, %r187;
	setp.lt.f64 	%p72, %fd141, %fd142;
	selp.f64 	%fd143, %fd142, %fd141, %p72;
	selp.f64 	%fd144, %fd141, %fd143, %p71;
	mov.b64 	%rd102, %fd144;
	mov.b64 	{%r180, %r185}, %rd102;
	mov.b32 	%r186, 16;
	// begin inline asm
	shfl.sync.down.b32 %r179, %r180, %r186, %r187, %r188;
	// end inline asm
	// begin inline asm
	shfl.sync.down.b32 %r184, %r185, %r186, %r187, %r188;
	// end inline asm
	mov.b64 	%rd103, {%r179, %r184};
	mov.b64 	%fd145, %rd103;
	add.s32 	%r196, %r138, 16;
	setp.gt.s32 	%p73, %r196, %r187;
	setp.lt.f64 	%p74, %fd144, %fd145;
	selp.f64 	%fd146, %fd145, %fd144, %p74;
	selp.f64 	%fd380, %fd144, %fd146, %p73;
	setp.ne.s32 	%p75, %r138, 0;
	@%p75 bra 	$L__BB5_54;
	shr.u32 	%r197, %r35, 2;
	and.b32  	%r198, %r197, 248;
	mov.u32 	%r199, _ZZN3cub18CUB_300001_SM_10006detail6reduce28DeviceReduceSingleTileKernelINS2_10policy_hubIdjN4cuda3__47maximumIvEEE10Policy1000EPdSB_iS8_ddNS5_3std3__410__identityEEEvT0_T1_T2_T3_T4_T6_E12temp_storage;
	add.s32 	%r200, %r199, %r198;
	st.shared.f64 	[%r200+8], %fd380;
$L__BB5_54:
	bar.sync 	0;
	setp.ne.s32 	%p76, %r35, 0;
	@%p76 bra 	$L__BB5_72;
	setp.gt.s32 	%p77, %r68, 32;
	ld.shared.f64 	%fd147, [_ZZN3cub18CUB_300001_SM_10006detail6reduce28DeviceReduceSingleTileKernelINS2_10policy_hubIdjN4cuda3__47maximumIvEEE10Policy1000EPdSB_iS8_ddNS5_3std3__410__identityEEEvT0_T1_T2_T3_T4_T6_E12temp_storage+16];
	setp.lt.f64 	%p78, %fd380, %fd147;
	selp.f64 	%fd149, %fd147, %fd380, %p78;
	selp.f64 	%fd150, %fd149, %fd380, %p77;
	setp.gt.s32 	%p79, %r68, 64;
	ld.shared.f64 	%fd152, [_ZZN3cub18CUB_300001_SM_10006detail6reduce28DeviceReduceSingleTileKernelINS2_10policy_hubIdjN4cuda3__47maximumIvEEE10Policy1000EPdSB_iS8_ddNS5_3std3__410__identityEEEvT0_T1_T2_T3_T4_T6_E12temp_storage+24];
	setp.lt.f64 	%p80, %fd150, %fd152;
	selp.f64 	%fd154, %fd152, %fd150, %p80;
	selp.f64 	%fd155, %fd154, %fd150, %p79;
	setp.gt.s32 	%p81, %r68, 96;
	ld.shared.f64 	%fd157, [_ZZN3cub18CUB_300001_SM_10006detail6reduce28DeviceReduceSingleTileKernelINS2_10policy_hubIdjN4cuda3__47maximumIvEEE10Policy1000EPdSB_iS8_ddNS5_3std3__410__identityEEEvT0_T1_T2_T3_T4_T6_E12temp_storage+32];
	setp.lt.f64 	%p82, %fd155, %fd157;
	selp.f64 	%fd159, %fd157, %fd155, %p82;
	selp.f64 	%fd160, %fd159, %fd155, %p81;
	setp.gt.s32 	%p83, %r68, 128;
	ld.shared.f64 	%fd162, [_ZZN3cub18CUB_300001_SM_10006detail6reduce28DeviceReduceSingleTileKernelINS2_10policy_hubIdjN4cuda3__47maximumIvEEE10Policy1000EPdSB_iS8_ddNS5_3std3__410__identityEEEvT0_T1_T2_T3_T4_T6_E12temp_storage+40];
	setp.lt.f64 	%p84, %fd160, %fd162;
	selp.f64 	%fd164, %fd162, %fd160, %p84;
	selp.f64 	%fd165, %fd164, %fd160, %p83;
	setp.gt.s32 	%p85, %r68, 160;
	ld.shared.f64 	%fd167, [_ZZN3cub18CUB_300001_SM_10006detail6reduce28DeviceReduceSingleTileKernelINS2_10policy_hubIdjN4cuda3__47maximumIvEEE10Policy1000EPdSB_iS8_ddNS5_3std3__410__identityEEEvT0_T1_T2_T3_T4_T6_E12temp_storage+48];
	setp.lt.f64 	%p86, %fd165, %fd167;
	selp.f64 	%fd169, %fd167, %fd165, %p86;
	selp.f64 	%fd170, %fd169, %fd165, %p85;
	setp.gt.s32 	%p87, %r68, 192;
	ld.shared.f64 	%fd172, [_ZZN3cub18CUB_300001_SM_10006detail6reduce28DeviceReduceSingleTileKernelINS2_10policy_hubIdjN4cuda3__47maximumIvEEE10Policy1000EPdSB_iS8_ddNS5_3std3__410__identityEEEvT0_T1_T2_T3_T4_T6_E12temp_storage+56];
	setp.lt.f64 	%p88, %fd170, %fd172;
	selp.f64 	%fd174, %fd172, %fd170, %p88;
	selp.f64 	%fd175, %fd174, %fd170, %p87;
	setp.gt.s32 	%p89, %r68, 224;
	ld.shared.f64 	%fd177, [_ZZN3cub18CUB_300001_SM_10006detail6reduce28DeviceReduceSingleTileKernelINS2_10policy_hubIdjN4cuda3__47maximumIvEEE10Policy1000EPdSB_iS8_ddNS5_3std3__410__identityEEEvT0_T1_T2_T3_T4_T6_E12temp_storage+64];
	setp.lt.f64 	%p90, %fd175, %fd177;
	selp.f64 	%fd179, %fd177, %fd175, %p90;
	selp.f64 	%fd380, %fd179, %fd175, %p89;
	bra.uni 	$L__BB5_72;
$L__BB5_56:
	mov.u32 	%r47, %tid.x;
	mul.wide.u32 	%rd34, %r47, 8;
	add.s64 	%rd19, %rd15, %rd34;
	// begin inline asm
	ld.global.nc.u64 %rd18, [%rd19];
	// end inline asm
	mov.b64 	%fd59, %rd18;
	add.s64 	%rd21, %rd19, 2048;
	// begin inline asm
	ld.global.nc.u64 %rd20, [%rd21];
	// end inline asm
	mov.b64 	%fd60, %rd20;
	add.s64 	%rd23, %rd19, 4096;
	// begin inline asm
	ld.global.nc.u64 %rd22, [%rd23];
	// end inline asm
	mov.b64 	%fd61, %rd22;
	add.s64 	%rd25, %rd19, 6144;
	// begin inline asm
	ld.global.nc.u64 %rd24, [%rd25];
	// end inline asm
	mov.b64 	%fd62, %rd24;
	add.s64 	%rd27, %rd19, 8192;
	// begin inline asm
	ld.global.nc.u64 %rd26, [%rd27];
	// end inline asm
	mov.b64 	%fd63, %rd26;
	add.s64 	%rd29, %rd19, 10240;
	// begin inline asm
	ld.global.nc.u64 %rd28, [%rd29];
	// end inline asm
	mov.b64 	%fd64, %rd28;
	add.s64 	%rd31, %rd19, 12288;
	// begin inline asm
	ld.global.nc.u64 %rd30, [%rd31];
	// end inline asm
	mov.b64 	%fd65, %rd30;
	add.s64 	%rd33, %rd19, 14336;
	// begin inline asm
	ld.global.nc.u64 %rd32, [%rd33];
	// end inline asm
	mov.b64 	%fd66, %rd32;
	setp.lt.f64 	%p4, %fd59, %fd60;
	selp.f64 	%fd67, %fd60, %fd59, %p4;
	setp.lt.f64 	%p5, %fd67, %fd61;
	selp.f64 	%fd68, %fd61, %fd67, %p5;
	setp.lt.f64 	%p6, %fd68, %fd62;
	selp.f64 	%fd69, %fd62, %fd68, %p6;
	setp.lt.f64 	%p7, %fd69, %fd63;
	selp.f64 	%fd70, %fd63, %fd69, %p7;
	setp.lt.f64 	%p8, %fd70, %fd64;
	selp.f64 	%fd71, %fd64, %fd70, %p8;
	setp.lt.f64 	%p9, %fd71, %fd65;
	selp.f64 	%fd72, %fd65, %fd71, %p9;
	setp.lt.f64 	%p10, %fd72, %fd66;
	selp.f64 	%fd379, %fd66, %fd72, %p10;
	setp.lt.u32 	%p11, %r68, 4096;
	mov.b32 	%r465, 2048;
	@%p11 bra 	$L__BB5_60;
	add.s32 	%r48, %r68, -2048;
	mov.b32 	%r465, 2048;
$L__BB5_58:
	mul.wide.s32 	%rd51, %r465, 8;
	add.s64 	%rd36, %rd19, %rd51;
	// begin inline asm
	ld.global.nc.u64 %rd35, [%rd36];
	// end inline asm
	mov.b64 	%fd73, %rd35;
	add.s64 	%rd38, %rd36, 2048;
	// begin inline asm
	ld.global.nc.u64 %rd37, [%rd38];
	// end inline asm
	mov.b64 	%fd74, %rd37;
	add.s64 	%rd40, %rd36, 4096;
	// begin inline asm
	ld.global.nc.u64 %rd39, [%rd40];
	// end inline asm
	mov.b64 	%fd75, %rd39;
	add.s64 	%rd42, %rd36, 6144;
	// begin inline asm
	ld.global.nc.u64 %rd41, [%rd42];
	// end inline asm
	mov.b64 	%fd76, %rd41;
	add.s64 	%rd44, %rd36, 8192;
	// begin inline asm
	ld.global.nc.u64 %rd43, [%rd44];
	// end inline asm
	mov.b64 	%fd77, %rd43;
	add.s64 	%rd46, %rd36, 10240;
	// begin inline asm
	ld.global.nc.u64 %rd45, [%rd46];
	// end inline asm
	mov.b64 	%fd78, %rd45;
	add.s64 	%rd48, %rd36, 12288;
	// begin inline asm
	ld.global.nc.u64 %rd47, [%rd48];
	// end inline asm
	mov.b64 	%fd79, %rd47;
	add.s64 	%rd50, %rd36, 14336;
	// begin inline asm
	ld.global.nc.u64 %rd49, [%rd50];
	// end inline asm
	mov.b64 	%fd80, %rd49;
	setp.lt.f64 	%p12, %fd379, %fd73;
	selp.f64 	%fd81, %fd73, %fd379, %p12;
	setp.lt.f64 	%p13, %fd81, %fd74;
	selp.f64 	%fd82, %fd74, %fd81, %p13;
	setp.lt.f64 	%p14, %fd82, %fd75;
	selp.f64 	%fd83, %fd75, %fd82, %p14;
	setp.lt.f64 	%p15, %fd83, %fd76;
	selp.f64 	%fd84, %fd76, %fd83, %p15;
	setp.lt.f64 	%p16, %fd84, %fd77;
	selp.f64 	%fd85, %fd77, %fd84, %p16;
	setp.lt.f64 	%p17, %fd85, %fd78;
	selp.f64 	%fd86, %fd78, %fd85, %p17;
	setp.lt.f64 	%p18, %fd86, %fd79;
	selp.f64 	%fd87, %fd79, %fd86, %p18;
	setp.lt.f64 	%p19, %fd87, %fd80;
	selp.f64 	%fd379, %fd80, %fd87, %p19;
	sub.s32 	%r71, %r68, %r465;
	setp.lt.s32 	%p20, %r71, 2048;
	@%p20 bra 	$L__BB5_68;
	add.s32 	%r465, %r465, 2048;
	setp.le.s32 	%p21, %r465, %r48;
	@%p21 bra 	$L__BB5_58;
$L__BB5_60:
	setp.le.s32 	%p22, %r68, %r465;
	@%p22 bra 	$L__BB5_68;
	sub.s32 	%r52, %r68, %r465;
	setp.ge.s32 	%p23, %r47, %r52;
	@%p23 bra 	$L__BB5_68;
	not.b32 	%r72, %r47;
	add.s32 	%r73, %r68, %r72;
	sub.s32 	%r53, %r73, %r465;
	and.b32  	%r74, %r53, 768;
	setp.eq.s32 	%p24, %r74, 768;
	mov.u32 	%r469, %r47;
	@%p24 bra 	$L__BB5_65;
	add.s32 	%r467, %r47, %r465;
	shr.u32 	%r75, %r53, 8;
	add.s32 	%r76, %r75, 1;
	and.b32  	%r77, %r76, 3;
	neg.s32 	%r466, %r77;
	mov.u32 	%r469, %r47;
$L__BB5_64:
	.pragma "nounroll";
	mul.wide.u32 	%rd54, %r467, 8;
	add.s64 	%rd53, %rd15, %rd54;
	// begin inline asm
	ld.global.nc.u64 %rd52, [%rd53];
	// end inline asm
	mov.b64 	%fd89, %rd52;
	setp.lt.f64 	%p25, %fd379, %fd89;
	selp.f64 	%fd379, %fd89, %fd379, %p25;
	add.s32 	%r469, %r469, 256;
	add.s32 	%r467, %r467, 256;
	add.s32 	%r466, %r466, 1;
	setp.ne.s32 	%p26, %r466, 0;
	@%p26 bra 	$L__BB5_64;
$L__BB5_65:
	setp.lt.u32 	%p27, %r53, 768;
	@%p27 bra 	$L__BB5_68;
	cvt.u64.u32 	%rd55, %r469;
	cvt.u64.u32 	%rd56, %r465;
	add.s64 	%rd57, %rd55, %rd56;
	shl.b64 	%rd58, %rd57, 3;
	add.s64 	%rd59, %rd58, %rd15;
	add.s64 	%rd205, %rd59, 4096;
	add.s32 	%r470, %r469, %r465;
$L__BB5_67:
	mul.wide.u32 	%rd68, %r470, 8;
	add.s64 	%rd61, %rd15, %rd68;
	// begin inline asm
	ld.global.nc.u64 %rd60, [%rd61];
	// end inline asm
	mov.b64 	%fd90, %rd60;
	setp.lt.f64 	%p28, %fd379, %fd90;
	selp.f64 	%fd91, %fd90, %fd379, %p28;
	add.s64 	%rd63, %rd205, -2048;
	// begin inline asm
	ld.global.nc.u64 %rd62, [%rd63];
	// end inline asm
	mov.b64 	%fd92, %rd62;
	setp.lt.f64 	%p29, %fd91, %fd92;
	selp.f64 	%fd93, %fd92, %fd91, %p29;
	// begin inline asm
	ld.global.nc.u64 %rd64, [%rd205];
	// end inline asm
	mov.b64 	%fd94, %rd64;
	setp.lt.f64 	%p30, %fd93, %fd94;
	selp.f64 	%fd95, %fd94, %fd93, %p30;
	add.s64 	%rd67, %rd205, 2048;
	// begin inline asm
	ld.global.nc.u64 %rd66, [%rd67];
	// end inline asm
	mov.b64 	%fd96, %rd66;
	setp.lt.f64 	%p31, %fd95, %fd96;
	selp.f64 	%fd379, %fd96, %fd95, %p31;
	add.s32 	%r469, %r469, 1024;
	add.s64 	%rd205, %rd205, 8192;
	add.s32 	%r470, %r470, 1024;
	setp.lt.s32 	%p32, %r469, %r52;
	@%p32 bra 	$L__BB5_67;
$L__BB5_68:
	// begin inline asm
	mov.u32 %r78, %laneid;
	// end inline asm
	mov.b64 	%rd69, %fd379;
	mov.b64 	{%r80, %r85}, %rd69;
	mov.b32 	%r86, 1;
	mov.b32 	%r127, 31;
	mov.b32 	%r128, -1;
	// begin inline asm
	shfl.sync.down.b32 %r79, %r80, %r86, %r127, %r128;
	// end inline asm
	// begin inline asm
	shfl.sync.down.b32 %r84, %r85, %r86, %r127, %r128;
	// end inline asm
	mov.b64 	%rd70, {%r79, %r84};
	mov.b64 	%fd97, %rd70;
	setp.gt.s32 	%p33, %r78, 30;
	setp.lt.f64 	%p34, %fd379, %fd97;
	selp.f64 	%fd98, %fd97, %fd379, %p34;
	selp.f64 	%fd99, %fd379, %fd98, %p33;
	mov.b64 	%rd71, %fd99;
	mov.b64 	{%r90, %r95}, %rd71;
	mov.b32 	%r96, 2;
	// begin inline asm
	shfl.sync.down.b32 %r89, %r90, %r96, %r127, %r128;
	// end inline asm
	// begin inline asm
	shfl.sync.down.b32 %r94, %r95, %r96, %r127, %r128;
	// end inline asm
	mov.b64 	%rd72, {%r89, %r94};
	mov.b64 	%fd100, %rd72;
	setp.gt.s32 	%p35, %r78, 29;
	setp.lt.f64 	%p36, %fd99, %fd100;
	selp.f64 	%fd101, %fd100, %fd99, %p36;
	selp.f64 	%fd102, %fd99, %fd101, %p35;
	mov.b64 	%rd73, %fd102;
	mov.b64 	{%r100, %r105}, %rd73;
	mov.b32 	%r106, 4;
	// begin inline asm
	shfl.sync.down.b32 %r99, %r100, %r106, %r127, %r128;
	// end inline asm
	// begin inline asm
	shfl.sync.down.b32 %r104, %r105, %r106, %r127, %r128;
	// end inline asm
	mov.b64 	%rd74, {%r99, %r104};
	mov.b64 	%fd103, %rd74;
	setp.gt.s32 	%p37, %r78, 27;
	setp.lt.f64 	%p38, %fd102, %fd103;
	selp.f64 	%fd104, %fd103, %fd102, %p38;
	selp.f64 	%fd105, %fd102, %fd104, %p37;
	mov.b64 	%rd75, %fd105;
	mov.b64 	{%r110, %r115}, %rd75;
	mov.b32 	%r116, 8;
	// begin inline asm
	shfl.sync.down.b32 %r109, %r110, %r116, %r127, %r128;
	// end inline asm
	// begin inline asm
	shfl.sync.down.b32 %r114, %r115, %r116, %r127, %r128;
	// end inline asm
	mov.b64 	%rd76, {%r109, %r114};
	mov.b64 	%fd106, %rd76;
	setp.gt.s32 	%p39, %r78, 23;
	setp.lt.f64 	%p40, %fd105, %fd106;
	selp.f64 	%fd107, %fd106, %fd105, %p40;
	selp.f64 	%fd108, %fd105, %fd107, %p39;
	mov.b64 	%rd77, %fd108;
	mov.b64 	{%r120, %r125}, %rd77;
	mov.b32 	%r126, 16;
	// begin inline asm
	shfl.sync.down.b32 %r119, %r120, %r126, %r127, %r128;
	// end inline asm
	// begin inline asm
	shfl.sync.down.b32 %r124, %r125, %r126, %r127, %r128;
	// end inline asm
	mov.b64 	%rd78, {%r119, %r124};
	mov.b64 	%fd109, %rd78;
	setp.gt.s32 	%p41, %r78, 15;
	setp.lt.f64 	%p42, %fd108, %fd109;
	selp.f64 	%fd54, %fd109, %fd108, %p42;
	selp.f64 	%fd380, %fd108, %fd54, %p41;
	setp.ne.s32 	%p43, %r78, 0;
	@%p43 bra 	$L__BB5_70;
	shr.u32 	%r129, %r47, 2;
	and.b32  	%r130, %r129, 248;
	mov.u32 	%r131, _ZZN3cub18CUB_300001_SM_10006detail6reduce28DeviceReduceSingleTileKernelINS2_10policy_hubIdjN4cuda3__47maximumIvEEE10Policy1000EPdSB_iS8_ddNS5_3std3__410__identityEEEvT0_T1_T2_T3_T4_T6_E12temp_storage;
	add.s32 	%r132, %r131, %r130;
	st.shared.f64 	[%r132+8], %fd54;
$L__BB5_70:
	bar.sync 	0;
	setp.ne.s32 	%p44, %r47, 0;
	@%p44 bra 	$L__BB5_72;
	ld.shared.f64 	%fd110, [_ZZN3cub18CUB_300001_SM_10006detail6reduce28DeviceReduceSingleTileKernelINS2_10policy_hubIdjN4cuda3__47maximumIvEEE10Policy1000EPdSB_iS8_ddNS5_3std3__410__identityEEEvT0_T1_T2_T3_T4_T6_E12temp_storage+16];
	setp.lt.f64 	%p45, %fd380, %fd110;
	selp.f64 	%fd111, %fd110, %fd380, %p45;
	ld.shared.f64 	%fd112, [_ZZN3cub18CUB_300001_SM_10006detail6reduce28DeviceReduceSingleTileKernelINS2_10policy_hubIdjN4cuda3__47maximumIvEEE10Policy1000EPdSB_iS8_ddNS5_3std3__410__identityEEEvT0_T1_T2_T3_T4_T6_E12temp_storage+24];
	setp.lt.f64 	%p46, %fd111, %fd112;
	selp.f64 	%fd113, %fd112, %fd111, %p46;
	ld.shared.f64 	%fd114, [_ZZN3cub18CUB_300001_SM_10006detail6reduce28DeviceReduceSingleTileKernelINS2_10policy_hubIdjN4cuda3__47maximumIvEEE10Policy1000EPdSB_iS8_ddNS5_3std3__410__identityEEEvT0_T1_T2_T3_T4_T6_E12temp_storage+32];
	setp.lt.f64 	%p47, %fd113, %fd114;
	selp.f64 	%fd115, %fd114, %fd113, %p47;
	ld.shared.f64 	%fd116, [_ZZN3cub18CUB_300001_SM_10006detail6reduce28DeviceReduceSingleTileKernelINS2_10policy_hubIdjN4cuda3__47maximumIvEEE10Policy1000EPdSB_iS8_ddNS5_3std3__410__identityEEEvT0_T1_T2_T3_T4_T6_E12temp_storage+40];
	setp.lt.f64 	%p48, %fd115, %fd116;
	selp.f64 	%fd117, %fd116, %fd115, %p48;
	ld.shared.f64 	%fd118, [_ZZN3cub18CUB_300001_SM_10006detail6reduce28DeviceReduceSingleTileKernelINS2_10policy_hubIdjN4cuda3__47maximumIvEEE10Policy1000EPdSB_iS8_ddNS5_3std3__410__identityEEEvT0_T1_T2_T3_T4_T6_E12temp_storage+48];
	setp.lt.f64 	%p49, %fd117, %fd118;
	selp.f64 	%fd119, %fd118, %fd117, %p49;
	ld.shared.f64 	%fd120, [_ZZN3cub18CUB_300001_SM_10006detail6reduce28DeviceReduceSingleTileKernelINS2_10policy_hubIdjN4cuda3__47maximumIvEEE10Policy1000EPdSB_iS8_ddNS5_3std3__410__identityEEEvT0_T1_T2_T3_T4_T6_E12temp_storage+56];
	setp.lt.f64 	%p50, %fd119, %fd120;
	selp.f64 	%fd121, %fd120, %fd119, %p50;
	ld.shared.f64 	%fd122, [_ZZN3cub18CUB_300001_SM_10006detail6reduce28DeviceReduceSingleTileKernelINS2_10policy_hubIdjN4cuda3__47maximumIvEEE10Policy1000EPdSB_iS8_ddNS5_3std3__410__identityEEEvT0_T1_T2_T3_T4_T6_E12temp_storage+64];
	setp.lt.f64 	%p51, %fd121, %fd122;
	selp.f64 	%fd380, %fd122, %fd121, %p51;
$L__BB5_72:
	mov.u32 	%r444, %tid.x;
	setp.ne.s32 	%p217, %r444, 0;
	@%p217 bra 	$L__BB5_74;
	setp.lt.f64 	%p218, %fd58, %fd380;
	selp.f64 	%fd353, %fd380, %fd58, %p218;
	st.global.f64 	[%rd1], %fd353;
$L__BB5_74:
	ret;

}


// ===== COMPILED SASS (sm_100) =====

	.target	sm_100

	.elftype	@"ET_EXEC"


//--------------------- .note.nv.tkinfo           --------------------------
	.section	.note.nv.tkinfo,"",@"SHT_NOTE"
	.sectionflags	@"SHF_NOTE_NV_TKINFO"
	.tkinfo
        /*0018*/ 	.word	0x00000002
        /*0030*/ 	.string	""
        /*0030*/ 	.string	"ptxas"
        /*0030*/ 	.string	"Cuda compilation tools, release 13.0, V13.0.88"
        /*0030*/ 	.string	"Build cuda_13.0.r13.0/compiler.36424714_0"
        /*0030*/ 	.string	"-arch sm_100 -m 64 "



//--------------------- .note.nv.cuinfo           --------------------------
	.section	.note.nv.cuinfo,"",@"SHT_NOTE"
	.sectionflags	@"SHF_NOTE_NV_CUINFO"
        /*0018*/ 	.short	0x0002
        /*001a*/ 	.short	0x0064
        /*001c*/ 	.short	0x0082
	.zero		2


//--------------------- .nv.info                  --------------------------
	.section	.nv.info,"",@"SHT_CUDA_INFO"
	.align	4


	//----- nvinfo : EIATTR_REGCOUNT
	.align		4
        /*0000*/ 	.byte	0x04, 0x2f
        /*0002*/ 	.short	(.L_41 - .L_40)
	.align		4
.L_40:
        /*0004*/ 	.word	index@(_Z6vecNegPKdS0_Pdi)
        /*0008*/ 	.word	0x0000000e


	//----- nvinfo : EIATTR_FRAME_SIZE
	.align		4
.L_41:
        /*000c*/ 	.byte	0x04, 0x11
        /*000e*/ 	.short	(.L_43 - .L_42)
	.align		4
.L_42:
        /*0010*/ 	.word	index@(_Z6vecNegPKdS0_Pdi)
        /*0014*/ 	.word	0x00000000


	//----- nvinfo : EIATTR_REGCOUNT
	.align		4
.L_43:
        /*0018*/ 	.byte	0x04, 0x2f
        /*001a*/ 	.short	(.L_45 - .L_44)
	.align		4
.L_44:
        /*001c*/ 	.word	index@(_Z12evalEquationPdPKdi)
        /*0020*/ 	.word	0x00000014


	//----- nvinfo : EIATTR_FRAME_SIZE
	.align		4
.L_45:
        /*0024*/ 	.byte	0x04, 0x11
        /*0026*/ 	.short	(.L_47 - .L_46)
	.align		4
.L_46:
        /*0028*/ 	.word	index@(_Z12evalEquationPdPKdi)
        /*002c*/ 	.word	0x00000000


	//----- nvinfo : EIATTR_REGCOUNT
	.align		4
.L_47:
        /*0030*/ 	.byte	0x04, 0x2f
        /*0032*/ 	.short	(.L_49 - .L_48)
	.align		4
.L_48:
        /*0034*/ 	.word	index@(_ZN3cub18CUB_300001_SM_10006detail11EmptyKernelIvEEvv)
        /*0038*/ 	.word	0x00000004


	//----- nvinfo : EIATTR_FRAME_SIZE
	.align		4
.L_49:
        /*003c*/ 	.byte	0x04, 0x11
        /*003e*/ 	.short	(.L_51 - .L_50)
	.align		4
.L_50:
        /*0040*/ 	.word	index@(_ZN3cub18CUB_300001_SM_10006detail11EmptyKernelIvEEvv)
        /*0044*/ 	.word	0x00000000


	//----- nvinfo : EIATTR_REGCOUNT
	.align		4
.L_51:
        /*0048*/ 	.byte	0x04, 0x2f
        /*004a*/ 	.short	(.L_53 - .L_52)
	.align		4
.L_52:
        /*004c*/ 	.word	index@(_ZN3cub18CUB_300001_SM_10006detail6reduce28DeviceReduceSingleTileKernelINS2_10policy_hubIdjN4cuda3__47maximumIvEEE10Policy1000EPdSB_jS8_ddNS5_3std3__410__identityEEEvT0_T1_T2_T3_T4_T6_)
        /*0050*/ 	.word	0x0000002c


	//----- nvinfo : EIATTR_FRAME_SIZE
	.align		4
.L_53:
        /*0054*/ 	.byte	0x04, 0x11
        /*0056*/ 	.short	(.L_55 - .L_54)
	.align		4
.L_54:
        /*0058*/ 	.word	index@(_ZN3cub18CUB_300001_SM_10006detail6reduce28DeviceReduceSingleTileKernelINS2_10policy_hubIdjN4cuda3__47maximumIvEEE10Policy1000EPdSB_jS8_ddNS5_3std3__410__identityEEEvT0_T1_T2_T3_T4_T6_)
        /*005c*/ 	.word	0x00000000


	//----- nvinfo : EIATTR_REGCOUNT
	.align		4
.L_55:
        /*0060*/ 	.byte	0x04, 0x2f
        /*0062*/ 	.short	(.L_57 - .L_56)
	.align		4
.L_56:
        /*0064*/ 	.word	index@(_ZN3cub18CUB_300001_SM_10006detail6reduce18DeviceReduceKernelINS2_10policy_hubIdjN4cuda3__47maximumIvEEE10Policy1000EPdjS8_dNS5_3std3__410__identityEEEvT0_PT3_T1_NS0_13GridEvenShareISI_EET2_T4_)
        /*0068*/ 	.word	0x0000001c


	//----- nvinfo : EIATTR_FRAME_SIZE
	.align		4
.L_57:
        /*006c*/ 	.byte	0x04, 0x11
        /*006e*/ 	.short	(.L_59 - .L_58)
	.align		4
.L_58:
        /*0070*/ 	.word	index@(_ZN3cub18CUB_300001_SM_10006detail6reduce18DeviceReduceKernelINS2_10policy_hubIdjN4cuda3__47maximumIvEEE10Policy1000EPdjS8_dNS5_3std3__410__identityEEEvT0_PT3_T1_NS0_13GridEvenShareISI_EET2_T4_)
        /*0074*/ 	.word	0x00000000


	//----- nvinfo : EIATTR_REGCOUNT
	.align		4
.L_59:
        /*0078*/ 	.byte	0x04, 0x2f
        /*007a*/ 	.short	(.L_61 - .L_60)
	.align		4
.L_60:
        /*007c*/ 	.word	index@(_ZN3cub18CUB_300001_SM_10006detail6reduce28DeviceReduceSingleTileKernelINS2_10policy_hubIdjN4cuda3__47maximumIvEEE10Policy1000EPdSB_iS8_ddNS5_3std3__410__identityEEEvT0_T1_T2_T3_T4_T6_)
        /*0080*/ 	.word	0x00000030


	//----- nvinfo : EIATTR_FRAME_SIZE
	.align		4
.L_61:
        /*0084*/ 	.byte	0x04, 0x11
        /*0086*/ 	.short	(.L_63 - .L_62)
	.align		4
.L_62:
        /*0088*/ 	.word	index@(_ZN3cub18CUB_300001_SM_10006detail6reduce28DeviceReduceSingleTileKernelINS2_10policy_hubIdjN4cuda3__47maximumIvEEE10Policy1000EPdSB_iS8_ddNS5_3std3__410__identityEEEvT0_T1_T2_T3_T4_T6_)
        /*008c*/ 	.word	0x00000000


	//----- nvinfo : EIATTR_MIN_STACK_SIZE
	.align		4
.L_63:
        /*0090*/ 	.byte	0x04, 0x12
        /*0092*/ 	.short	(.L_65 - .L_64)
	.align		4
.L_64:
        /*0094*/ 	.word	index@(_ZN3cub18CUB_300001_SM_10006detail6reduce28DeviceReduceSingleTileKernelINS2_10policy_hubIdjN4cuda3__47maximumIvEEE10Policy1000EPdSB_iS8_ddNS5_3std3__410__identityEEEvT0_T1_T2_T3_T4_T6_)
        /*0098*/ 	.word	0x00000000


	//----- nvinfo : EIATTR_MIN_STACK_SIZE
	.align		4
.L_65:
        /*009c*/ 	.byte	0x04, 0x12
        /*009e*/ 	.short	(.L_67 - .L_66)
	.align		4
.L_66:
        /*00a0*/ 	.word	index@(_ZN3cub18CUB_300001_SM_10006detail6reduce18DeviceReduceKernelINS2_10policy_hubIdjN4cuda3__47maximumIvEEE10Policy1000EPdjS8_dNS5_3std3__410__identityEEEvT0_PT3_T1_NS0_13GridEvenShareISI_EET2_T4_)
        /*00a4*/ 	.word	0x00000000


	//----- nvinfo : EIATTR_MIN_STACK_SIZE
	.align		4
.L_67:
        /*00a8*/ 	.byte	0x04, 0x12
        /*00aa*/ 	.short	(.L_69 - .L_68)
	.align		4
.L_68:
        /*00ac*/ 	.word	index@(_ZN3cub18CUB_300001_SM_10006detail6reduce28DeviceReduceSingleTileKernelINS2_10policy_hubIdjN4cuda3__47maximumIvEEE10Policy1000EPdSB_jS8_ddNS5_3std3__410__identityEEEvT0_T1_T2_T3_T4_T6_)
        /*00b0*/ 	.word	0x00000000


	//----- nvinfo : EIATTR_MIN_STACK_SIZE
	.align		4
.L_69:
        /*00b4*/ 	.byte	0x04, 0x12
        /*00b6*/ 	.short	(.L_71 - .L_70)
	.align		4
.L_70:
        /*00b8*/ 	.word	index@(_ZN3cub18CUB_300001_SM_10006detail11EmptyKernelIvEEvv)
        /*00bc*/ 	.word	0x00000000


	//----- nvinfo : EIATTR_MIN_STACK_SIZE
	.align		4
.L_71:
        /*00c0*/ 	.byte	0x04, 0x12
        /*00c2*/ 	.short	(.L_73 - .L_72)
	.align		4
.L_72:
        /*00c4*/ 	.word	index@(_Z12evalEquationPdPKdi)
        /*00c8*/ 	.word	0x00000000


	//----- nvinfo : EIATTR_MIN_STACK_SIZE
	.align		4
.L_73:
        /*00cc*/ 	.byte	0x04, 0x12
        /*00ce*/ 	.short	(.L_75 - .L_74)
	.align		4
.L_74:
        /*00d0*/ 	.word	index@(_Z6vecNegPKdS0_Pdi)
        /*00d4*/ 	.word	0x00000000
.L_75:


//--------------------- .nv.compat                --------------------------
	.section	.nv.compat,"",@"SHT_CUDA_COMPAT_INFO"
	.align	4
        /*0000*/ 	.byte	0x02, 0x09, 0x00, 0x00, 0x02, 0x02, 0x01, 0x00, 0x02, 0x05, 0x05, 0x00, 0x03, 0x07, 0x01, 0x01
        /*0010*/ 	.byte	0x02, 0x03, 0x00, 0x00, 0x02, 0x06, 0x01, 0x00, 0x04, 0x0b, 0x08, 0x00, 0x01, 0x00, 0x00, 0x00
        /*0020*/ 	.byte	0x00, 0x00, 0x00, 0x00


//--------------------- .nv.info._ZN3cub18CUB_300001_SM_10006detail6reduce28DeviceReduceSingleTileKernelINS2_10policy_hubIdjN4cuda3__47maximumIvEEE10Policy1000EPdSB_iS8_ddNS5_3std3__410__identityEEEvT0_T1_T2_T3_T4_T6_ --------------------------
	.section	.nv.info._ZN3cub18CUB_300001_SM_10006detail6reduce28DeviceReduceSingleTileKernelINS2_10policy_hubIdjN4cuda3__47maximumIvEEE10Policy1000EPdSB_iS8_ddNS5_3std3__410__identityEEEvT0_T1_T2_T3_T4_T6_,"",@"SHT_CUDA_INFO"
	.sectionflags	@""
	.align	4


	//----- nvinfo : EIATTR_CUDA_API_VERSION
	.align		4
        /*0000*/ 	.byte	0x04, 0x37
        /*0002*/ 	.short	(.L_77 - .L_76)
.L_76:
        /*0004*/ 	.word	0x00000082


	//----- nvinfo : EIATTR_KPARAM_INFO
	.align		4
.L_77:
        /*0008*/ 	.byte	0x04, 0x17
        /*000a*/ 	.short	(.L_79 - .L_78)
.L_78:
        /*000c*/ 	.word	0x00000000
        /*0010*/ 	.short	0x0005
        /*0012*/ 	.short	0x0020
        /*0014*/ 	.byte	0x00, 0xf0, 0x05, 0x00


	//----- nvinfo : EIATTR_KPARAM_INFO
	.align		4
.L_79:
        /*0018*/ 	.byte	0x04, 0x17
        /*001a*/ 	.short	(.L_81 - .L_80)
.L_80:
        /*001c*/ 	.word	0x00000000
        /*0020*/ 	.short	0x0004
        /*0022*/ 	.short	0x0018
        /*0024*/ 	.byte	0x00, 0xf0, 0x21, 0x00


	//----- nvinfo : EIATTR_KPARAM_INFO
	.align		4
.L_81:
        /*0028*/ 	.byte	0x04, 0x17
        /*002a*/ 	.short	(.L_83 - .L_82)
.L_82:
        /*002c*/ 	.word	0x00000000
        /*0030*/ 	.short	0x0003
        /*0032*/ 	.short	0x0014
        /*0034*/ 	.byte	0x00, 0xf0, 0x05, 0x00


	//----- nvinfo : EIATTR_KPARAM_INFO
	.align		4
.L_83:
        /*0038*/ 	.byte	0x04, 0x17
        /*003a*/ 	.short	(.L_85 - .L_84)
.L_84:
        /*003c*/ 	.word	0x00000000
        /*0040*/ 	.short	0x0002
        /*0042*/ 	.short	0x0010
        /*0044*/ 	.byte	0x00, 0xf0, 0x11, 0x00


	//----- nvinfo : EIATTR_KPARAM_INFO
	.align		4
.L_85:
        /*0048*/ 	.byte	0x04, 0x17
        /*004a*/ 	.short	(.L_87 - .L_86)
.L_86:
        /*004c*/ 	.word	0x00000000
        /*0050*/ 	.short	0x0001
        /*0052*/ 	.short	0x0008
        /*0054*/ 	.byte	0x00, 0xf5, 0x21, 0x00


	//----- nvinfo : EIATTR_KPARAM_INFO
	.align		4
.L_87:
        /*0058*/ 	.byte	0x04, 0x17
        /*005a*/ 	.short	(.L_89 - .L_88)
.L_88:
        /*005c*/ 	.word	0x00000000
        /*0060*/ 	.short	0x0000
        /*0062*/ 	.short	0x0000
        /*0064*/ 	.byte	0x00, 0xf5, 0x21, 0x00


	//----- nvinfo : EIATTR_SPARSE_MMA_MASK
	.align		4
.L_89:
        /*0068*/ 	.byte	0x03, 0x50
        /*006a*/ 	.short	0x0000


	//----- nvinfo : EIATTR_MAXREG_COUNT
	.align		4
        /*006c*/ 	.byte	0x03, 0x1b
        /*006e*/ 	.short	0x00ff


	//----- nvinfo : EIATTR_NUM_BARRIERS
	.align		4
        /*0070*/ 	.byte	0x02, 0x4c
        /*0072*/ 	.byte	0x01
	.zero		1


	//----- nvinfo : EIATTR_MERCURY_ISA_VERSION
	.align		4
        /*0074*/ 	.byte	0x03, 0x5f
        /*0076*/ 	.short	0x0101


	//----- nvinfo : EIATTR_COOP_GROUP_MASK_REGIDS
	.align		4
        /*0078*/ 	.byte	0x04, 0x29
        /*007a*/ 	.short	(.L_91 - .L_90)


	//   ....[0]....
.L_90:
        /*007c*/ 	.word	0xffffffff


	//   ....[1]....
        /*0080*/ 	.word	0xffffffff


	//   ....[2]....
        /*0084*/ 	.word	0xffffffff


	//   ....[3]....
        /*0088*/ 	.word	0xffffffff


	//   ....[4]....
        /*008c*/ 	.word	0xffffffff


	//   ....[5]....
        /*0090*/ 	.word	0xffffffff


	//   ....[6]....
        /*0094*/ 	.word	0xffffffff


	//   ....[7]....
        /*0098*/ 	.word	0xffffffff


	//   ....[8]....
        /*009c*/ 	.word	0xffffffff


	//   ....[9]....
        /*00a0*/ 	.word	0xffffffff


	//   ....[10]....
        /*00a4*/ 	.word	0xffffffff


	//   ....[11]....
        /*00a8*/ 	.word	0xffffffff


	//   ....[12]....
        /*00ac*/ 	.word	0xffffffff


	//   ....[13]....
        /*00b0*/ 	.word	0xffffffff


	//   ....[14]....
        /*00b4*/ 	.word	0xffffffff


	//   ....[15]....
        /*00b8*/ 	.word	0xffffffff


	//   ....[16]....
        /*00bc*/ 	.word	0xffffffff


	//   ....[17]....
        /*00c0*/ 	.word	0xffffffff


	//   ....[18]....
        /*00c4*/ 	.word	0xffffffff


	//   ....[19]....
        /*00c8*/ 	.word	0xffffffff


	//   ....[20]....
        /*00cc*/ 	.word	0xffffffff


	//   ....[21]....
        /*00d0*/ 	.word	0xffffffff


	//   ....[22]....
        /*00d4*/ 	.word	0xffffffff


	//   ....[23]....
        /*00d8*/ 	.word	0xffffffff


	//   ....[24]....
        /*00dc*/ 	.word	0xffffffff


	//   ....[25]....
        /*00e0*/ 	.word	0xffffffff


	//   ....[26]....
        /*00e4*/ 	.word	0xffffffff


	//   ....[27]....
        /*00e8*/ 	.word	0xffffffff


	//   ....[28]....
        /*00ec*/ 	.word	0xffffffff


	//   ....[29]....
        /*00f0*/ 	.word	0xffffffff


	//   ....[30]....
        /*00f4*/ 	.word	0xffffffff


	//   ....[31]....
        /*00f8*/ 	.word	0xffffffff


	//   ....[32]....
        /*00fc*/ 	.word	0xffffffff


	//   ....[33]....
        /*0100*/ 	.word	0xffffffff


	//   ....[34]....
        /*0104*/ 	.word	0xffffffff


	//   ....[35]....
        /*0108*/ 	.word	0xffffffff


	//   ....[36]....
        /*010c*/ 	.word	0xffffffff


	//   ....[37]....
        /*0110*/ 	.word	0xffffffff


	//   ....[38]....
        /*0114*/ 	.word	0xffffffff


	//   ....[39]....
        /*0118*/ 	.word	0xffffffff


	//   ....[40]....
        /*011c*/ 	.word	0xffffffff


	//   ....[41]....
        /*0120*/ 	.word	0xffffffff


	//   ....[42]....
        /*0124*/ 	.word	0xffffffff


	//   ....[43]....
        /*0128*/ 	.word	0xffffffff


	//   ....[44]....
        /*012c*/ 	.word	0xffffffff


	//   ....[45]....
        /*0130*/ 	.word	0xffffffff


	//   ....[46]....
        /*0134*/ 	.word	0xffffffff


	//   ....[47]....
        /*0138*/ 	.word	0xffffffff


	//   ....[48]....
        /*013c*/ 	.word	0xffffffff


	//   ....[49]....
        /*0140*/ 	.word	0xffffffff


	//   ....[50]....
        /*0144*/ 	.word	0xffffffff


	//   ....[51]....
        /*0148*/ 	.word	0xffffffff


	//   ....[52]....
        /*014c*/ 	.word	0xffffffff


	//   ....[53]....
        /*0150*/ 	.word	0xffffffff


	//   ....[54]....
        /*0154*/ 	.word	0xffffffff


	//   ....[55]....
        /*0158*/ 	.word	0xffffffff


	//   ....[56]....
        /*015c*/ 	.word	0xffffffff


	//   ....[57]....
        /*0160*/ 	.word	0xffffffff


	//   ....[58]....
        /*0164*/ 	.word	0xffffffff


	//   ....[59]....
        /*0168*/ 	.word	0xffffffff


	//----- nvinfo : EIATTR_COOP_GROUP_INSTR_OFFSETS
	.align		4
.L_91:
        /*016c*/ 	.byte	0x04, 0x28
        /*016e*/ 	.short	(.L_93 - .L_92)


	//   ....[0]....
.L_92:
        /*0170*/ 	.word	0x00000d30


	//   ....[1]....
        /*0174*/ 	.word	0x00000d40


	//   ....[2]....
        /*0178*/ 	.word	0x00000dd0


	//   ....[3]....
        /*017c*/ 	.word	0x00000e10


	//   ....[4]....
        /*0180*/ 	.word	0x00000e80


	//   ....[5]....
        /*0184*/ 	.word	0x00000ea0


	//   ....[6]....
        /*0188*/ 	.word	0x00000ef0


	//   ....[7]....
        /*018c*/ 	.word	0x00000f10


	//   ....[8]....
        /*0190*/ 	.word	0x00000f60


	//   ....[9]....
        /*0194*/ 	.word	0x00000f80


	//   ....[10]....
        /*0198*/ 	.word	0x00001280


	//   ....[11]....
        /*019c*/ 	.word	0x00001290


	//   ....[12]....
        /*01a0*/ 	.word	0x00001320


	//   ....[13]....
        /*01a4*/ 	.word	0x00001350


	//   ....[14]....
        /*01a8*/ 	.word	0x000013b0


	//   ....[15]....
        /*01ac*/ 	.word	0x000013e0


	//   ....[16]....
        /*01b0*/ 	.word	0x00001440


	//   ....[17]....
        /*01b4*/ 	.word	0x00001480


	//   ....[18]....
        /*01b8*/ 	.word	0x000014f0


	//   ....[19]....
        /*01bc*/ 	.word	0x00001530


	//   ....[20]....
        /*01c0*/ 	.word	0x00002960


	//   ....[21]....
        /*01c4*/ 	.word	0x00002970


	//   ....[22]....
        /*01c8*/ 	.word	0x00002a00


	//   ....[23]....
        /*01cc*/ 	.word	0x00002a30


	//   ....[24]....
        /*01d0*/ 	.word	0x00002aa0


	//   ....[25]....
        /*01d4*/ 	.word	0x00002ac0


	//   ....[26]....
        /*01d8*/ 	.word	0x00002b20


	//   ....[27]....
        /*01dc*/ 	.word	0x00002b30


	//   ....[28]....
        /*01e0*/ 	.word	0x00002b80


	//   ....[29]....
        /*01e4*/ 	.word	0x00002b90


	//   ....[30]....
        /*01e8*/ 	.word	0x00003a20


	//   ....[31]....
        /*01ec*/ 	.word	0x00003a30


	//   ....[32]....
        /*01f0*/ 	.word	0x00003ac0


	//   ....[33]....
        /*01f4*/ 	.word	0x00003b00


	//   ....[34]....
        /*01f8*/ 	.word	0x00003b80


	//   ....[35]....
        /*01fc*/ 	.word	0x00003bc0


	//   ....[36]....
        /*0200*/ 	.word	0x00003c20


	//   ....[37]....
        /*0204*/ 	.word	0x00003c50


	//   ....[38]....
        /*0208*/ 	.word	0x00003ca0


	//   ....[39]....
        /*020c*/ 	.word	0x00003cd0


	//   ....[40]....
        /*0210*/ 	.word	0x00003fb0


	//   ....[41]....
        /*0214*/ 	.word	0x00003fc0


	//   ....[42]....
        /*0218*/ 	.word	0x00004050


	//   ....[43]....
        /*021c*/ 	.word	0x00004080


	//   ....[44]....
        /*0220*/ 	.word	0x000040d0


	//   ....[45]....
        /*0224*/ 	.word	0x00004100


	//   ....[46]....
        /*0228*/ 	.word	0x00004170


	//   ....[47]....
        /*022c*/ 	.word	0x000041b0


	//   ....[48]....
        /*0230*/ 	.word	0x00004220


	//   ....[49]....
        /*0234*/ 	.word	0x00004250


	//   ....[50]....
        /*0238*/ 	.word	0x00005700


	//   ....[51]....
        /*023c*/ 	.word	0x00005710


	//   ....[52]....
        /*0240*/ 	.word	0x000057a0


	//   ....[53]....
        /*0244*/ 	.word	0x000057e0


	//   ....[54]....
        /*0248*/ 	.word	0x00005860


	//   ....[55]....
        /*024c*/ 	.word	0x000058a0


	//   ....[56]....
        /*0250*/ 	.word	0x00005900


	//   ....[57]....
        /*0254*/ 	.word	0x00005930


	//   ....[58]....
        /*0258*/ 	.word	0x00005980


	//   ....[59]....
        /*025c*/ 	.word	0x000059b0


	//----- nvinfo : EIATTR_VRC_CTA_INIT_COUNT
	.align		4
.L_93:
        /*0260*/ 	.byte	0x02, 0x4a
	.zero		1
	.zero		1


	//----- nvinfo : EIATTR_EXIT_INSTR_OFFSETS
	.align		4
        /*0264*/ 	.byte	0x04, 0x1c
        /*0266*/ 	.short	(.L_95 - .L_94)


	//   ....[0]....
.L_94:
        /*0268*/ 	.word	0x00000080


	//   ....[1]....
        /*026c*/ 	.word	0x000000c0


	//   ....[2]....
        /*0270*/ 	.word	0x00005c20


	//   ....[3]....
        /*0274*/ 	.word	0x00005ca0


	//----- nvinfo : EIATTR_MAX_THREADS
	.align		4
.L_95:
        /*0278*/ 	.byte	0x04, 0x05
        /*027a*/ 	.short	(.L_97 - .L_96)
.L_96:
        /*027c*/ 	.word	0x00000100
        /*0280*/ 	.word	0x00000001
        /*0284*/ 	.word	0x00000001


	//----- nvinfo : EIATTR_CRS_STACK_SIZE
	.align		4
.L_97:
        /*0288*/ 	.byte	0x04, 0x1e
        /*028a*/ 	.short	(.L_99 - .L_98)
.L_98:
        /*028c*/ 	.word	0x00000000


	//----- nvinfo : EIATTR_CBANK_PARAM_SIZE
	.align		4
.L_99:
        /*0290*/ 	.byte	0x03, 0x19
        /*0292*/ 	.short	0x0021


	//----- nvinfo : EIATTR_PARAM_CBANK
	.align		4
        /*0294*/ 	.byte	0x04, 0x0a
        /*0296*/ 	.short	(.L_101 - .L_100)
	.align		4
.L_100:
        /*0298*/ 	.word	index@(.nv.constant0._ZN3cub18CUB_300001_SM_10006detail6reduce28DeviceReduceSingleTileKernelINS2_10policy_hubIdjN4cuda3__47maximumIvEEE10Policy1000EPdSB_iS8_ddNS5_3std3__410__identityEEEvT0_T1_T2_T3_T4_T6_)
        /*029c*/ 	.short	0x0380
        /*029e*/ 	.short	0x0021


	//----- nvinfo : EIATTR_SW_WAR
	.align		4
.L_101:
        /*02a0*/ 	.byte	0x04, 0x36
        /*02a2*/ 	.short	(.L_103 - .L_102)
.L_102:
        /*02a4*/ 	.word	0x00000008
.L_103:


//--------------------- .nv.info._ZN3cub18CUB_300001_SM_10006detail6reduce18DeviceReduceKernelINS2_10policy_hubIdjN4cuda3__47maximumIvEEE10Policy1000EPdjS8_dNS5_3std3__410__identityEEEvT0_PT3_T1_NS0_13GridEvenShareISI_EET2_T4_ --------------------------
	.section	.nv.info._ZN3cub18CUB_300001_SM_10006detail6reduce18DeviceReduceKernelINS2_10policy_hubIdjN4cuda3__47maximumIvEEE10Policy1000EPdjS8_dNS5_3std3__410__identityEEEvT0_PT3_T1_NS0_13GridEvenShareISI_EET2_T4_,"",@"SHT_CUDA_INFO"
	.sectionflags	@""
	.align	4


	//----- nvinfo : EIATTR_CUDA_API_VERSION
	.align		4
        /*0000*/ 	.byte	0x04, 0x37
        /*0002*/ 	.short	(.L_105 - .L_104)
.L_104:
        /*0004*/ 	.word	0x00000082


	//----- nvinfo : EIATTR_KPARAM_INFO
	.align		4
.L_105:
        /*0008*/ 	.byte	0x04, 0x17
        /*000a*/ 	.short	(.L_107 - .L_106)
.L_106:
        /*000c*/ 	.word	0x00000000
        /*0010*/ 	.short	0x0005
        /*0012*/ 	.short	0x003d
        /*0014*/ 	.byte	0x00, 0xf0, 0x05, 0x00


	//----- nvinfo : EIATTR_KPARAM_INFO
	.align		4
.L_107:
        /*0018*/ 	.byte	0x04, 0x17
        /*001a*/ 	.short	(.L_109 - .L_108)
.L_108:
        /*001c*/ 	.word	0x00000000
        /*0020*/ 	.short	0x0004
        /*0022*/ 	.short	0x003c
        /*0024*/ 	.byte	0x00, 0xf0, 0x05, 0x00


	//----- nvinfo : EIATTR_KPARAM_INFO
	.align		4
.L_109:
        /*0028*/ 	.byte	0x04, 0x17
        /*002a*/ 	.short	(.L_111 - .L_110)
.L_110:
        /*002c*/ 	.word	0x00000000
        /*0030*/ 	.short	0x0003
        /*0032*/ 	.short	0x0014
        /*0034*/ 	.byte	0x00, 0xf0, 0xa1, 0x00


	//----- nvinfo : EIATTR_KPARAM_INFO
	.align		4
.L_111:
        /*0038*/ 	.byte	0x04, 0x17
        /*003a*/ 	.short	(.L_113 - .L_112)
.L_112:
        /*003c*/ 	.word	0x00000000
        /*0040*/ 	.short	0x0002
        /*0042*/ 	.short	0x0010
        /*0044*/ 	.byte	0x00, 0xf0, 0x11, 0x00


	//----- nvinfo : EIATTR_KPARAM_INFO
	.align		4
.L_113:
        /*0048*/ 	.byte	0x04, 0x17
        /*004a*/ 	.short	(.L_115 - .L_114)
.L_114:
        /*004c*/ 	.word	0x00000000
        /*0050*/ 	.short	0x0001
        /*0052*/ 	.short	0x0008
        /*0054*/ 	.byte	0x00, 0xf5, 0x21, 0x00


	//----- nvinfo : EIATTR_KPARAM_INFO
	.align		4
.L_115:
        /*0058*/ 	.byte	0x04, 0x17
        /*005a*/ 	.short	(.L_117 - .L_116)
.L_116:
        /*005c*/ 	.word	0x00000000
        /*0060*/ 	.short	0x0000
        /*0062*/ 	.short	0x0000
        /*0064*/ 	.byte	0x00, 0xf5, 0x21, 0x00


	//----- nvinfo : EIATTR_SPARSE_MMA_MASK
	.align		4
.L_117:
        /*0068*/ 	.byte	0x03, 0x50
        /*006a*/ 	.short	0x0000


	//----- nvinfo : EIATTR_MAXREG_COUNT
	.align		4
        /*006c*/ 	.byte	0x03, 0x1b
        /*006e*/ 	.short	0x00ff


	//----- nvinfo : EIATTR_NUM_BARRIERS
	.align		4
        /*0070*/ 	.byte	0x02, 0x4c
        /*0072*/ 	.byte	0x01
	.zero		1


	//----- nvinfo : EIATTR_MERCURY_ISA_VERSION
	.align		4
        /*0074*/ 	.byte	0x03, 0x5f
        /*0076*/ 	.short	0x0101


	//----- nvinfo : EIATTR_COOP_GROUP_MASK_REGIDS
	.align		4
        /*0078*/ 	.byte	0x04, 0x29
        /*007a*/ 	.short	(.L_119 - .L_118)


	//   ....[0]....
.L_118:
        /*007c*/ 	.word	0xffffffff


	//   ....[1]....
        /*0080*/ 	.word	0xffffffff


	//   ....[2]....
        /*0084*/ 	.word	0xffffffff


	//   ....[3]....
        /*0088*/ 	.word	0xffffffff


	//   ....[4]....
        /*008c*/ 	.word	0xffffffff


	//   ....[5]....
        /*0090*/ 	.word	0xffffffff


	//   ....[6]....
        /*0094*/ 	.word	0xffffffff


	//   ....[7]....
        /*0098*/ 	.word	0xffffffff


	//   ....[8]....
        /*009c*/ 	.word	0xffffffff


	//   ....[9]....
        /*00a0*/ 	.word	0xffffffff


	//   ....[10]....
        /*00a4*/ 	.word	0xffffffff


	//   ....[11]....
        /*00a8*/ 	.word	0xffffffff


	//   ....[12]....
        /*00ac*/ 	.word	0xffffffff


	//   ....[13]....
        /*00b0*/ 	.word	0xffffffff


	//   ....[14]....
        /*00b4*/ 	.word	0xffffffff


	//   ....[15]....
        /*00b8*/ 	.word	0xffffffff


	//   ....[16]....
        /*00bc*/ 	.word	0xffffffff


	//   ....[17]....
        /*00c0*/ 	.word	0xffffffff


	//   ....[18]....
        /*00c4*/ 	.word	0xffffffff


	//   ....[19]....
        /*00c8*/ 	.word	0xffffffff


	//   ....[20]....
        /*00cc*/ 	.word	0xffffffff


	//   ....[21]....
        /*00d0*/ 	.word	0xffffffff


	//   ....[22]....
        /*00d4*/ 	.word	0xffffffff


	//   ....[23]....
        /*00d8*/ 	.word	0xffffffff


	//   ....[24]....
        /*00dc*/ 	.word	0xffffffff


	//   ....[25]....
        /*00e0*/ 	.word	0xffffffff


	//   ....[26]....
        /*00e4*/ 	.word	0xffffffff


	//   ....[27]....
        /*00e8*/ 	.word	0xffffffff


	//   ....[28]....
        /*00ec*/ 	.word	0xffffffff


	//   ....[29]....
        /*00f0*/ 	.word	0xffffffff


	//   ....[30]....
        /*00f4*/ 	.word	0xffffffff


	//   ....[31]....
        /*00f8*/ 	.word	0xffffffff


	//   ....[32]....
        /*00fc*/ 	.word	0xffffffff


	//   ....[33]....
        /*0100*/ 	.word	0xffffffff


	//   ....[34]....
        /*0104*/ 	.word	0xffffffff


	//   ....[35]....
        /*0108*/ 	.word	0xffffffff


	//   ....[36]....
        /*010c*/ 	.word	0xffffffff


	//   ....[37]....
        /*0110*/ 	.word	0xffffffff


	//   ....[38]....
        /*0114*/ 	.word	0xffffffff


	//   ....[39]....
        /*0118*/ 	.word	0xffffffff


	//   ....[40]....
        /*011c*/ 	.word	0xffffffff


	//   ....[41]....
        /*0120*/ 	.word	0xffffffff


	//   ....[42]....
        /*0124*/ 	.word	0xffffffff


	//   ....[43]....
        /*0128*/ 	.word	0xffffffff


	//   ....[44]....
        /*012c*/ 	.word	0xffffffff


	//   ....[45]....
        /*0130*/ 	.word	0xffffffff


	//   ....[46]....
        /*0134*/ 	.word	0xffffffff


	//   ....[47]....
        /*0138*/ 	.word	0xffffffff


	//   ....[48]....
        /*013c*/ 	.word	0xffffffff


	//   ....[49]....
        /*0140*/ 	.word	0xffffffff


	//   ....[50]....
        /*0144*/ 	.word	0xffffffff


	//   ....[51]....
        /*0148*/ 	.word	0xffffffff


	//   ....[52]....
        /*014c*/ 	.word	0xffffffff


	//   ....[53]....
        /*0150*/ 	.word	0xffffffff


	//   ....[54]....
        /*0154*/ 	.word	0xffffffff


	//   ....[55]....
        /*0158*/ 	.word	0xffffffff


	//   ....[56]....
        /*015c*/ 	.word	0xffffffff


	//   ....[57]....
        /*0160*/ 	.word	0xffffffff


	//   ....[58]....
        /*0164*/ 	.word	0xffffffff


	//   ....[59]....
        /*0168*/ 	.word	0xffffffff


	//----- nvinfo : EIATTR_COOP_GROUP_INSTR_OFFSETS
	.align		4
.L_119:
        /*016c*/ 	.byte	0x04, 0x28
        /*016e*/ 	.short	(.L_121 - .L_120)


	//   ....[0]....
.L_120:
        /*0170*/ 	.word	0x000005c0


	//   ....[1]....
        /*0174*/ 	.word	0x000005d0


	//   ....[2]....
        /*0178*/ 	.word	0x00000660


	//   ....[3]....
        /*017c*/ 	.word	0x00000670


	//   ....[4]....
        /*0180*/ 	.word	0x000006d0


	//   ....[5]....
        /*0184*/ 	.word	0x00000700


	//   ....[6]....
        /*0188*/ 	.word	0x00000780


	//   ....[7]....
        /*018c*/ 	.word	0x00000790


	//   ....[8]....
        /*0190*/ 	.word	0x000007e0


	//   ....[9]....
        /*0194*/ 	.word	0x000007f0


	//   ....[10]....
        /*0198*/ 	.word	0x00000ad0


	//   ....[11]....
        /*019c*/ 	.word	0x00000ae0


	//   ....[12]....
        /*01a0*/ 	.word	0x00000b70


	//   ....[13]....
        /*01a4*/ 	.word	0x00000b90


	//   ....[14]....
        /*01a8*/ 	.word	0x00000bf0


	//   ....[15]....
        /*01ac*/ 	.word	0x00000c10


	//   ....[16]....
        /*01b0*/ 	.word	0x00000c70


	//   ....[17]....
        /*01b4*/ 	.word	0x00000ca0


	//   ....[18]....
        /*01b8*/ 	.word	0x00000d20


	//   ....[19]....
        /*01bc*/ 	.word	0x00000d40


	//   ....[20]....
        /*01c0*/ 	.word	0x00001b60


	//   ....[21]....
        /*01c4*/ 	.word	0x00001b70


	//   ....[22]....
        /*01c8*/ 	.word	0x00001c00


	//   ....[23]....
        /*01cc*/ 	.word	0x00001c30


	//   ....[24]....
        /*01d0*/ 	.word	0x00001ca0


	//   ....[25]....
        /*01d4*/ 	.word	0x00001cc0


	//   ....[26]....
        /*01d8*/ 	.word	0x00001d20


	//   ....[27]....
        /*01dc*/ 	.word	0x00001d30


	//   ....[28]....
        /*01e0*/ 	.word	0x00001d80


	//   ....[29]....
        /*01e4*/ 	.word	0x00001d90


	//   ....[30]....
        /*01e8*/ 	.word	0x00002530


	//   ....[31]....
        /*01ec*/ 	.word	0x00002540


	//   ....[32]....
        /*01f0*/ 	.word	0x000025d0


	//   ....[33]....
        /*01f4*/ 	.word	0x000025e0


	//   ....[34]....
        /*01f8*/ 	.word	0x00002640


	//   ....[35]....
        /*01fc*/ 	.word	0x00002670


	//   ....[36]....
        /*0200*/ 	.word	0x000026f0


	//   ....[37]....
        /*0204*/ 	.word	0x00002700


	//   ....[38]....
        /*0208*/ 	.word	0x00002750


	//   ....[39]....
        /*020c*/ 	.word	0x00002760


	//   ....[40]....
        /*0210*/ 	.word	0x00002a60


	//   ....[41]....
        /*0214*/ 	.word	0x00002a70


	//   ....[42]....
        /*0218*/ 	.word	0x00002b00


	//   ....[43]....
        /*021c*/ 	.word	0x00002b20


	//   ....[44]....
        /*0220*/ 	.word	0x00002b80


	//   ....[45]....
        /*0224*/ 	.word	0x00002ba0


	//   ....[46]....
        /*0228*/ 	.word	0x00002c00


	//   ....[47]....
        /*022c*/ 	.word	0x00002c40


	//   ....[48]....
        /*0230*/ 	.word	0x00002cc0


	//   ....[49]....
        /*0234*/ 	.word	0x00002ce0


	//   ....[50]....
        /*0238*/ 	.word	0x00003b40


	//   ....[51]....
        /*023c*/ 	.word	0x00003b50


	//   ....[52]....
        /*0240*/ 	.word	0x00003be0


	//   ....[53]....
        /*0244*/ 	.word	0x00003bf0


	//   ....[54]....
        /*0248*/ 	.word	0x00003c50


	//   ....[55]....
        /*024c*/ 	.word	0x00003c80


	//   ....[56]....
        /*0250*/ 	.word	0x00003d00


	//   ....[57]....
        /*0254*/ 	.word	0x00003d10


	//   ....[58]....
        /*0258*/ 	.word	0x00003d60


	//   ....[59]....
        /*025c*/ 	.word	0x00003d70


	//----- nvinfo : EIATTR_VRC_CTA_INIT_COUNT
	.align		4
.L_121:
        /*0260*/ 	.byte	0x02, 0x4a
	.zero		1
	.zero		1


	//----- nvinfo : EIATTR_EXIT_INSTR_OFFSETS
	.align		4
        /*0264*/ 	.byte	0x04, 0x1c
        /*0266*/ 	.short	(.L_123 - .L_122)


	//   ....[0]....
.L_122:
        /*0268*/ 	.word	0x00003fe0


	//   ....[1]....
        /*026c*/ 	.word	0x00004040


	//----- nvinfo : EIATTR_MAX_THREADS
	.align		4
.L_123:
        /*0270*/ 	.byte	0x04, 0x05
        /*0272*/ 	.short	(.L_125 - .L_124)
.L_124:
        /*0274*/ 	.word	0x00000100
        /*0278*/ 	.word	0x00000001
        /*027c*/ 	.word	0x00000001


	//----- nvinfo : EIATTR_CRS_STACK_SIZE
	.align		4
.L_125:
        /*0280*/ 	.byte	0x04, 0x1e
        /*0282*/ 	.short	(.L_127 - .L_126)
.L_126:
        /*0284*/ 	.word	0x00000000


	//----- nvinfo : EIATTR_CBANK_PARAM_SIZE
	.align		4
.L_127:
        /*0288*/ 	.byte	0x03, 0x19
        /*028a*/ 	.short	0x003e


	//----- nvinfo : EIATTR_PARAM_CBANK
	.align		4
        /*028c*/ 	.byte	0x04, 0x0a
        /*028e*/ 	.short	(.L_129 - .L_128)
	.align		4
.L_128:
        /*0290*/ 	.word	index@(.nv.constant0._ZN3cub18CUB_300001_SM_10006detail6reduce18DeviceReduceKernelINS2_10policy_hubIdjN4cuda3__47maximumIvEEE10Policy1000EPdjS8_dNS5_3std3__410__identityEEEvT0_PT3_T1_NS0_13GridEvenShareISI_EET2_T4_)
        /*0294*/ 	.short	0x0380
        /*0296*/ 	.short	0x003e


	//----- nvinfo : EIATTR_SW_WAR
	.align		4
.L_129:
        /*0298*/ 	.byte	0x04, 0x36
        /*029a*/ 	.short	(.L_131 - .L_130)
.L_130:
        /*029c*/ 	.word	0x00000008
.L_131:


//--------------------- .nv.info._ZN3cub18CUB_300001_SM_10006detail6reduce28DeviceReduceSingleTileKernelINS2_10policy_hubIdjN4cuda3__47maximumIvEEE10Policy1000EPdSB_jS8_ddNS5_3std3__410__identityEEEvT0_T1_T2_T3_T4_T6_ --------------------------
	.section	.nv.info._ZN3cub18CUB_300001_SM_10006detail6reduce28DeviceReduceSingleTileKernelINS2_10policy_hubIdjN4cuda3__47maximumIvEEE10Policy1000EPdSB_jS8_ddNS5_3std3__410__identityEEEvT0_T1_T2_T3_T4_T6_,"",@"SHT_CUDA_INFO"
	.sectionflags	@""
	.align	4


	//----- nvinfo : EIATTR_CUDA_API_VERSION
	.align		4
        /*0000*/ 	.byte	0x04, 0x37
        /*0002*/ 	.short	(.L_133 - .L_132)
.L_132:
        /*0004*/ 	.word	0x00000082


	//----- nvinfo : EIATTR_KPARAM_INFO
	.align		4
.L_133:
        /*0008*/ 	.byte	0x04, 0x17
        /*000a*/ 	.short	(.L_135 - .L_134)
.L_134:
        /*000c*/ 	.word	0x00000000
        /*0010*/ 	.short	0x0005
        /*0012*/ 	.short	0x0020
        /*0014*/ 	.byte	0x00, 0xf0, 0x05, 0x00


	//----- nvinfo : EIATTR_KPARAM_INFO
	.align		4
.L_135:
        /*0018*/ 	.byte	0x04, 0x17
        /*001a*/ 	.short	(.L_137 - .L_136)
.L_136:
        /*001c*/ 	.word	0x00000000
        /*0020*/ 	.short	0x0004
        /*0022*/ 	.short	0x0018
        /*0024*/ 	.byte	0x00, 0xf0, 0x21, 0x00


	//----- nvinfo : EIATTR_KPARAM_INFO
	.align		4
.L_137:
        /*0028*/ 	.byte	0x04, 0x17
        /*002a*/ 	.short	(.L_139 - .L_138)
.L_138:
        /*002c*/ 	.word	0x00000000
        /*0030*/ 	.short	0x0003
        /*0032*/ 	.short	0x0014
        /*0034*/ 	.byte	0x00, 0xf0, 0x05, 0x00


	//----- nvinfo : EIATTR_KPARAM_INFO
	.align		4
.L_139:
        /*0038*/ 	.byte	0x04, 0x17
        /*003a*/ 	.short	(.L_141 - .L_140)
.L_140:
        /*003c*/ 	.word	0x00000000
        /*0040*/ 	.short	0x0002
        /*0042*/ 	.short	0x0010
        /*0044*/ 	.byte	0x00, 0xf0, 0x11, 0x00


	//----- nvinfo : EIATTR_KPARAM_INFO
	.align		4
.L_141:
        /*0048*/ 	.byte	0x04, 0x17
        /*004a*/ 	.short	(.L_143 - .L_142)
.L_142:
        /*004c*/ 	.word	0x00000000
        /*0050*/ 	.short	0x0001
        /*0052*/ 	.short	0x0008
        /*0054*/ 	.byte	0x00, 0xf5, 0x21, 0x00


	//----- nvinfo : EIATTR_KPARAM_INFO
	.align		4
.L_143:
        /*0058*/ 	.byte	0x04, 0x17
        /*005a*/ 	.short	(.L_145 - .L_144)
.L_144:
        /*005c*/ 	.word	0x00000000
        /*0060*/ 	.short	0x0000
        /*0062*/ 	.short	0x0000
        /*0064*/ 	.byte	0x00, 0xf5, 0x21, 0x00


	//----- nvinfo : EIATTR_SPARSE_MMA_MASK
	.align		4
.L_145:
        /*0068*/ 	.byte	0x03, 0x50
        /*006a*/ 	.short	0x0000


	//----- nvinfo : EIATTR_MAXREG_COUNT
	.align		4
        /*006c*/ 	.byte	0x03, 0x1b
        /*006e*/ 	.short	0x00ff


	//----- nvinfo : EIATTR_NUM_BARRIERS
	.align		4
        /*0070*/ 	.byte	0x02, 0x4c
        /*0072*/ 	.byte	0x01
	.zero		1


	//----- nvinfo : EIATTR_MERCURY_ISA_VERSION
	.align		4
        /*0074*/ 	.byte	0x03, 0x5f
        /*0076*/ 	.short	0x0101


	//----- nvinfo : EIATTR_COOP_GROUP_MASK_REGIDS
	.align		4
        /*0078*/ 	.byte	0x04, 0x29
        /*007a*/ 	.short	(.L_147 - .L_146)


	//   ....[0]....
.L_146:
        /*007c*/ 	.word	0xffffffff


	//   ....[1]....
        /*0080*/ 	.word	0xffffffff


	//   ....[2]....
        /*0084*/ 	.word	0xffffffff


	//   ....[3]....
        /*0088*/ 	.word	0xffffffff


	//   ....[4]....
        /*008c*/ 	.word	0xffffffff


	//   ....[5]....
        /*0090*/ 	.word	0xffffffff


	//   ....[6]....
        /*0094*/ 	.word	0xffffffff


	//   ....[7]....
        /*0098*/ 	.word	0xffffffff


	//   ....[8]....
        /*009c*/ 	.word	0xffffffff


	//   ....[9]....
        /*00a0*/ 	.word	0xffffffff


	//   ....[10]....
        /*00a4*/ 	.word	0xffffffff


	//   ....[11]....
        /*00a8*/ 	.word	0xffffffff


	//   ....[12]....
        /*00ac*/ 	.word	0xffffffff


	//   ....[13]....
        /*00b0*/ 	.word	0xffffffff


	//   ....[14]....
        /*00b4*/ 	.word	0xffffffff


	//   ....[15]....
        /*00b8*/ 	.word	0xffffffff


	//   ....[16]....
        /*00bc*/ 	.word	0xffffffff


	//   ....[17]....
        /*00c0*/ 	.word	0xffffffff


	//   ....[18]....
        /*00c4*/ 	.word	0xffffffff


	//   ....[19]....
        /*00c8*/ 	.word	0xffffffff


	//   ....[20]....
        /*00cc*/ 	.word	0xffffffff


	//   ....[21]....
        /*00d0*/ 	.word	0xffffffff


	//   ....[22]....
        /*00d4*/ 	.word	0xffffffff


	//   ....[23]....
        /*00d8*/ 	.word	0xffffffff


	//   ....[24]....
        /*00dc*/ 	.word	0xffffffff


	//   ....[25]....
        /*00e0*/ 	.word	0xffffffff


	//   ....[26]....
        /*00e4*/ 	.word	0xffffffff


	//   ....[27]....
        /*00e8*/ 	.word	0xffffffff


	//   ....[28]....
        /*00ec*/ 	.word	0xffffffff


	//   ....[29]....
        /*00f0*/ 	.word	0xffffffff


	//   ....[30]....
        /*00f4*/ 	.word	0xffffffff


	//   ....[31]....
        /*00f8*/ 	.word	0xffffffff


	//   ....[32]....
        /*00fc*/ 	.word	0xffffffff


	//   ....[33]....
        /*0100*/ 	.word	0xffffffff


	//   ....[34]....
        /*0104*/ 	.word	0xffffffff


	//   ....[35]....
        /*0108*/ 	.word	0xffffffff


	//   ....[36]....
        /*010c*/ 	.word	0xffffffff


	//   ....[37]....
        /*0110*/ 	.word	0xffffffff


	//   ....[38]....
        /*0114*/ 	.word	0xffffffff


	//   ....[39]....
        /*0118*/ 	.word	0xffffffff


	//   ....[40]....
        /*011c*/ 	.word	0xffffffff


	//   ....[41]....
        /*0120*/ 	.word	0xffffffff


	//   ....[42]....
        /*0124*/ 	.word	0xffffffff


	//   ....[43]....
        /*0128*/ 	.word	0xffffffff


	//   ....[44]....
        /*012c*/ 	.word	0xffffffff


	//   ....[45]....
        /*0130*/ 	.word	0xffffffff


	//   ....[46]....
        /*0134*/ 	.word	0xffffffff


	//   ....[47]....
        /*0138*/ 	.word	0xffffffff


	//   ....[48]....
        /*013c*/ 	.word	0xffffffff


	//   ....[49]....
        /*0140*/ 	.word	0xffffffff


	//   ....[50]....
        /*0144*/ 	.word	0xffffffff


	//   ....[51]....
        /*0148*/ 	.word	0xffffffff


	//   ....[52]....
        /*014c*/ 	.word	0xffffffff


	//   ....[53]....
        /*0150*/ 	.word	0xffffffff


	//   ....[54]....
        /*0154*/ 	.word	0xffffffff


	//   ....[55]....
        /*0158*/ 	.word	0xffffffff


	//   ....[56]....
        /*015c*/ 	.word	0xffffffff


	//   ....[57]....
        /*0160*/ 	.word	0xffffffff


	//   ....[58]....
        /*0164*/ 	.word	0xffffffff


	//   ....[59]....
        /*0168*/ 	.word	0xffffffff


	//----- nvinfo : EIATTR_COOP_GROUP_INSTR_OFFSETS
	.align		4
.L_147:
        /*016c*/ 	.byte	0x04, 0x28
        /*016e*/ 	.short	(.L_149 - .L_148)


	//   ....[0]....
.L_148:
        /*0170*/ 	.word	0x00000cb0


	//   ....[1]....
        /*0174*/ 	.word	0x00000cc0


	//   ....[2]....
        /*0178*/ 	.word	0x00000d50


	//   ....[3]....
        /*017c*/ 	.word	0x00000d90


	//   ....[4]....
        /*0180*/ 	.word	0x00000e10


	//   ....[5]....
        /*0184*/ 	.word	0x00000e40


	//   ....[6]....
        /*0188*/ 	.word	0x00000e90


	//   ....[7]....
        /*018c*/ 	.word	0x00000ec0


	//   ....[8]....
        /*0190*/ 	.word	0x00000f10


	//   ....[9]....
        /*0194*/ 	.word	0x00000f40


	//   ....[10]....
        /*0198*/ 	.word	0x00001240


	//   ....[11]....
        /*019c*/ 	.word	0x00001250


	//   ....[12]....
        /*01a0*/ 	.word	0x000012e0


	//   ....[13]....
        /*01a4*/ 	.word	0x00001310


	//   ....[14]....
        /*01a8*/ 	.word	0x00001370


	//   ....[15]....
        /*01ac*/ 	.word	0x000013a0


	//   ....[16]....
        /*01b0*/ 	.word	0x00001400


	//   ....[17]....
        /*01b4*/ 	.word	0x00001440


	//   ....[18]....
        /*01b8*/ 	.word	0x000014b0


	//   ....[19]....
        /*01bc*/ 	.word	0x000014f0


	//   ....[20]....
        /*01c0*/ 	.word	0x00002180


	//   ....[21]....
        /*01c4*/ 	.word	0x00002190


	//   ....[22]....
        /*01c8*/ 	.word	0x00002220


	//   ....[23]....
        /*01cc*/ 	.word	0x00002250


	//   ....[24]....
        /*01d0*/ 	.word	0x000022c0


	//   ....[25]....
        /*01d4*/ 	.word	0x000022e0


	//   ....[26]....
        /*01d8*/ 	.word	0x00002340


	//   ....[27]....
        /*01dc*/ 	.word	0x00002350


	//   ....[28]....
        /*01e0*/ 	.word	0x000023a0


	//   ....[29]....
        /*01e4*/ 	.word	0x000023b0


	//   ....[30]....
        /*01e8*/ 	.word	0x000031c0


	//   ....[31]....
        /*01ec*/ 	.word	0x000031d0


	//   ....[32]....
        /*01f0*/ 	.word	0x00003260


	//   ....[33]....
        /*01f4*/ 	.word	0x000032a0


	//   ....[34]....
        /*01f8*/ 	.word	0x00003320


	//   ....[35]....
        /*01fc*/ 	.word	0x00003360


	//   ....[36]....
        /*0200*/ 	.word	0x000033c0


	//   ....[37]....
        /*0204*/ 	.word	0x000033f0


	//   ....[38]....
        /*0208*/ 	.word	0x00003440


	//   ....[39]....
        /*020c*/ 	.word	0x00003470


	//   ....[40]....
        /*0210*/ 	.word	0x00003750


	//   ....[41]....
        /*0214*/ 	.word	0x00003760


	//   ....[42]....
        /*0218*/ 	.word	0x000037f0


	//   ....[43]....
        /*021c*/ 	.word	0x00003820


	//   ....[44]....
        /*0220*/ 	.word	0x00003870


	//   ....[45]....
        /*0224*/ 	.word	0x000038a0


	//   ....[46]....
        /*0228*/ 	.word	0x00003910


	//   ....[47]....
        /*022c*/ 	.word	0x00003950


	//   ....[48]....
        /*0230*/ 	.word	0x000039c0


	//   ....[49]....
        /*0234*/ 	.word	0x000039f0


	//   ....[50]....
        /*0238*/ 	.word	0x00004730


	//   ....[51]....
        /*023c*/ 	.word	0x00004740


	//   ....[52]....
        /*0240*/ 	.word	0x000047d0


	//   ....[53]....
        /*0244*/ 	.word	0x00004800


	//   ....[54]....
        /*0248*/ 	.word	0x00004870


	//   ....[55]....
        /*024c*/ 	.word	0x00004890


	//   ....[56]....
        /*0250*/ 	.word	0x000048f0


	//   ....[57]....
        /*0254*/ 	.word	0x00004900


	//   ....[58]....
        /*0258*/ 	.word	0x00004950


	//   ....[59]....
        /*025c*/ 	.word	0x00004960


	//----- nvinfo : EIATTR_VRC_CTA_INIT_COUNT
	.align		4
.L_149:
        /*0260*/ 	.byte	0x02, 0x4a
	.zero		1
	.zero		1


	//----- nvinfo : EIATTR_EXIT_INSTR_OFFSETS
	.align		4
        /*0264*/ 	.byte	0x04, 0x1c
        /*0266*/ 	.short	(.L_151 - .L_150)


	//   ....[0]....
.L_150:
        /*0268*/ 	.word	0x00000080


	//   ....[1]....
        /*026c*/ 	.word	0x000000c0


	//   ....[2]....
        /*0270*/ 	.word	0x00004bd0


	//   ....[3]....
        /*0274*/ 	.word	0x00004c50


	//----- nvinfo : EIATTR_MAX_THREADS
	.align		4
.L_151:
        /*0278*/ 	.byte	0x04, 0x05
        /*027a*/ 	.short	(.L_153 - .L_152)
.L_152:
        /*027c*/ 	.word	0x00000100
        /*0280*/ 	.word	0x00000001
        /*0284*/ 	.word	0x00000001


	//----- nvinfo : EIATTR_CRS_STACK_SIZE
	.align		4
.L_153:
        /*0288*/ 	.byte	0x04, 0x1e
        /*028a*/ 	.short	(.L_155 - .L_154)
.L_154:
        /*028c*/ 	.word	0x00000000


	//----- nvinfo : EIATTR_CBANK_PARAM_SIZE
	.align		4
.L_155:
        /*0290*/ 	.byte	0x03, 0x19
        /*0292*/ 	.short	0x0021


	//----- nvinfo : EIATTR_PARAM_CBANK
	.align		4
        /*0294*/ 	.byte	0x04, 0x0a
        /*0296*/ 	.short	(.L_157 - .L_156)
	.align		4
.L_156:
        /*0298*/ 	.word	index@(.nv.constant0._ZN3cub18CUB_300001_SM_10006detail6reduce28DeviceReduceSingleTileKernelINS2_10policy_hubIdjN4cuda3__47maximumIvEEE10Policy1000EPdSB_jS8_ddNS5_3std3__410__identityEEEvT0_T1_T2_T3_T4_T6_)
        /*029c*/ 	.short	0x0380
        /*029e*/ 	.short	0x0021


	//----- nvinfo : EIATTR_SW_WAR
	.align		4
.L_157:
        /*02a0*/ 	.byte	0x04, 0x36
        /*02a2*/ 	.short	(.L_159 - .L_158)
.L_158:
        /*02a4*/ 	.word	0x00000008
.L_159:


//--------------------- .nv.info._ZN3cub18CUB_300001_SM_10006detail11EmptyKernelIvEEvv --------------------------
	.section	.nv.info._ZN3cub18CUB_300001_SM_10006detail11EmptyKernelIvEEvv,"",@"SHT_CUDA_INFO"
	.sectionflags	@""
	.align	4


	//----- nvinfo : EIATTR_CUDA_API_VERSION
	.align		4
        /*0000*/ 	.byte	0x04, 0x37
        /*0002*/ 	.short	(.L_161 - .L_160)
.L_160:
        /*0004*/ 	.word	0x00000082


	//----- nvinfo : EIATTR_SPARSE_MMA_MASK
	.align		4
.L_161:
        /*0008*/ 	.byte	0x03, 0x50
        /*000a*/ 	.short	0x0000


	//----- nvinfo : EIATTR_MAXREG_COUNT
	.align		4
        /*000c*/ 	.byte	0x03, 0x1b
        /*000e*/ 	.short	0x00ff


	//----- nvinfo : EIATTR_MERCURY_ISA_VERSION
	.align		4
        /*0010*/ 	.byte	0x03, 0x5f
        /*0012*/ 	.short	0x0101


	//----- nvinfo : EIATTR_VRC_CTA_INIT_COUNT
	.align		4
        /*0014*/ 	.byte	0x02, 0x4a
	.zero		1
	.zero		1


	//----- nvinfo : EIATTR_EXIT_INSTR_OFFSETS
	.align		4
        /*0018*/ 	.byte	0x04, 0x1c
        /*001a*/ 	.short	(.L_163 - .L_162)


	//   ....[0]....
.L_162:
        /*001c*/ 	.word	0x00000010


	//----- nvinfo : EIATTR_SW_WAR
	.align		4
.L_163:
        /*0020*/ 	.byte	0x04, 0x36
        /*0022*/ 	.short	(.L_165 - .L_164)
.L_164:
        /*0024*/ 	.word	0x00000008
.L_165:


//--------------------- .nv.info._Z12evalEquationPdPKdi --------------------------
	.section	.nv.info._Z12evalEquationPdPKdi,"",@"SHT_CUDA_INFO"
	.sectionflags	@""
	.align	4


	//----- nvinfo : EIATTR_CUDA_API_VERSION
	.align		4
        /*0000*/ 	.byte	0x04, 0x37
        /*0002*/ 	.short	(.L_167 - .L_166)
.L_166:
        /*0004*/ 	.word	0x00000082


	//----- nvinfo : EIATTR_KPARAM_INFO
	.align		4
.L_167:
        /*0008*/ 	.byte	0x04, 0x17
        /*000a*/ 	.short	(.L_169 - .L_168)
.L_168:
        /*000c*/ 	.word	0x00000000
        /*0010*/ 	.short	0x0002
        /*0012*/ 	.short	0x0010
        /*0014*/ 	.byte	0x00, 0xf0, 0x11, 0x00


	//----- nvinfo : EIATTR_KPARAM_INFO
	.align		4
.L_169:
        /*0018*/ 	.byte	0x04, 0x17
        /*001a*/ 	.short	(.L_171 - .L_170)
.L_170:
        /*001c*/ 	.word	0x00000000
        /*0020*/ 	.short	0x0001
        /*0022*/ 	.short	0x0008
        /*0024*/ 	.byte	0x00, 0xf5, 0x21, 0x00


	//----- nvinfo : EIATTR_KPARAM_INFO
	.align		4
.L_171:
        /*0028*/ 	.byte	0x04, 0x17
        /*002a*/ 	.short	(.L_173 - .L_172)
.L_172:
        /*002c*/ 	.word	0x00000000
        /*0030*/ 	.short	0x0000
        /*0032*/ 	.short	0x0000
        /*0034*/ 	.byte	0x00, 0xf5, 0x21, 0x00


	//----- nvinfo : EIATTR_SPARSE_MMA_MASK
	.align		4
.L_173:
        /*0038*/ 	.byte	0x03, 0x50
        /*003a*/ 	.short	0x0000


	//----- nvinfo : EIATTR_MAXREG_COUNT
	.align		4
        /*003c*/ 	.byte	0x03, 0x1b
        /*003e*/ 	.short	0x00ff


	//----- nvinfo : EIATTR_MERCURY_ISA_VERSION
	.align		4
        /*0040*/ 	.byte	0x03, 0x5f
        /*0042*/ 	.short	0x0101


	//----- nvinfo : EIATTR_VRC_CTA_INIT_COUNT
	.align		4
        /*0044*/ 	.byte	0x02, 0x4a
	.zero		1
	.zero		1


	//----- nvinfo : EIATTR_EXIT_INSTR_OFFSETS
	.align		4
        /*0048*/ 	.byte	0x04, 0x1c
        /*004a*/ 	.short	(.L_175 - .L_174)


	//   ....[0]....
.L_174:
        /*004c*/ 	.word	0x000000d0


	//   ....[1]....
        /*0050*/ 	.word	0x00000100


	//   ....[2]....
        /*0054*/ 	.word	0x000002c0


	//----- nvinfo : EIATTR_CBANK_PARAM_SIZE
	.align		4
.L_175:
        /*0058*/ 	.byte	0x03, 0x19
        /*005a*/ 	.short	0x0014


	//----- nvinfo : EIATTR_PARAM_CBANK
	.align		4
        /*005c*/ 	.byte	0x04, 0x0a
        /*005e*/ 	.short	(.L_177 - .L_176)
	.align		4
.L_176:
        /*0060*/ 	.word	index@(.nv.constant0._Z12evalEquationPdPKdi)
        /*0064*/ 	.short	0x0380
        /*0066*/ 	.short	0x0014


	//----- nvinfo : EIATTR_SW_WAR
	.align		4
.L_177:
        /*0068*/ 	.byte	0x04, 0x36
        /*006a*/ 	.short	(.L_179 - .L_178)
.L_178:
        /*006c*/ 	.word	0x00000008
.L_179:


//--------------------- .nv.info._Z6vecNegPKdS0_Pdi --------------------------
	.section	.nv.info._Z6vecNegPKdS0_Pdi,"",@"SHT_CUDA_INFO"
	.sectionflags	@""
	.align	4


	//----- nvinfo : EIATTR_CUDA_API_VERSION
	.align		4
        /*0000*/ 	.byte	0x04, 0x37
        /*0002*/ 	.short	(.L_181 - .L_180)
.L_180:
        /*0004*/ 	.word	0x00000082


	//----- nvinfo : EIATTR_KPARAM_INFO
	.align		4
.L_181:
        /*0008*/ 	.byte	0x04, 0x17
        /*000a*/ 	.short	(.L_183 - .L_182)
.L_182:
        /*000c*/ 	.word	0x00000000
        /*0010*/ 	.short	0x0003
        /*0012*/ 	.short	0x0018
        /*0014*/ 	.byte	0x00, 0xf0, 0x11, 0x00


	//----- nvinfo : EIATTR_KPARAM_INFO
	.align		4
.L_183:
        /*0018*/ 	.byte	0x04, 0x17
        /*001a*/ 	.short	(.L_185 - .L_184)
.L_184:
        /*001c*/ 	.word	0x00000000
        /*0020*/ 	.short	0x0002
        /*0022*/ 	.short	0x0010
        /*0024*/ 	.byte	0x00, 0xf5, 0x21, 0x00


	//----- nvinfo : EIATTR_KPARAM_INFO
	.align		4
.L_185:
        /*0028*/ 	.byte	0x04, 0x17
        /*002a*/ 	.short	(.L_187 - .L_186)
.L_186:
        /*002c*/ 	.word	0x00000000
        /*0030*/ 	.short	0x0001
        /*0032*/ 	.short	0x0008
        /*0034*/ 	.byte	0x00, 0xf5, 0x21, 0x00


	//----- nvinfo : EIATTR_KPARAM_INFO
	.align		4
.L_187:
        /*0038*/ 	.byte	0x04, 0x17
        /*003a*/ 	.short	(.L_189 - .L_188)
.L_188:
        /*003c*/ 	.word	0x00000000
        /*0040*/ 	.short	0x0000
        /*0042*/ 	.short	0x0000
        /*0044*/ 	.byte	0x00, 0xf5, 0x21, 0x00


	//----- nvinfo : EIATTR_SPARSE_MMA_MASK
	.align		4
.L_189:
        /*0048*/ 	.byte	0x03, 0x50
        /*004a*/ 	.short	0x0000


	//----- nvinfo : EIATTR_MAXREG_COUNT
	.align		4
        /*004c*/ 	.byte	0x03, 0x1b
        /*004e*/ 	.short	0x00ff


	//----- nvinfo : EIATTR_MERCURY_ISA_VERSION
	.align		4
        /*0050*/ 	.byte	0x03, 0x5f
        /*0052*/ 	.short	0x0101


	//----- nvinfo : EIATTR_VRC_CTA_INIT_COUNT
	.align		4
        /*0054*/ 	.byte	0x02, 0x4a
	.zero		1
	.zero		1


	//----- nvinfo : EIATTR_EXIT_INSTR_OFFSETS
	.align		4
        /*0058*/ 	.byte	0x04, 0x1c
        /*005a*/ 	.short	(.L_191 - .L_190)


	//   ....[0]....
.L_190:
        /*005c*/ 	.word	0x00000070


	//   ....[1]....
        /*0060*/ 	.word	0x00000130


	//----- nvinfo : EIATTR_CBANK_PARAM_SIZE
	.align		4
.L_191:
        /*0064*/ 	.byte	0x03, 0x19
        /*0066*/ 	.short	0x001c


	//----- nvinfo : EIATTR_PARAM_CBANK
	.align		4
        /*0068*/ 	.byte	0x04, 0x0a
        /*006a*/ 	.short	(.L_193 - .L_192)
	.align		4
.L_192:
        /*006c*/ 	.word	index@(.nv.constant0._Z6vecNegPKdS0_Pdi)
        /*0070*/ 	.short	0x0380
        /*0072*/ 	.short	0x001c


	//----- nvinfo : EIATTR_SW_WAR
	.align		4
.L_193:
        /*0074*/ 	.byte	0x04, 0x36
        /*0076*/ 	.short	(.L_195 - .L_194)
.L_194:
        /*0078*/ 	.word	0x00000008
.L_195:


//--------------------- .nv.callgraph             --------------------------
	.section	.nv.callgraph,"",@"SHT_CUDA_CALLGRAPH"
	.align	4
	.sectionentsize	8
	.align		4
        /*0000*/ 	.word	0x00000000
	.align		4
        /*0004*/ 	.word	0xffffffff
	.align		4
        /*0008*/ 	.word	0x00000000
	.align		4
        /*000c*/ 	.word	0xfffffffe
	.align		4
        /*0010*/ 	.word	0x00000000
	.align		4
        /*0014*/ 	.word	0xfffffffd
	.align		4
        /*0018*/ 	.word	0x00000000
	.align		4
        /*001c*/ 	.word	0xfffffffc


//--------------------- .nv.constant4             --------------------------
	.section	.nv.constant4,"a",@progbits
	.align	8
	.align		8
.nv.constant4:
        /*0000*/ 	.dword	_ZN34_INTERNAL_5752eb6f_4_k_cu_98d65fdc4cuda3std3__45__cpo5beginE
	.align		8
        /*0008*/ 	.dword	_ZN34_INTERNAL_5752eb6f_4_k_cu_98d65fdc4cuda3std3__45__cpo3endE
	.align		8
        /*0010*/ 	.dword	_ZN34_INTERNAL_5752eb6f_4_k_cu_98d65fdc4cuda3std3__45__cpo6cbeginE
	.align		8
        /*0018*/ 	.dword	_ZN34_INTERNAL_5752eb6f_4_k_cu_98d65fdc4cuda3std3__45__cpo4cendE
	.align		8
        /*0020*/ 	.dword	_ZN34_INTERNAL_5752eb6f_4_k_cu_98d65fdc4cuda3std3__45__cpo6rbeginE
	.align		8
        /*0028*/ 	.dword	_ZN34_INTERNAL_5752eb6f_4_k_cu_98d65fdc4cuda3std3__45__cpo4rendE
	.align		8
        /*0030*/ 	.dword	_ZN34_INTERNAL_5752eb6f_4_k_cu_98d65fdc4cuda3std3__45__cpo7crbeginE
	.align		8
        /*0038*/ 	.dword	_ZN34_INTERNAL_5752eb6f_4_k_cu_98d65fdc4cuda3std3__45__cpo5crendE
	.align		8
        /*0040*/ 	.dword	_ZN34_INTERNAL_5752eb6f_4_k_cu_98d65fdc4cuda3std3__436_GLOBAL__N__5752eb6f_4_k_cu_98d65fdc6ignoreE
	.align		8
        /*0048*/ 	.dword	_ZN34_INTERNAL_5752eb6f_4_k_cu_98d65fdc4cuda3std3__419piecewise_constructE
	.align		8
        /*0050*/ 	.dword	_ZN34_INTERNAL_5752eb6f_4_k_cu_98d65fdc4cuda3std3__48in_placeE
	.align		8
        /*0058*/ 	.dword	_ZN34_INTERNAL_5752eb6f_4_k_cu_98d65fdc4cuda3std3__420unreachable_sentinelE
	.align		8
        /*0060*/ 	.dword	_ZN34_INTERNAL_5752eb6f_4_k_cu_98d65fdc4cuda3std3__47nulloptE
	.align		8
        /*0068*/ 	.dword	_ZN34_INTERNAL_5752eb6f_4_k_cu_98d65fdc4cuda3std3__48unexpectE
	.align		8
        /*0070*/ 	.dword	_ZN34_INTERNAL_5752eb6f_4_k_cu_98d65fdc4cuda3std6ranges3__45__cpo4swapE
	.align		8
        /*0078*/ 	.dword	_ZN34_INTERNAL_5752eb6f_4_k_cu_98d65fdc4cuda3std6ranges3__45__cpo9iter_moveE
	.align		8
        /*0080*/ 	.dword	_ZN34_INTERNAL_5752eb6f_4_k_cu_98d65fdc4cuda3std6ranges3__45__cpo5beginE
	.align		8
        /*0088*/ 	.dword	_ZN34_INTERNAL_5752eb6f_4_k_cu_98d65fdc4cuda3std6ranges3__45__cpo3endE
	.align		8
        /*0090*/ 	.dword	_ZN34_INTERNAL_5752eb6f_4_k_cu_98d65fdc4cuda3std6ranges3__45__cpo6cbeginE
	.align		8
        /*0098*/ 	.dword	_ZN34_INTERNAL_5752eb6f_4_k_cu_98d65fdc4cuda3std6ranges3__45__cpo4cendE
	.align		8
        /*00a0*/ 	.dword	_ZN34_INTERNAL_5752eb6f_4_k_cu_98d65fdc4cuda3std6ranges3__45__cpo7advanceE
	.align		8
        /*00a8*/ 	.dword	_ZN34_INTERNAL_5752eb6f_4_k_cu_98d65fdc4cuda3std6ranges3__45__cpo9iter_swapE
	.align		8
        /*00b0*/ 	.dword	_ZN34_INTERNAL_5752eb6f_4_k_cu_98d65fdc4cuda3std6ranges3__45__cpo4nextE
	.align		8
        /*00b8*/ 	.dword	_ZN34_INTERNAL_5752eb6f_4_k_cu_98d65fdc4cuda3std6ranges3__45__cpo4prevE
	.align		8
        /*00c0*/ 	.dword	_ZN34_INTERNAL_5752eb6f_4_k_cu_98d65fdc4cuda3std6ranges3__45__cpo4dataE
	.align		8
        /*00c8*/ 	.dword	_ZN34_INTERNAL_5752eb6f_4_k_cu_98d65fdc4cuda3std6ranges3__45__cpo5cdataE
	.align		8
        /*00d0*/ 	.dword	_ZN34_INTERNAL_5752eb6f_4_k_cu_98d65fdc4cuda3std6ranges3__45__cpo4sizeE
	.align		8
        /*00d8*/ 	.dword	_ZN34_INTERNAL_5752eb6f_4_k_cu_98d65fdc4cuda3std6ranges3__45__cpo5ssizeE
	.align		8
        /*00e0*/ 	.dword	_ZN34_INTERNAL_5752eb6f_4_k_cu_98d65fdc4cuda3std6ranges3__45__cpo8distanceE
	.align		8
        /*00e8*/ 	.dword	_ZN34_INTERNAL_5752eb6f_4_k_cu_98d65fdc6thrust24THRUST_300001_SM_1000_NS6system6detail10sequential3seqE
	.align		8
        /*00f0*/ 	.dword	_ZN34_INTERNAL_5752eb6f_4_k_cu_98d65fdc6thrust24THRUST_300001_SM_1000_NS12placeholders2_1E
	.align		8
        /*00f8*/ 	.dword	_ZN34_INTERNAL_5752eb6f_4_k_cu_98d65fdc6thrust24THRUST_300001_SM_1000_NS12placeholders2_2E
	.align		8
        /*0100*/ 	.dword	_ZN34_INTERNAL_5752eb6f_4_k_cu_98d65fdc6thrust24THRUST_300001_SM_1000_NS12placeholders2_3E
	.align		8
        /*0108*/ 	.dword	_ZN34_INTERNAL_5752eb6f_4_k_cu_98d65fdc6thrust24THRUST_300001_SM_1000_NS12placeholders2_4E
	.align		8
        /*0110*/ 	.dword	_ZN34_INTERNAL_5752eb6f_4_k_cu_98d65fdc6thrust24THRUST_300001_SM_1000_NS12placeholders2_5E
	.align		8
        /*0118*/ 	.dword	_ZN34_INTERNAL_5752eb6f_4_k_cu_98d65fdc6thrust24THRUST_300001_SM_1000_NS12placeholders2_6E
	.align		8
        /*0120*/ 	.dword	_ZN34_INTERNAL_5752eb6f_4_k_cu_98d65fdc6thrust24THRUST_300001_SM_1000_NS12placeholders2_7E
	.align		8
        /*0128*/ 	.dword	_ZN34_INTERNAL_5752eb6f_4_k_cu_98d65fdc6thrust24THRUST_300001_SM_1000_NS12placeholders2_8E
	.align		8
        /*0130*/ 	.dword	_ZN34_INTERNAL_5752eb6f_4_k_cu_98d65fdc6thrust24THRUST_300001_SM_1000_NS12placeholders2_9E
	.align		8
        /*0138*/ 	.dword	_ZN34_INTERNAL_5752eb6f_4_k_cu_98d65fdc6thrust24THRUST_300001_SM_1000_NS12placeholders3_10E


//--------------------- .text._ZN3cub18CUB_300001_SM_10006detail6reduce28DeviceReduceSingleTileKernelINS2_10policy_hubIdjN4cuda3__47maximumIvEEE10Policy1000EPdSB_iS8_ddNS5_3std3__410__identityEEEvT0_T1_T2_T3_T4_T6_ --------------------------
	.section	.text._ZN3cub18CUB_300001_SM_10006detail6reduce28DeviceReduceSingleTileKernelINS2_10policy_hubIdjN4cuda3__47maximumIvEEE10Policy1000EPdSB_iS8_ddNS5_3std3__410__identityEEEvT0_T1_T2_T3_T4_T6_,"ax",@progbits
	.align	128
        .global         _ZN3cub18CUB_300001_SM_10006detail6reduce28DeviceReduceSingleTileKernelINS2_10policy_hubIdjN4cuda3__47maximumIvEEE10Policy1000EPdSB_iS8_ddNS5_3std3__410__identityEEEvT0_T1_T2_T3_T4_T6_
        .type           _ZN3cub18CUB_300001_SM_10006detail6reduce28DeviceReduceSingleTileKernelINS2_10policy_hubIdjN4cuda3__47maximumIvEEE10Policy1000EPdSB_iS8_ddNS5_3std3__410__identityEEEvT0_T1_T2_T3_T4_T6_,@function
        .size           _ZN3cub18CUB_300001_SM_10006detail6reduce28DeviceReduceSingleTileKernelINS2_10policy_hubIdjN4cuda3__47maximumIvEEE10Policy1000EPdSB_iS8_ddNS5_3std3__410__identityEEEvT0_T1_T2_T3_T4_T6_,(.L_x_149 - _ZN3cub18CUB_300001_SM_10006detail6reduce28DeviceReduceSingleTileKernelINS2_10policy_hubIdjN4cuda3__47maximumIvEEE10Policy1000EPdSB_iS8_ddNS5_3std3__410__identityEEEvT0_T1_T2_T3_T4_T6_)
        .other          _ZN3cub18CUB_300001_SM_10006detail6reduce28DeviceReduceSingleTileKernelINS2_10policy_hubIdjN4cuda3__47maximumIvEEE10Policy1000EPdSB_iS8_ddNS5_3std3__410__identityEEEvT0_T1_T2_T3_T4_T6_,@"STO_CUDA_ENTRY STV_DEFAULT"
_ZN3cub18CUB_300001_SM_10006detail6reduce28DeviceReduceSingleTileKernelINS2_10policy_hubIdjN4cuda3__47maximumIvEEE10Policy1000EPdSB_iS8_ddNS5_3std3__410__identityEEEvT0_T1_T2_T3_T4_T6_:
.text._ZN3cub18CUB_300001_SM_10006detail6reduce28DeviceReduceSingleTileKernelINS2_10policy_hubIdjN4cuda3__47maximumIvEEE10Policy1000EPdSB_iS8_ddNS5_3std3__410__identityEEEvT0_T1_T2_T3_T4_T6_:
[----:B------:R-:W-:Y:S01]  /*0000*/  LDC R1, c[0x0][0x37c] ;  /* 0x0000df00ff017b82 */ /* 0x000fe20000000800 */
[----:B------:R-:W0:Y:S01]  /*0010*/  LDCU UR4, c[0x0][0x390] ;  /* 0x00007200ff0477ac */ /* 0x000e220008000800 */
[----:B------:R-:W1:Y:S01]  /*0020*/  LDCU.64 UR6, c[0x0][0x358] ;  /* 0x00006b00ff0677ac */ /* 0x000e620008000a00 */
[----:B0-----:R-:W-:-:S05]  /*0030*/  IMAD.U32 R4, RZ, RZ, UR4 ;  /* 0x00000004ff047e24 */ /* 0x001fca000f8e00ff */
[----:B------:R-:W-:-:S13]  /*0040*/  ISETP.NE.AND P0, PT, R4, RZ, PT ;  /* 0x000000ff0400720c */ /* 0x000fda0003f05270 */
[----:B-1----:R-:W-:Y:S05]  /*0050*/  @P0 BRA `(.L_x_0) ;  /* 0x00000000001c0947 */ /* 0x002fea0003800000 */
[----:B------:R-:W0:Y:S02]  /*0060*/  S2R R0, SR_TID.X ;  /* 0x0000000000007919 */ /* 0x000e240000002100 */
[----:B0-----:R-:W-:-:S13]  /*0070*/  ISETP.NE.AND P0, PT, R0, RZ, PT ;  /* 0x000000ff0000720c */ /* 0x001fda0003f05270 */
[----:B------:R-:W-:Y:S05]  /*0080*/  @P0 EXIT ;  /* 0x000000000000094d */ /* 0x000fea0003800000 */
[----:B------:R-:W0:Y:S08]  /*0090*/  LDC.64 R2, c[0x0][0x388] ;  /* 0x0000e200ff027b82 */ /* 0x000e300000000a00 */
[----:B------:R-:W0:Y:S02]  /*00a0*/  LDC.64 R4, c[0x0][0x398] ;  /* 0x0000e600ff047b82 */ /* 0x000e240000000a00 */
[----:B0-----:R-:W-:Y:S01]  /*00b0*/  STG.E.64 desc[UR6][R2.64], R4 ;  /* 0x0000000402007986 */ /* 0x001fe2000c101b06 */
[----:B------:R-:W-:Y:S05]  /*00c0*/  EXIT ;  /* 0x000000000000794d */ /* 0x000fea0003800000 */
.L_x_0:
[----:B------:R-:W0:Y:S01]  /*00d0*/  LDCU UR4, c[0x0][0x380] ;  /* 0x00007000ff0477ac */ /* 0x000e220008000800 */
[----:B------:R-:W-:Y:S01]  /*00e0*/  BSSY.RECONVERGENT B0, `(.L_x_1) ;  /* 0x00005b3000007945 */ /* 0x000fe20003800200 */
[----:B0-----:R-:W-:-:S09]  /*00f0*/  ULOP3.LUT UP0, URZ, UR4, 0x1f, URZ, 0xc0, !UPT ;  /* 0x0000001f04ff7892 */ /* 0x001fd2000f80c0ff */
[----:B------:R-:W-:Y:S05]  /*0100*/  BRA.U UP0, `(.L_x_2) ;  /* 0x0000002d003c7547 */ /* 0x000fea000b800000 */
[----:B------:R-:W-:-:S13]  /*0110*/  ISETP.GT.AND P0, PT, R4, 0x7ff, PT ;  /* 0x000007ff0400780c */ /* 0x000fda0003f04270 */
[----:B------:R-:W-:Y:S05]  /*0120*/  @P0 BRA `(.L_x_3) ;  /* 0x0000001400e80947 */ /* 0x000fea0003800000 */
[----:B------:R-:W0:Y:S01]  /*0130*/  S2R R3, SR_TID.X ;  /* 0x0000000000037919 */ /* 0x000e220000002100 */
[----:B------:R-:W-:Y:S01]  /*0140*/  BSSY.RECONVERGENT B1, `(.L_x_4) ;  /* 0x0000009000017945 */ /* 0x000fe20003800200 */
[----:B------:R-:W-:Y:S02]  /*0150*/  CS2R R6, SRZ ;  /* 0x0000000000067805 */ /* 0x000fe4000001ff00 */
[----:B0-----:R-:W-:Y:S01]  /*0160*/  ISETP.GE.AND P0, PT, R3, R4, PT ;  /* 0x000000040300720c */ /* 0x001fe20003f06270 */
[----:B------:R-:W-:-:S12]  /*0170*/  IMAD.MOV.U32 R5, RZ, RZ, R3 ;  /* 0x000000ffff057224 */ /* 0x000fd800078e0003 */
[----:B------:R-:W-:Y:S05]  /*0180*/  @P0 BRA `(.L_x_5) ;  /* 0x0000000000100947 */ /* 0x000fea0003800000 */
[----:B------:R-:W0:Y:S02]  /*0190*/  LDC.64 R6, c[0x0][0x380] ;  /* 0x0000e000ff067b82 */ /* 0x000e240000000a00 */
[----:B0-----:R-:W-:-:S06]  /*01a0*/  IMAD.WIDE.U32 R6, R3, 0x8, R6 ;  /* 0x0000000803067825 */ /* 0x001fcc00078e0006 */
[----:B------:R-:W5:Y:S01]  /*01b0*/  LDG.E.64.CONSTANT R6, desc[UR6][R6.64] ;  /* 0x0000000606067981 */ /* 0x000f62000c1e9b00 */
[----:B------:R-:W-:-:S07]  /*01c0*/  VIADD R5, R3, 0x100 ;  /* 0x0000010003057836 */ /* 0x000fce0000000000 */
.L_x_5:
[----:B------:R-:W-:Y:S05]  /*01d0*/  BSYNC.RECONVERGENT B1 ;  /* 0x0000000000017941 */ /* 0x000fea0003800200 */
.L_x_4:
[----:B------:R-:W-:Y:S01]  /*01e0*/  ISETP.GE.AND P0, PT, R5, R4, PT ;  /* 0x000000040500720c */ /* 0x000fe20003f06270 */
[----:B------:R-:W-:-:S12]  /*01f0*/  BSSY.RECONVERGENT B1, `(.L_x_6) ;  /* 0x00000b0000017945 */ /* 0x000fd80003800200 */
[----:B------:R-:W-:Y:S05]  /*0200*/  @P0 BRA `(.L_x_7) ;  /* 0x0000000800b80947 */ /* 0x000fea0003800000 */
[----:B------:R-:W-:Y:S01]  /*0210*/  LOP3.LUT R9, RZ, R5, RZ, 0x33, !PT ;  /* 0x00000005ff097212 */ /* 0x000fe200078e33ff */
[----:B------:R-:W-:Y:S04]  /*0220*/  BSSY.RECONVERGENT B2, `(.L_x_8) ;  /* 0x0000019000027945 */ /* 0x000fe80003800200 */
[----:B------:R-:W-:-:S05]  /*0230*/  IMAD.IADD R0, R9, 0x1, R4 ;  /* 0x0000000109007824 */ /* 0x000fca00078e0204 */
[C---:B------:R-:W-:Y:S02]  /*0240*/  LOP3.LUT R2, R0.reuse, 0x300, RZ, 0xc0, !PT ;  /* 0x0000030000027812 */ /* 0x040fe400078ec0ff */
[----:B------:R-:W-:Y:S02]  /*0250*/  ISETP.GE.U32.AND P0, PT, R0, 0x300, PT ;  /* 0x000003000000780c */ /* 0x000fe40003f06070 */
[----:B------:R-:W-:-:S13]  /*0260*/  ISETP.NE.AND P1, PT, R2, 0x300, PT ;  /* 0x000003000200780c */ /* 0x000fda0003f25270 */
[----:B------:R-:W-:Y:S05]  /*0270*/  @!P1 BRA `(.L_x_9) ;  /* 0x00000000004c9947 */ /* 0x000fea0003800000 */
[----:B------:R-:W0:Y:S01]  /*0280*/  LDC.64 R8, c[0x0][0x380] ;  /* 0x0000e000ff087b82 */ /* 0x000e220000000a00 */
[----:B------:R-:W-:-:S04]  /*0290*/  LEA.HI R0, R0, 0x1, RZ, 0x18 ;  /* 0x0000000100007811 */ /* 0x000fc800078fc0ff */
[----:B------:R-:W-:-:S05]  /*02a0*/  LOP3.LUT R0, R0, 0x3, RZ, 0xc0, !PT ;  /* 0x0000000300007812 */ /* 0x000fca00078ec0ff */
[----:B------:R-:W-:Y:S02]  /*02b0*/  IMAD.MOV R0, RZ, RZ, -R0 ;  /* 0x000000ffff007224 */ /* 0x000fe400078e0a00 */
[----:B0-----:R-:W-:-:S04]  /*02c0*/  IMAD.WIDE.U32 R8, R5, 0x8, R8 ;  /* 0x0000000805087825 */ /* 0x001fc800078e0008 */
[----:B------:R-:W-:Y:S02]  /*02d0*/  IMAD.MOV.U32 R2, RZ, RZ, R8 ;  /* 0x000000ffff027224 */ /* 0x000fe400078e0008 */
[----:B------:R-:W-:-:S07]  /*02e0*/  IMAD.MOV.U32 R11, RZ, RZ, R9 ;  /* 0x000000ffff0b7224 */ /* 0x000fce00078e0009 */
.L_x_10:
[----:B------:R-:W-:Y:S02]  /*02f0*/  IMAD.MOV.U32 R8, RZ, RZ, R2 ;  /* 0x000000ffff087224 */ /* 0x000fe400078e0002 */
[----:B------:R-:W-:-:S06]  /*0300*/  IMAD.MOV.U32 R9, RZ, RZ, R11 ;  /* 0x000000ffff097224 */ /* 0x000fcc00078e000b */
[----:B------:R-:W2:Y:S01]  /*0310*/  LDG.E.64.CONSTANT R8, desc[UR6][R8.64] ;  /* 0x0000000608087981 */ /* 0x000ea2000c1e9b00 */
[----:B------:R-:W-:Y:S01]  /*0320*/  VIADD R0, R0, 0x1 ;  /* 0x0000000100007836 */ /* 0x000fe20000000000 */
[----:B------:R-:W-:Y:S01]  /*0330*/  IADD3 R2, P3, PT, R2, 0x800, RZ ;  /* 0x0000080002027810 */ /* 0x000fe20007f7e0ff */
[----:B------:R-:W-:-:S03]  /*0340*/  VIADD R5, R5, 0x100 ;  /* 0x0000010005057836 */ /* 0x000fc60000000000 */
[----:B------:R-:W-:Y:S01]  /*0350*/  ISETP.NE.AND P2, PT, R0, RZ, PT ;  /* 0x000000ff0000720c */ /* 0x000fe20003f45270 */
[----:B------:R-:W-:Y:S01]  /*0360*/  IMAD.X R11, RZ, RZ, R11, P3 ;  /* 0x000000ffff0b7224 */ /* 0x000fe200018e060b */
[----:B--2--5:R-:W-:-:S06]  /*0370*/  DSETP.GEU.AND P1, PT, R6, R8, PT ;  /* 0x000000080600722a */ /* 0x024fcc0003f2e000 */
[----:B------:R-:W-:Y:S02]  /*0380*/  FSEL R6, R8, R6, !P1 ;  /* 0x0000000608067208 */ /* 0x000fe40004800000 */
[----:B------:R-:W-:-:S03]  /*0390*/  FSEL R7, R9, R7, !P1 ;  /* 0x0000000709077208 */ /* 0x000fc60004800000 */
[----:B------:R-:W-:Y:S05]  /*03a0*/  @P2 BRA `(.L_x_10) ;  /* 0xfffffffc00d02947 */ /* 0x000fea000383ffff */
.L_x_9:
[----:B------:R-:W-:Y:S05]  /*03b0*/  BSYNC.RECONVERGENT B2 ;  /* 0x0000000000027941 */ /* 0x000fea0003800200 */
.L_x_8:
[----:B------:R-:W-:Y:S05]  /*03c0*/  @!P0 BRA `(.L_x_7) ;  /* 0x0000000800488947 */ /* 0x000fea0003800000 */
[----:B------:R-:W-:Y:S01]  /*03d0*/  IMAD.IADD R0, R4, 0x1, -R5 ;  /* 0x0000000104007824 */ /* 0x000fe200078e0a05 */
[----:B------:R-:W-:Y:S01]  /*03e0*/  BSSY.RECONVERGENT B2, `(.L_x_11) ;  /* 0x0000051000027945 */ /* 0x000fe20003800200 */
[----:B------:R-:W-:-:S03]  /*03f0*/  PLOP3.LUT P0, PT, PT, PT, PT, 0x80, 0x8 ;  /* 0x000000000008781c */ /* 0x000fc60003f0f070 */
[----:B------:R-:W-:-:S13]  /*0400*/  ISETP.GT.AND P1, PT, R0, 0xc00, PT ;  /* 0x00000c000000780c */ /* 0x000fda0003f24270 */
[----:B------:R-:W-:Y:S05]  /*0410*/  @!P1 BRA `(.L_x_12) ;  /* 0x0000000400349947 */ /* 0x000fea0003800000 */
[----:B------:R-:W0:Y:S01]  /*0420*/  LDC.64 R8, c[0x0][0x380] ;  /* 0x0000e000ff087b82 */ /* 0x000e220000000a00 */
[----:B------:R-:W-:Y:S01]  /*0430*/  PLOP3.LUT P0, PT, PT, PT, PT, 0x8, 0x80 ;  /* 0x000000000080781c */ /* 0x000fe20003f0e170 */
[----:B------:R-:W-:-:S12]  /*0440*/  VIADD R0, R4, 0xfffff400 ;  /* 0xfffff40004007836 */ /* 0x000fd80000000000 */
.L_x_13:
[----:B0-----:R-:W-:-:S05]  /*0450*/  IMAD.WIDE R30, R5, 0x8, R8 ;  /* 0x00000008051e7825 */ /* 0x001fca00078e0208 */
[----:B------:R-:W2:Y:S04]  /*0460*/  LDG.E.64.CONSTANT R10, desc[UR6][R30.64] ;  /* 0x000000061e0a7981 */ /* 0x000ea8000c1e9b00 */
[----:B------:R-:W3:Y:S04]  /*0470*/  LDG.E.64.CONSTANT R12, desc[UR6][R30.64+0x800] ;  /* 0x000800061e0c7981 */ /* 0x000ee8000c1e9b00 */
[----:B------:R-:W4:Y:S01]  /*0480*/  LDG.E.64.CONSTANT R14, desc[UR6][R30.64+0x1000] ;  /* 0x001000061e0e7981 */ /* 0x000f22000c1e9b00 */
[----:B------:R-:W-:-:S03]  /*0490*/  VIADD R39, R5, 0x400 ;  /* 0x0000040005277836 */ /* 0x000fc60000000000 */
[----:B------:R-:W4:Y:S01]  /*04a0*/  LDG.E.64.CONSTANT R16, desc[UR6][R30.64+0x1800] ;  /* 0x001800061e107981 */ /* 0x000f22000c1e9b00 */
[----:B------:R-:W-:-:S05]  /*04b0*/  IMAD.WIDE R38, R39, 0x8, R8 ;  /* 0x0000000827267825 */ /* 0x000fca00078e0208 */
[----:B------:R-:W4:Y:S04]  /*04c0*/  LDG.E.64.CONSTANT R18, desc[UR6][R38.64] ;  /* 0x0000000626127981 */ /* 0x000f28000c1e9b00 */
[----:B------:R-:W4:Y:S04]  /*04d0*/  LDG.E.64.CONSTANT R20, desc[UR6][R38.64+0x800] ;  /* 0x0008000626147981 */ /* 0x000f28000c1e9b00 */
        /* <DEDUP_REMOVED lines=12> */
[----:B------:R-:W4:Y:S04]  /*05a0*/  LDG.E.64.CONSTANT R38, desc[UR6][R44.64+0x1000] ;  /* 0x001000062c267981 */ /* 0x000f28000c1e9b00 */
[----:B------:R-:W4:Y:S01]  /*05b0*/  LDG.E.64.CONSTANT R40, desc[UR6][R44.64+0x1800] ;  /* 0x001800062c287981 */ /* 0x000f22000c1e9b00 */
[----:B------:R-:W-:-:S05]  /*05c0*/  VIADD R5, R5, 0x1000 ;  /* 0x0000100005057836 */ /* 0x000fca0000000000 */
[----:B------:R-:W-:Y:S01]  /*05d0*/  ISETP.GE.AND P2, PT, R5, R0, PT ;  /* 0x000000000500720c */ /* 0x000fe20003f46270 */
[----:B--2--5:R-:W-:-:S06]  /*05e0*/  DSETP.GEU.AND P1, PT, R6, R10, PT ;  /* 0x0000000a0600722a */ /* 0x024fcc0003f2e000 */
[----:B------:R-:W-:Y:S02]  /*05f0*/  FSEL R6, R10, R6, !P1 ;  /* 0x000000060a067208 */ /* 0x000fe40004800000 */
[----:B------:R-:W-:-:S06]  /*0600*/  FSEL R7, R11, R7, !P1 ;  /* 0x000000070b077208 */ /* 0x000fcc0004800000 */
[----:B---3--:R-:W-:-:S06]  /*0610*/  DSETP.GEU.AND P1, PT, R6, R12, PT ;  /* 0x0000000c0600722a */ /* 0x008fcc0003f2e000 */
[----:B------:R-:W-:Y:S02]  /*0620*/  FSEL R6, R12, R6, !P1 ;  /* 0x000000060c067208 */ /* 0x000fe40004800000 */
[----:B------:R-:W-:-:S06]  /*0630*/  FSEL R7, R13, R7, !P1 ;  /* 0x000000070d077208 */ /* 0x000fcc0004800000 */
[----:B----4-:R-:W-:-:S06]  /*0640*/  DSETP.GEU.AND P1, PT, R6, R14, PT ;  /* 0x0000000e0600722a */ /* 0x010fcc0003f2e000 */
[----:B------:R-:W-:Y:S02]  /*0650*/  FSEL R6, R14, R6, !P1 ;  /* 0x000000060e067208 */ /* 0x000fe40004800000 */
[----:B------:R-:W-:-:S06]  /*0660*/  FSEL R7, R15, R7, !P1 ;  /* 0x000000070f077208 */ /* 0x000fcc0004800000 */
[----:B------:R-:W-:-:S06]  /*0670*/  DSETP.GEU.AND P1, PT, R6, R16, PT ;  /* 0x000000100600722a */ /* 0x000fcc0003f2e000 */
        /* <DEDUP_REMOVED lines=37> */
[----:B------:R-:W-:Y:S01]  /*08d0*/  FSEL R7, R41, R7, !P1 ;  /* 0x0000000729077208 */ /* 0x000fe20004800000 */
[----:B------:R-:W-:Y:S06]  /*08e0*/  @!P2 BRA `(.L_x_13) ;  /* 0xfffffff800d8a947 */ /* 0x000fec000383ffff */
.L_x_12:
[----:B------:R-:W-:Y:S05]  /*08f0*/  BSYNC.RECONVERGENT B2 ;  /* 0x0000000000027941 */ /* 0x000fea0003800200 */
.L_x_11:
[----:B------:R-:W-:Y:S01]  /*0900*/  IMAD.IADD R0, R4, 0x1, -R5 ;  /* 0x0000000104007824 */ /* 0x000fe200078e0a05 */
[----:B------:R-:W-:Y:S04]  /*0910*/  BSSY.RECONVERGENT B2, `(.L_x_14) ;  /* 0x0000029000027945 */ /* 0x000fe80003800200 */
[----:B------:R-:W-:-:S13]  /*0920*/  ISETP.GT.AND P1, PT, R0, 0x400, PT ;  /* 0x000004000000780c */ /* 0x000fda0003f24270 */
[----:B------:R-:W-:Y:S05]  /*0930*/  @!P1 BRA `(.L_x_15) ;  /* 0x0000000000989947 */ /* 0x000fea0003800000 */
[----:B------:R-:W0:Y:S02]  /*0940*/  LDC.64 R18, c[0x0][0x380] ;  /* 0x0000e000ff127b82 */ /* 0x000e240000000a00 */
        /* <DEDUP_REMOVED lines=11> */
[----:B------:R-:W-:Y:S01]  /*0a00*/  VIADD R5, R5, 0x800 ;  /* 0x0000080005057836 */ /* 0x000fe20000000000 */
        /* <DEDUP_REMOVED lines=20> */
[----:B------:R-:W-:Y:S02]  /*0b50*/  FSEL R7, R25, R7, !P0 ;  /* 0x0000000719077208 */ /* 0x000fe40004000000 */
[----:B------:R-:W-:-:S04]  /*0b60*/  PLOP3.LUT P0, PT, PT, PT, PT, 0x8, 0x80 ;  /* 0x000000000080781c */ /* 0x000fc80003f0e170 */
[----:B------:R-:W-:-:S06]  /*0b70*/  DSETP.GEU.AND P1, PT, R6, R26, PT ;  /* 0x0000001a0600722a */ /* 0x000fcc0003f2e000 */
[----:B------:R-:W-:Y:S02]  /*0b80*/  FSEL R6, R26, R6, !P1 ;  /* 0x000000061a067208 */ /* 0x000fe40004800000 */
[----:B------:R-:W-:-:S07]  /*0b90*/  FSEL R7, R27, R7, !P1 ;  /* 0x000000071b077208 */ /* 0x000fce0004800000 */
.L_x_15:
[----:B------:R-:W-:Y:S05]  /*0ba0*/  BSYNC.RECONVERGENT B2 ;  /* 0x0000000000027941 */ /* 0x000fea0003800200 */
.L_x_14:
[----:B------:R-:W-:-:S13]  /*0bb0*/  ISETP.LT.OR P0, PT, R5, R4, P0 ;  /* 0x000000040500720c */ /* 0x000fda0000701670 */
[----:B------:R-:W-:Y:S05]  /*0bc0*/  @!P0 BRA `(.L_x_7) ;  /* 0x0000000000488947 */ /* 0x000fea0003800000 */
[----:B------:R-:W0:Y:S02]  /*0bd0*/  LDC.64 R8, c[0x0][0x380] ;  /* 0x0000e000ff087b82 */ /* 0x000e240000000a00 */
[----:B0-----:R-:W-:-:S05]  /*0be0*/  IMAD.WIDE R8, R5, 0x8, R8 ;  /* 0x0000000805087825 */ /* 0x001fca00078e0208 */
[----:B------:R-:W2:Y:S04]  /*0bf0*/  LDG.E.64.CONSTANT R10, desc[UR6][R8.64] ;  /* 0x00000006080a7981 */ /* 0x000ea8000c1e9b00 */
[----:B------:R-:W3:Y:S04]  /*0c00*/  LDG.E.64.CONSTANT R12, desc[UR6][R8.64+0x800] ;  /* 0x00080006080c7981 */ /* 0x000ee8000c1e9b00 */
[----:B------:R-:W4:Y:S04]  /*0c10*/  LDG.E.64.CONSTANT R14, desc[UR6][R8.64+0x1000] ;  /* 0x00100006080e7981 */ /* 0x000f28000c1e9b00 */
[----:B------:R-:W4:Y:S01]  /*0c20*/  LDG.E.64.CONSTANT R16, desc[UR6][R8.64+0x1800] ;  /* 0x0018000608107981 */ /* 0x000f22000c1e9b00 */
        /* <DEDUP_REMOVED lines=11> */
[----:B------:R-:W-:-:S07]  /*0ce0*/  FSEL R7, R17, R7, !P0 ;  /* 0x0000000711077208 */ /* 0x000fce0004000000 */
.L_x_7:
[----:B------:R-:W-:Y:S05]  /*0cf0*/  BSYNC.RECONVERGENT B1 ;  /* 0x0000000000017941 */ /* 0x000fea0003800200 */
.L_x_6:
[----:B------:R-:W-:-:S13]  /*0d00*/  ISETP.GE.AND P0, PT, R4, 0x100, PT ;  /* 0x000001000400780c */ /* 0x000fda0003f06270 */
[----:B------:R-:W-:Y:S05]  /*0d10*/  @!P0 BRA `(.L_x_16) ;  /* 0x00000004003c8947 */ /* 0x000fea0003800000 */
[----:B------:R-:W0:Y:S01]  /*0d20*/  S2R R8, SR_LANEID ;  /* 0x0000000000087919 */ /* 0x000e220000000000 */
[----:B-----5:R-:W-:Y:S04]  /*0d30*/  SHFL.DOWN PT, R4, R6, 0x1, 0x1f ;  /* 0x08201f0006047f89 */ /* 0x020fe800000e0000 */
[----:B------:R-:W1:Y:S02]  /*0d40*/  SHFL.DOWN PT, R5, R7, 0x1, 0x1f ;  /* 0x08201f0007057f89 */ /* 0x000e6400000e0000 */
[----:B-1----:R-:W-:Y:S01]  /*0d50*/  DSETP.GEU.AND P1, PT, R6, R4, PT ;  /* 0x000000040600722a */ /* 0x002fe20003f2e000 */
[C---:B0-----:R-:W-:Y:S02]  /*0d60*/  ISETP.GT.AND P0, PT, R8.reuse, 0x1e, PT ;  /* 0x0000001e0800780c */ /* 0x041fe40003f04270 */
[----:B------:R-:W-:-:S03]  /*0d70*/  ISETP.NE.AND P2, PT, R8, RZ, PT ;  /* 0x000000ff0800720c */ /* 0x000fc60003f45270 */
[----:B------:R-:W-:Y:S02]  /*0d80*/  FSEL R9, R4, R6, !P1 ;  /* 0x0000000604097208 */ /* 0x000fe40004800000 */
[----:B------:R-:W-:Y:S02]  /*0d90*/  FSEL R5, R5, R7, !P1 ;  /* 0x0000000705057208 */ /* 0x000fe40004800000 */
[----:B------:R-:W-:Y:S02]  /*0da0*/  FSEL R6, R6, R9, P0 ;  /* 0x0000000906067208 */ /* 0x000fe40000000000 */
[----:B------:R-:W-:Y:S02]  /*0db0*/  FSEL R11, R7, R5, P0 ;  /* 0x00000005070b7208 */ /* 0x000fe40000000000 */
[----:B------:R-:W-:Y:S01]  /*0dc0*/  ISETP.GT.AND P0, PT, R8, 0x1d, PT ;  /* 0x0000001d0800780c */ /* 0x000fe20003f04270 */
[----:B------:R-:W-:Y:S01]  /*0dd0*/  SHFL.DOWN PT, R4, R6, 0x2, 0x1f ;  /* 0x08401f0006047f89 */ /* 0x000fe200000e0000 */
[----:B------:R-:W-:Y:S01]  /*0de0*/  @!P2 MOV R2, 0x400 ;  /* 0x000004000002a802 */ /* 0x000fe20000000f00 */
[----:B------:R-:W-:Y:S01]  /*0df0*/  IMAD.MOV.U32 R7, RZ, RZ, R11 ;  /* 0x000000ffff077224 */ /* 0x000fe200078e000b */
[----:B------:R-:W-:Y:S01]  /*0e00*/  @!P2 SHF.R.U32.HI R0, RZ, 0x2, R3 ;  /* 0x00000002ff00a819 */ /* 0x000fe20000011603 */
[----:B------:R-:W0:Y:S03]  /*0e10*/  SHFL.DOWN PT, R5, R11, 0x2, 0x1f ;  /* 0x08401f000b057f89 */ /* 0x000e2600000e0000 */
[----:B------:R-:W-:Y:S01]  /*0e20*/  @!P2 LOP3.LUT R0, R0, 0xf8, RZ, 0xc0, !PT ;  /* 0x000000f80000a812 */ /* 0x000fe200078ec0ff */
[----:B------:R-:W1:Y:S01]  /*0e30*/  @!P2 S2R R9, SR_CgaCtaId ;  /* 0x000000000009a919 */ /* 0x000e620000008800 */
[----:B0-----:R-:W-:-:S06]  /*0e40*/  DSETP.GEU.AND P1, PT, R6, R4, PT ;  /* 0x000000040600722a */ /* 0x001fcc0003f2e000 */
[----:B------:R-:W-:Y:S02]  /*0e50*/  @!P0 FSEL R6, R4, R6, !P1 ;  /* 0x0000000604068208 */ /* 0x000fe40004800000 */
[----:B------:R-:W-:Y:S02]  /*0e60*/  @!P0 FSEL R11, R5, R11, !P1 ;  /* 0x0000000b050b8208 */ /* 0x000fe40004800000 */
[----:B------:R-:W-:Y:S01]  /*0e70*/  ISETP.GT.AND P0, PT, R8, 0x1b, PT ;  /* 0x0000001b0800780c */ /* 0x000fe20003f04270 */
[----:B------:R-:W-:Y:S02]  /*0e80*/  SHFL.DOWN PT, R4, R6, 0x4, 0x1f ;  /* 0x08801f0006047f89 */ /* 0x000fe400000e0000 */
[----:B------:R-:W-:Y:S02]  /*0e90*/  IMAD.MOV.U32 R7, RZ, RZ, R11 ;  /* 0x000000ffff077224 */ /* 0x000fe400078e000b */
[----:B------:R-:W0:Y:S04]  /*0ea0*/  SHFL.DOWN PT, R5, R11, 0x4, 0x1f ;  /* 0x08801f000b057f89 */ /* 0x000e2800000e0000 */
        /* <DEDUP_REMOVED lines=14> */
[----:B0-----:R-:W-:Y:S01]  /*0f90*/  DSETP.GEU.AND P0, PT, R6, R4, PT ;  /* 0x000000040600722a */ /* 0x001fe20003f0e000 */
[----:B-1----:R-:W-:-:S05]  /*0fa0*/  @!P2 LEA R7, R9, R2, 0x18 ;  /* 0x000000020907a211 */ /* 0x002fca00078ec0ff */
[----:B------:R-:W-:Y:S01]  /*0fb0*/  FSEL R4, R4, R6, !P0 ;  /* 0x0000000604047208 */ /* 0x000fe20004000000 */
[----:B------:R-:W-:Y:S01]  /*0fc0*/  @!P2 IMAD.IADD R9, R0, 0x1, R7 ;  /* 0x000000010009a824 */ /* 0x000fe200078e0207 */
[----:B------:R-:W-:Y:S02]  /*0fd0*/  FSEL R5, R5, R11, !P0 ;  /* 0x0000000b05057208 */ /* 0x000fe40004000000 */
[----:B------:R-:W-:Y:S02]  /*0fe0*/  ISETP.NE.AND P0, PT, R3, RZ, PT ;  /* 0x000000ff0300720c */ /* 0x000fe40003f05270 */
[----:B------:R-:W-:Y:S01]  /*0ff0*/  FSEL R6, R6, R4, P1 ;  /* 0x0000000406067208 */ /* 0x000fe20000800000 */
[----:B------:R3:W-:Y:S01]  /*1000*/  @!P2 STS.64 [R9+0x8], R4 ;  /* 0x000008040900a388 */ /* 0x0007e20000000a00 */
[----:B------:R-:W-:Y:S01]  /*1010*/  FSEL R7, R11, R5, P1 ;  /* 0x000000050b077208 */ /* 0x000fe20000800000 */
[----:B------:R-:W-:Y:S08]  /*1020*/  BAR.SYNC.DEFER_BLOCKING 0x0 ;  /* 0x0000000000007b1d */ /* 0x000ff00000010000 */
[----:B------:R-:W-:Y:S05]  /*1030*/  @P0 BRA `(.L_x_17) ;  /* 0x0000004800f40947 */ /* 0x000fea0003800000 */
[----:B------:R-:W0:Y:S01]  /*1040*/  S2UR UR5, SR_CgaCtaId ;  /* 0x00000000000579c3 */ /* 0x000e220000008800 */
[----:B------:R-:W-:Y:S02]  /*1050*/  UMOV UR4, 0x400 ;  /* 0x0000040000047882 */ /* 0x000fe40000000000 */
[----:B0-----:R-:W-:-:S09]  /*1060*/  ULEA UR4, UR5, UR4, 0x18 ;  /* 0x0000000405047291 */ /* 0x001fd2000f8ec0ff */
[----:B---3--:R-:W0:Y:S04]  /*1070*/  LDS.128 R8, [UR4+0x10] ;  /* 0x00001004ff087984 */ /* 0x008e280008000c00 */
[----:B------:R-:W1:Y:S01]  /*1080*/  LDS.128 R12, [UR4+0x20] ;  /* 0x00002004ff0c7984 */ /* 0x000e620008000c00 */
[----:B0-----:R-:W-:-:S06]  /*1090*/  DSETP.GEU.AND P1, PT, R6, R8, PT ;  /* 0x000000080600722a */ /* 0x001fcc0003f2e000 */
[----:B------:R-:W-:Y:S02]  /*10a0*/  FSEL R2, R8, R6, !P1 ;  /* 0x0000000608027208 */ /* 0x000fe40004800000 */
[----:B------:R-:W-:Y:S02]  /*10b0*/  FSEL R3, R9, R7, !P1 ;  /* 0x0000000709037208 */ /* 0x000fe40004800000 */
[----:B------:R-:W0:Y:S04]  /*10c0*/  LDS.128 R4, [UR4+0x30] ;  /* 0x00003004ff047984 */ /* 0x000e280008000c00 */
[----:B------:R-:W-:-:S06]  /*10d0*/  DSETP.GEU.AND P1, PT, R2, R10, PT ;  /* 0x0000000a0200722a */ /* 0x000fcc0003f2e000 */
[----:B------:R-:W-:Y:S02]  /*10e0*/  FSEL R2, R10, R2, !P1 ;  /* 0x000000020a027208 */ /* 0x000fe40004800000 */
[----:B------:R-:W-:-:S06]  /*10f0*/  FSEL R3, R11, R3, !P1 ;  /* 0x000000030b037208 */ /* 0x000fcc0004800000 */
[----:B-1----:R-:W-:-:S06]  /*1100*/  DSETP.GEU.AND P1, PT, R2, R12, PT ;  /* 0x0000000c0200722a */ /* 0x002fcc0003f2e000 */
[----:B------:R-:W-:Y:S02]  /*1110*/  FSEL R8, R12, R2, !P1 ;  /* 0x000000020c087208 */ /* 0x000fe40004800000 */
[----:B------:R-:W-:Y:S02]  /*1120*/  FSEL R9, R13, R3, !P1 ;  /* 0x000000030d097208 */ /* 0x000fe40004800000 */
[----:B------:R-:W1:Y:S04]  /*1130*/  LDS.64 R2, [UR4+0x40] ;  /* 0x00004004ff027984 */ /* 0x000e680008000a00 */
[----:B------:R-:W-:-:S06]  /*1140*/  DSETP.GEU.AND P1, PT, R8, R14, PT ;  /* 0x0000000e0800722a */ /* 0x000fcc0003f2e000 */
[----:B------:R-:W-:Y:S02]  /*1150*/  FSEL R8, R14, R8, !P1 ;  /* 0x000000080e087208 */ /* 0x000fe40004800000 */
[----:B------:R-:W-:-:S06]  /*1160*/  FSEL R9, R15, R9, !P1 ;  /* 0x000000090f097208 */ /* 0x000fcc0004800000 */
[----:B0-----:R-:W-:-:S06]  /*1170*/  DSETP.GEU.AND P1, PT, R8, R4, PT ;  /* 0x000000040800722a */ /* 0x001fcc0003f2e000 */
[----:B------:R-:W-:Y:S02]  /*1180*/  FSEL R4, R4, R8, !P1 ;  /* 0x0000000804047208 */ /* 0x000fe40004800000 */
[----:B------:R-:W-:-:S06]  /*1190*/  FSEL R5, R5, R9, !P1 ;  /* 0x0000000905057208 */ /* 0x000fcc0004800000 */
[----:B------:R-:W-:-:S06]  /*11a0*/  DSETP.GEU.AND P1, PT, R4, R6, PT ;  /* 0x000000060400722a */ /* 0x000fcc0003f2e000 */
[----:B------:R-:W-:Y:S02]  /*11b0*/  FSEL R4, R6, R4, !P1 ;  /* 0x0000000406047208 */ /* 0x000fe40004800000 */
[----:B------:R-:W-:-:S06]  /*11c0*/  FSEL R5, R7, R5, !P1 ;  /* 0x0000000507057208 */ /* 0x000fcc0004800000 */
[----:B-1----:R-:W-:-:S06]  /*11d0*/  DSETP.GEU.AND P1, PT, R4, R2, PT ;  /* 0x000000020400722a */ /* 0x002fcc0003f2e000 */
[----:B------:R-:W-:Y:S02]  /*11e0*/  FSEL R6, R2, R4, !P1 ;  /* 0x0000000402067208 */ /* 0x000fe40004800000 */
[----:B------:R-:W-:Y:S01]  /*11f0*/  FSEL R7, R3, R5, !P1 ;  /* 0x0000000503077208 */ /* 0x000fe20004800000 */
[----:B------:R-:W-:Y:S06]  /*1200*/  BRA `(.L_x_17) ;  /* 0x0000004800807947 */ /* 0x000fec0003800000 */
.L_x_16:
[----:B------:R-:W-:Y:S01]  /*1210*/  LOP3.LUT R0, R3, 0x3e0, RZ, 0xc0, !PT ;  /* 0x000003e003007812 */ /* 0x000fe200078ec0ff */
[----:B------:R-:W0:Y:S03]  /*1220*/  S2R R10, SR_LANEID ;  /* 0x00000000000a7919 */ /* 0x000e260000000000 */
[----:B------:R-:W-:Y:S01]  /*1230*/  LOP3.LUT R9, RZ, R0, RZ, 0x33, !PT ;  /* 0x00000000ff097212 */ /* 0x000fe200078e33ff */
[----:B------:R-:W-:-:S04]  /*1240*/  VIADD R5, R0, 0x20 ;  /* 0x0000002000057836 */ /* 0x000fc80000000000 */
[----:B------:R-:W-:Y:S01]  /*1250*/  IMAD.IADD R9, R9, 0x1, R4 ;  /* 0x0000000109097824 */ /* 0x000fe200078e0204 */
[----:B------:R-:W-:-:S04]  /*1260*/  ISETP.GT.AND P0, PT, R5, R4, PT ;  /* 0x000000040500720c */ /* 0x000fc80003f04270 */
[----:B------:R-:W-:-:S05]  /*1270*/  SEL R5, R9, 0x1f, P0 ;  /* 0x0000001f09057807 */ /* 0x000fca0000000000 */
[----:B-----5:R-:W-:Y:S04]  /*1280*/  SHFL.DOWN PT, R8, R6, 0x1, R5 ;  /* 0x0820000006087989 */ /* 0x020fe800000e0005 */
[----:B------:R-:W1:Y:S01]  /*1290*/  SHFL.DOWN PT, R9, R7, 0x1, R5 ;  /* 0x0820000007097989 */ /* 0x000e6200000e0005 */
[C---:B0-----:R-:W-:Y:S01]  /*12a0*/  ISETP.GE.AND P0, PT, R10.reuse, R5, PT ;  /* 0x000000050a00720c */ /* 0x041fe20003f06270 */
[----:B------:R-:W-:Y:S01]  /*12b0*/  VIADD R0, R10, 0x2 ;  /* 0x000000020a007836 */ /* 0x000fe20000000000 */
[----:B-1----:R-:W-:-:S06]  /*12c0*/  DSETP.GEU.AND P1, PT, R6, R8, PT ;  /* 0x000000080600722a */ /* 0x002fcc0003f2e000 */
[-C--:B------:R-:W-:Y:S02]  /*12d0*/  FSEL R11, R8, R6.reuse, !P1 ;  /* 0x00000006080b7208 */ /* 0x080fe40004800000 */
[-C--:B------:R-:W-:Y:S02]  /*12e0*/  FSEL R9, R9, R7.reuse, !P1 ;  /* 0x0000000709097208 */ /* 0x080fe40004800000 */
[----:B------:R-:W-:Y:S02]  /*12f0*/  FSEL R2, R11, R6, !P0 ;  /* 0x000000060b027208 */ /* 0x000fe40004000000 */
[----:B------:R-:W-:Y:S02]  /*1300*/  FSEL R11, R9, R7, !P0 ;  /* 0x00000007090b7208 */ /* 0x000fe40004000000 */
[----:B------:R-:W-:Y:S01]  /*1310*/  ISETP.GT.AND P0, PT, R0, R5, PT ;  /* 0x000000050000720c */ /* 0x000fe20003f04270 */
[----:B------:R-:W-:Y:S01]  /*1320*/  SHFL.DOWN PT, R8, R2, 0x2, R5 ;  /* 0x0840000002087989 */ /* 0x000fe200000e0005 */
[----:B------:R-:W-:-:S02]  /*1330*/  IMAD.MOV.U32 R6, RZ, RZ, R2 ;  /* 0x000000ffff067224 */ /* 0x000fc400078e0002 */
[----:B------:R-:W-:Y:S01]  /*1340*/  IMAD.MOV.U32 R7, RZ, RZ, R11 ;  /* 0x000000ffff077224 */ /* 0x000fe200078e000b */
[----:B------:R-:W0:Y:S01]  /*1350*/  SHFL.DOWN PT, R9, R11, 0x2, R5 ;  /* 0x084000000b097989 */ /* 0x000e2200000e0005 */
[----:B------:R-:W-:-:S04]  /*1360*/  VIADD R0, R10, 0x4 ;  /* 0x000000040a007836 */ /* 0x000fc80000000000 */
[----:B0-----:R-:W-:-:S06]  /*1370*/  DSETP.GEU.AND P1, PT, R6, R8, PT ;  /* 0x000000080600722a */ /* 0x001fcc0003f2e000 */
[----:B------:R-:W-:Y:S02]  /*1380*/  @!P0 FSEL R2, R8, R2, !P1 ;  /* 0x0000000208028208 */ /* 0x000fe40004800000 */
[----:B------:R-:W-:Y:S02]  /*1390*/  @!P0 FSEL R11, R9, R11, !P1 ;  /* 0x0000000b090b8208 */ /* 0x000fe40004800000 */
[----:B------:R-:W-:Y:S01]  /*13a0*/  ISETP.GT.AND P0, PT, R0, R5, PT ;  /* 0x000000050000720c */ /* 0x000fe20003f04270 */
[----:B------:R-:W-:Y:S01]  /*13b0*/  SHFL.DOWN PT, R6, R2, 0x4, R5 ;  /* 0x0880000002067989 */ /* 0x000fe200000e0005 */
[----:B------:R-:W-:Y:S02]  /*13c0*/  IMAD.MOV.U32 R8, RZ, RZ, R2 ;  /* 0x000000ffff087224 */ /* 0x000fe400078e0002 */
        /* <DEDUP_REMOVED lines=8> */
[----:B------:R-:W-:Y:S01]  /*1450*/  IMAD.MOV.U32 R8, RZ, RZ, R2 ;  /* 0x000000ffff087224 */ /* 0x000fe200078e0002 */
[C---:B------:R-:W-:Y:S01]  /*1460*/  ISETP.NE.AND P0, PT, R10.reuse, RZ, PT ;  /* 0x000000ff0a00720c */ /* 0x040fe20003f05270 */
[----:B------:R-:W-:Y:S01]  /*1470*/  IMAD.MOV.U32 R9, RZ, RZ, R11 ;  /* 0x000000ffff097224 */ /* 0x000fe200078e000b */
[----:B------:R-:W0:Y:S01]  /*1480*/  SHFL.DOWN PT, R7, R11, 0x8, R5 ;  /* 0x090000000b077989 */ /* 0x000e2200000e0005 */
[----:B------:R-:W-:-:S10]  /*1490*/  VIADD R0, R10, 0x10 ;  /* 0x000000100a007836 */ /* 0x000fd40000000000 */
[----:B------:R-:W1:Y:S01]  /*14a0*/  @!P0 S2R R13, SR_CgaCtaId ;  /* 0x00000000000d8919 */ /* 0x000e620000008800 */
[----:B0-----:R-:W-:-:S06]  /*14b0*/  DSETP.GEU.AND P2, PT, R8, R6, PT ;  /* 0x000000060800722a */ /* 0x001fcc0003f4e000 */
[----:B------:R-:W-:Y:S02]  /*14c0*/  @!P1 FSEL R2, R6, R2, !P2 ;  /* 0x0000000206029208 */ /* 0x000fe40005000000 */
[----:B------:R-:W-:Y:S02]  /*14d0*/  @!P1 FSEL R11, R7, R11, !P2 ;  /* 0x0000000b070b9208 */ /* 0x000fe40005000000 */
[----:B------:R-:W-:Y:S01]  /*14e0*/  ISETP.GT.AND P1, PT, R0, R5, PT ;  /* 0x000000050000720c */ /* 0x000fe20003f24270 */
[----:B------:R-:W-:Y:S01]  /*14f0*/  SHFL.DOWN PT, R6, R2, 0x10, R5 ;  /* 0x0a00000002067989 */ /* 0x000fe200000e0005 */
[----:B------:R-:W-:Y:S01]  /*1500*/  IMAD.MOV.U32 R8, RZ, RZ, R2 ;  /* 0x000000ffff087224 */ /* 0x000fe200078e0002 */
[----:B------:R-:W-:Y:S01]  /*1510*/  @!P0 SHF.R.U32.HI R0, RZ, 0x2, R3 ;  /* 0x00000002ff008819 */ /* 0x000fe20000011603 */
[----:B------:R-:W-:Y:S01]  /*1520*/  IMAD.MOV.U32 R9, RZ, RZ, R11 ;  /* 0x000000ffff097224 */ /* 0x000fe200078e000b */
[----:B------:R-:W0:Y:S02]  /*1530*/  SHFL.DOWN PT, R7, R11, 0x10, R5 ;  /* 0x0a0000000b077989 */ /* 0x000e2400000e0005 */
[----:B------:R-:W-:-:S03]  /*1540*/  @!P0 LOP3.LUT R0, R0, 0xf8, RZ, 0xc0, !PT ;  /* 0x000000f800008812 */ /* 0x000fc600078ec0ff */
[----:B0-----:R-:W-:Y:S01]  /*1550*/  DSETP.GEU.AND P2, PT, R8, R6, PT ;  /* 0x000000060800722a */ /* 0x001fe20003f4e000 */
[----:B------:R-:W-:-:S04]  /*1560*/  @!P0 MOV R8, 0x400 ;  /* 0x0000040000088802 */ /* 0x000fc80000000f00 */
[----:B-1----:R-:W-:Y:S02]  /*1570*/  @!P0 LEA R13, R13, R8, 0x18 ;  /* 0x000000080d0d8211 */ /* 0x002fe400078ec0ff */
[----:B------:R-:W-:Y:S02]  /*1580*/  @!P1 FSEL R2, R6, R2, !P2 ;  /* 0x0000000206029208 */ /* 0x000fe40005000000 */
[----:B------:R-:W-:Y:S01]  /*1590*/  @!P1 FSEL R11, R7, R11, !P2 ;  /* 0x0000000b070b9208 */ /* 0x000fe20005000000 */
[----:B------:R-:W-:Y:S02]  /*15a0*/  @!P0 IMAD.IADD R13, R0, 0x1, R13 ;  /* 0x00000001000d8824 */ /* 0x000fe400078e020d */
[----:B------:R-:W-:Y:S02]  /*15b0*/  IMAD.MOV.U32 R6, RZ, RZ, R2 ;  /* 0x000000ffff067224 */ /* 0x000fe400078e0002 */
[----:B------:R-:W-:-:S05]  /*15c0*/  IMAD.MOV.U32 R7, RZ, RZ, R11 ;  /* 0x000000ffff077224 */ /* 0x000fca00078e000b */
[----:B------:R3:W-:Y:S01]  /*15d0*/  @!P0 STS.64 [R13+0x8], R6 ;  /* 0x000008060d008388 */ /* 0x0007e20000000a00 */
[----:B------:R-:W-:Y:S01]  /*15e0*/  BAR.SYNC.DEFER_BLOCKING 0x0 ;  /* 0x0000000000007b1d */ /* 0x000fe20000010000 */
[----:B------:R-:W-:-:S13]  /*15f0*/  ISETP.NE.AND P0, PT, R3, RZ, PT ;  /* 0x000000ff0300720c */ /* 0x000fda0003f05270 */
[----:B---3--:R-:W-:Y:S05]  /*1600*/  @P0 BRA `(.L_x_17) ;  /* 0x0000004400800947 */ /* 0x008fea0003800000 */
[----:B------:R-:W0:Y:S01]  /*1610*/  S2UR UR5, SR_CgaCtaId ;  /* 0x00000000000579c3 */ /* 0x000e220000008800 */
[----:B------:R-:W-:Y:S01]  /*1620*/  UMOV UR4, 0x400 ;  /* 0x0000040000047882 */ /* 0x000fe20000000000 */
[----:B------:R-:W-:Y:S01]  /*1630*/  ISETP.GT.AND P2, PT, R4, 0x20, PT ;  /* 0x000000200400780c */ /* 0x000fe20003f44270 */
[----:B0-----:R-:W-:-:S09]  /*1640*/  ULEA UR4, UR5, UR4, 0x18 ;  /* 0x0000000405047291 */ /* 0x001fd2000f8ec0ff */
[----:B------:R-:W0:Y:S04]  /*1650*/  LDS.128 R16, [UR4+0x10] ;  /* 0x00001004ff107984 */ /* 0x000e280008000c00 */
[----:B------:R-:W1:Y:S04]  /*1660*/  LDS.128 R12, [UR4+0x20] ;  /* 0x00002004ff0c7984 */ /* 0x000e680008000c00 */
[----:B------:R-:W2:Y:S01]  /*1670*/  LDS.128 R8, [UR4+0x30] ;  /* 0x00003004ff087984 */ /* 0x000ea20008000c00 */
[----:B0-----:R-:W-:-:S06]  /*1680*/  DSETP.GEU.AND P1, PT, R6, R16, PT ;  /* 0x000000100600722a */ /* 0x001fcc0003f2e000 */
[-C--:B------:R-:W-:Y:S02]  /*1690*/  FSEL R3, R16, R6.reuse, !P1 ;  /* 0x0000000610037208 */ /* 0x080fe40004800000 */
[-C--:B------:R-:W-:Y:S02]  /*16a0*/  FSEL R17, R17, R7.reuse, !P1 ;  /* 0x0000000711117208 */ /* 0x080fe40004800000 */
[----:B------:R-:W-:Y:S02]  /*16b0*/  FSEL R6, R3, R6, P2 ;  /* 0x0000000603067208 */ /* 0x000fe40001000000 */
[----:B------:R-:W-:Y:S02]  /*16c0*/  FSEL R7, R17, R7, P2 ;  /* 0x0000000711077208 */ /* 0x000fe40001000000 */
[C---:B------:R-:W-:Y:S01]  /*16d0*/  ISETP.GT.AND P1, PT, R4.reuse, 0x40, PT ;  /* 0x000000400400780c */ /* 0x040fe20003f24270 */
[----:B------:R-:W-:Y:S01]  /*16e0*/  IMAD.MOV.U32 R2, RZ, RZ, R6 ;  /* 0x000000ffff027224 */ /* 0x000fe200078e0006 */
[----:B------:R-:W-:Y:S01]  /*16f0*/  ISETP.GT.AND P2, PT, R4, 0x60, PT ;  /* 0x000000600400780c */ /* 0x000fe20003f44270 */
[----:B------:R-:W-:-:S06]  /*1700*/  IMAD.MOV.U32 R3, RZ, RZ, R7 ;  /* 0x000000ffff037224 */ /* 0x000fcc00078e0007 */
[----:B------:R-:W-:-:S06]  /*1710*/  DSETP.GEU.AND P3, PT, R2, R18, PT ;  /* 0x000000120200722a */ /* 0x000fcc0003f6e000 */
[----:B------:R-:W-:Y:S02]  /*1720*/  @P1 FSEL R6, R18, R6, !P3 ;  /* 0x0000000612061208 */ /* 0x000fe40005800000 */
[----:B------:R-:W-:Y:S02]  /*1730*/  @P1 FSEL R7, R19, R7, !P3 ;  /* 0x0000000713071208 */ /* 0x000fe40005800000 */
[----:B------:R-:W-:Y:S01]  /*1740*/  ISETP.GT.AND P1, PT, R4, 0x80, PT ;  /* 0x000000800400780c */ /* 0x000fe20003f24270 */
[----:B------:R-:W-:Y:S02]  /*1750*/  IMAD.MOV.U32 R2, RZ, RZ, R6 ;  /* 0x000000ffff027224 */ /* 0x000fe400078e0006 */
[----:B------:R-:W-:-:S06]  /*1760*/  IMAD.MOV.U32 R3, RZ, RZ, R7 ;  /* 0x000000ffff037224 */ /* 0x000fcc00078e0007 */
[----:B-1----:R-:W-:Y:S01]  /*1770*/  DSETP.GEU.AND P3, PT, R2, R12, PT ;  /* 0x0000000c0200722a */ /* 0x002fe20003f6e000 */
[----:B------:R-:W0:Y:S05]  /*1780*/  LDS.64 R2, [UR4+0x40] ;  /* 0x00004004ff027984 */ /* 0x000e2a0008000a00 */
[----:B------:R-:W-:Y:S02]  /*1790*/  @P2 FSEL R6, R12, R6, !P3 ;  /* 0x000000060c062208 */ /* 0x000fe40005800000 */
[----:B------:R-:W-:Y:S02]  /*17a0*/  @P2 FSEL R7, R13, R7, !P3 ;  /* 0x000000070d072208 */ /* 0x000fe40005800000 */
[----:B------:R-:W-:-:S04]  /*17b0*/  ISETP.GT.AND P2, PT, R4, 0xa0, PT ;  /* 0x000000a00400780c */ /* 0x000fc80003f44270 */
[----:B------:R-:W-:-:S06]  /*17c0*/  DSETP.GEU.AND P3, PT, R6, R14, PT ;  /* 0x0000000e0600722a */ /* 0x000fcc0003f6e000 */
[----:B------:R-:W-:Y:S02]  /*17d0*/  @P1 FSEL R6, R14, R6, !P3 ;  /* 0x000000060e061208 */ /* 0x000fe40005800000 */
[----:B------:R-:W-:Y:S02]  /*17e0*/  @P1 FSEL R7, R15, R7, !P3 ;  /* 0x000000070f071208 */ /* 0x000fe40005800000 */
[----:B------:R-:W-:-:S04]  /*17f0*/  ISETP.GT.AND P1, PT, R4, 0xc0, PT ;  /* 0x000000c00400780c */ /* 0x000fc80003f24270 */
[----:B--2---:R-:W-:-:S06]  /*1800*/  DSETP.GEU.AND P3, PT, R6, R8, PT ;  /* 0x000000080600722a */ /* 0x004fcc0003f6e000 */
[----:B------:R-:W-:Y:S02]  /*1810*/  @P2 FSEL R6, R8, R6, !P3 ;  /* 0x0000000608062208 */ /* 0x000fe40005800000 */
[----:B------:R-:W-:Y:S02]  /*1820*/  @P2 FSEL R7, R9, R7, !P3 ;  /* 0x0000000709072208 */ /* 0x000fe40005800000 */
[----:B------:R-:W-:-:S04]  /*1830*/  ISETP.GT.AND P2, PT, R4, 0xe0, PT ;  /* 0x000000e00400780c */ /* 0x000fc80003f44270 */
[----:B------:R-:W-:-:S06]  /*1840*/  DSETP.GEU.AND P3, PT, R6, R10, PT ;  /* 0x0000000a0600722a */ /* 0x000fcc0003f6e000 */
[----:B------:R-:W-:Y:S02]  /*1850*/  @P1 FSEL R6, R10, R6, !P3 ;  /* 0x000000060a061208 */ /* 0x000fe40005800000 */
[----:B------:R-:W-:-:S03]  /*1860*/  @P1 FSEL R7, R11, R7, !P3 ;  /* 0x000000070b071208 */ /* 0x000fc60005800000 */
[----:B------:R-:W-:Y:S02]  /*1870*/  IMAD.MOV.U32 R4, RZ, RZ, R6 ;  /* 0x000000ffff047224 */ /* 0x000fe400078e0006 */
[----:B------:R-:W-:-:S06]  /*1880*/  IMAD.MOV.U32 R5, RZ, RZ, R7 ;  /* 0x000000ffff057224 */ /* 0x000fcc00078e0007 */
[----:B0-----:R-:W-:-:S06]  /*1890*/  DSETP.GEU.AND P1, PT, R4, R2, PT ;  /* 0x000000020400722a */ /* 0x001fcc0003f2e000 */
[----:B------:R-:W-:Y:S02]  /*18a0*/  @P2 FSEL R6, R2, R6, !P1 ;  /* 0x0000000602062208 */ /* 0x000fe40004800000 */
[----:B------:R-:W-:Y:S01]  /*18b0*/  @P2 FSEL R7, R3, R7, !P1 ;  /* 0x0000000703072208 */ /* 0x000fe20004800000 */
[----:B------:R-:W-:Y:S06]  /*18c0*/  BRA `(.L_x_17) ;  /* 0x0000004000d07947 */ /* 0x000fec0003800000 */
.L_x_3:
[----:B------:R-:W0:Y:S01]  /*18d0*/  S2R R0, SR_TID.X ;  /* 0x0000000000007919 */ /* 0x000e220000002100 */
[----:B------:R-:W1:Y:S02]  /*18e0*/  LDCU.64 UR4, c[0x0][0x380] ;  /* 0x00007000ff0477ac */ /* 0x000e640008000a00 */
[----:B-1----:R-:W-:Y:S02]  /*18f0*/  IMAD.U32 R2, RZ, RZ, UR4 ;  /* 0x00000004ff027e24 */ /* 0x002fe4000f8e00ff */
[----:B------:R-:W-:Y:S02]  /*1900*/  IMAD.U32 R3, RZ, RZ, UR5 ;  /* 0x00000005ff037e24 */ /* 0x000fe4000f8e00ff */
[----:B0-----:R-:W-:-:S04]  /*1910*/  IMAD.SHL.U32 R5, R0, 0x4, RZ ;  /* 0x0000000400057824 */ /* 0x001fc800078e00ff */
[----:B------:R-:W-:-:S05]  /*1920*/  IMAD.WIDE.U32 R6, R5, 0x8, R2 ;  /* 0x0000000805067825 */ /* 0x000fca00078e0002 */
[----:B------:R-:W2:Y:S04]  /*1930*/  LDG.E.128.CONSTANT R20, desc[UR6][R6.64] ;  /* 0x0000000606147981 */ /* 0x000ea8000c1e9d00 */
[----:B------:R-:W3:Y:S04]  /*1940*/  LDG.E.128.CONSTANT R12, desc[UR6][R6.64+0x10] ;  /* 0x00001006060c7981 */ /* 0x000ee8000c1e9d00 */
[----:B------:R-:W4:Y:S04]  /*1950*/  LDG.E.128.CONSTANT R8, desc[UR6][R6.64+0x2000] ;  /* 0x0020000606087981 */ /* 0x000f28000c1e9d00 */
[----:B------:R0:W5:Y:S01]  /*1960*/  LDG.E.128.CONSTANT R16, desc[UR6][R6.64+0x2010] ;  /* 0x0020100606107981 */ /* 0x000162000c1e9d00 */
[----:B------:R-:W-:Y:S01]  /*1970*/  ISETP.GE.U32.AND P1, PT, R4, 0x1000, PT ;  /* 0x000010000400780c */ /* 0x000fe20003f26070 */
[----:B------:R-:W-:Y:S01]  /*1980*/  UMOV UR4, 0x800 ;  /* 0x0000080000047882 */ /* 0x000fe20000000000 */
[----:B--2---:R-:W-:-:S06]  /*1990*/  DSETP.GEU.AND P0, PT, R20, R22, PT ;  /* 0x000000161400722a */ /* 0x004fcc0003f0e000 */
[----:B------:R-:W-:Y:S02]  /*19a0*/  FSEL R20, R22, R20, !P0 ;  /* 0x0000001416147208 */ /* 0x000fe40004000000 */
[----:B------:R-:W-:-:S06]  /*19b0*/  FSEL R21, R23, R21, !P0 ;  /* 0x0000001517157208 */ /* 0x000fcc0004000000 */
[----:B---3--:R-:W-:-:S06]  /*19c0*/  DSETP.GEU.AND P0, PT, R20, R12, PT ;  /* 0x0000000c1400722a */ /* 0x008fcc0003f0e000 */
[----:B------:R-:W-:Y:S02]  /*19d0*/  FSEL R12, R12, R20, !P0 ;  /* 0x000000140c0c7208 */ /* 0x000fe40004000000 */
[----:B------:R-:W-:-:S06]  /*19e0*/  FSEL R13, R13, R21, !P0 ;  /* 0x000000150d0d7208 */ /* 0x000fcc0004000000 */
[----:B------:R-:W-:-:S06]  /*19f0*/  DSETP.GEU.AND P0, PT, R12, R14, PT ;  /* 0x0000000e0c00722a */ /* 0x000fcc0003f0e000 */
[----:B------:R-:W-:Y:S02]  /*1a00*/  FSEL R12, R14, R12, !P0 ;  /* 0x0000000c0e0c7208 */ /* 0x000fe40004000000 */
[----:B------:R-:W-:-:S06]  /*1a10*/  FSEL R13, R15, R13, !P0 ;  /* 0x0000000d0f0d7208 */ /* 0x000fcc0004000000 */
[----:B----4-:R-:W-:-:S06]  /*1a20*/  DSETP.GEU.AND P0, PT, R12, R8, PT ;  /* 0x000000080c00722a */ /* 0x010fcc0003f0e000 */
[----:B0-----:R-:W-:Y:S02]  /*1a30*/  FSEL R6, R8, R12, !P0 ;  /* 0x0000000c08067208 */ /* 0x001fe40004000000 */
[----:B------:R-:W-:-:S06]  /*1a40*/  FSEL R7, R9, R13, !P0 ;  /* 0x0000000d09077208 */ /* 0x000fcc0004000000 */
[----:B------:R-:W-:-:S06]  /*1a50*/  DSETP.GEU.AND P0, PT, R6, R10, PT ;  /* 0x0000000a0600722a */ /* 0x000fcc0003f0e000 */
[----:B------:R-:W-:Y:S02]  /*1a60*/  FSEL R6, R10, R6, !P0 ;  /* 0x000000060a067208 */ /* 0x000fe40004000000 */
[----:B------:R-:W-:-:S06]  /*1a70*/  FSEL R7, R11, R7, !P0 ;  /* 0x000000070b077208 */ /* 0x000fcc0004000000 */
[----:B-----5:R-:W-:-:S06]  /*1a80*/  DSETP.GEU.AND P0, PT, R6, R16, PT ;  /* 0x000000100600722a */ /* 0x020fcc0003f0e000 */
[----:B------:R-:W-:Y:S02]  /*1a90*/  FSEL R6, R16, R6, !P0 ;  /* 0x0000000610067208 */ /* 0x000fe40004000000 */
[----:B------:R-:W-:-:S06]  /*1aa0*/  FSEL R7, R17, R7, !P0 ;  /* 0x0000000711077208 */ /* 0x000fcc0004000000 */
[----:B------:R-:W-:-:S06]  /*1ab0*/  DSETP.GEU.AND P0, PT, R6, R18, PT ;  /* 0x000000120600722a */ /* 0x000fcc0003f0e000 */
[----:B------:R-:W-:Y:S02]  /*1ac0*/  FSEL R6, R18, R6, !P0 ;  /* 0x0000000612067208 */ /* 0x000fe40004000000 */
[----:B------:R-:W-:Y:S01]  /*1ad0*/  FSEL R7, R19, R7, !P0 ;  /* 0x0000000713077208 */ /* 0x000fe20004000000 */
[----:B------:R-:W-:Y:S06]  /*1ae0*/  @!P1 BRA `(.L_x_18) ;  /* 0x0000000000a49947 */ /* 0x000fec0003800000 */
[----:B------:R-:W0:Y:S01]  /*1af0*/  LDC R24, c[0x0][0x390] ;  /* 0x0000e400ff187b82 */ /* 0x000e220000000800 */
[----:B------:R-:W-:Y:S01]  /*1b00*/  VIADD R25, R4, 0xfffff800 ;  /* 0xfffff80004197836 */ /* 0x000fe20000000000 */
[----:B------:R-:W-:-:S06]  /*1b10*/  UMOV UR4, 0x800 ;  /* 0x0000080000047882 */ /* 0x000fcc0000000000 */
[----:B------:R-:W1:Y:S02]  /*1b20*/  LDC.64 R2, c[0x0][0x380] ;  /* 0x0000e000ff027b82 */ /* 0x000e640000000a00 */
.L_x_20:
[----:B------:R-:W-:-:S04]  /*1b30*/  VIADD R27, R5, UR4 ;  /* 0x00000004051b7c36 */ /* 0x000fc80008000000 */
[----:B-1----:R-:W-:-:S05]  /*1b40*/  IMAD.WIDE.U32 R26, R27, 0x8, R2 ;  /* 0x000000081b1a7825 */ /* 0x002fca00078e0002 */
[----:B------:R-:W2:Y:S04]  /*1b50*/  LDG.E.128.CONSTANT R12, desc[UR6][R26.64] ;  /* 0x000000061a0c7981 */ /* 0x000ea8000c1e9d00 */
[----:B------:R-:W3:Y:S04]  /*1b60*/  LDG.E.128.CONSTANT R16, desc[UR6][R26.64+0x10] ;  /* 0x000010061a107981 */ /* 0x000ee8000c1e9d00 */
[----:B------:R-:W4:Y:S04]  /*1b70*/  LDG.E.128.CONSTANT R20, desc[UR6][R26.64+0x2000] ;  /* 0x002000061a147981 */ /* 0x000f28000c1e9d00 */
[----:B------:R-:W5:Y:S01]  /*1b80*/  LDG.E.128.CONSTANT R8, desc[UR6][R26.64+0x2010] ;  /* 0x002010061a087981 */ /* 0x000f62000c1e9d00 */
[----:B0-----:R-:W-:Y:S01]  /*1b90*/  IMAD.MOV.U32 R4, RZ, RZ, R24 ;  /* 0x000000ffff047224 */ /* 0x001fe200078e0018 */
[----:B--2---:R-:W-:-:S06]  /*1ba0*/  DSETP.GEU.AND P0, PT, R6, R12, PT ;  /* 0x0000000c0600722a */ /* 0x004fcc0003f0e000 */
[----:B------:R-:W-:Y:S02]  /*1bb0*/  FSEL R6, R12, R6, !P0 ;  /* 0x000000060c067208 */ /* 0x000fe40004000000 */
[----:B------:R-:W-:-:S06]  /*1bc0*/  FSEL R7, R13, R7, !P0 ;  /* 0x000000070d077208 */ /* 0x000fcc0004000000 */
[----:B------:R-:W-:-:S06]  /*1bd0*/  DSETP.GEU.AND P0, PT, R6, R14, PT ;  /* 0x0000000e0600722a */ /* 0x000fcc0003f0e000 */
        /* <DEDUP_REMOVED lines=14> */
[----:B-----5:R-:W-:-:S06]  /*1cc0*/  DSETP.GEU.AND P0, PT, R6, R8, PT ;  /* 0x000000080600722a */ /* 0x020fcc0003f0e000 */
[----:B------:R-:W-:Y:S01]  /*1cd0*/  FSEL R6, R8, R6, !P0 ;  /* 0x0000000608067208 */ /* 0x000fe20004000000 */
[----:B------:R-:W-:Y:S01]  /*1ce0*/  VIADD R8, R4, -UR4 ;  /* 0x8000000404087c36 */ /* 0x000fe20008000000 */
[----:B------:R-:W-:-:S04]  /*1cf0*/  FSEL R7, R9, R7, !P0 ;  /* 0x0000000709077208 */ /* 0x000fc80004000000 */
[----:B------:R-:W-:Y:S02]  /*1d00*/  ISETP.GE.AND P1, PT, R8, 0x800, PT ;  /* 0x000008000800780c */ /* 0x000fe40003f26270 */
[----:B------:R-:W-:-:S06]  /*1d10*/  DSETP.GEU.AND P0, PT, R6, R10, PT ;  /* 0x0000000a0600722a */ /* 0x000fcc0003f0e000 */
[----:B------:R-:W-:Y:S02]  /*1d20*/  FSEL R6, R10, R6, !P0 ;  /* 0x000000060a067208 */ /* 0x000fe40004000000 */
[----:B------:R-:W-:-:S03]  /*1d30*/  FSEL R7, R11, R7, !P0 ;  /* 0x000000070b077208 */ /* 0x000fc60004000000 */
[----:B------:R-:W-:Y:S05]  /*1d40*/  @!P1 BRA `(.L_x_19) ;  /* 0x0000000c00009947 */ /* 0x000fea0003800000 */
[----:B------:R-:W-:-:S06]  /*1d50*/  UIADD3 UR4, UPT, UPT, UR4, 0x800, URZ ;  /* 0x0000080004047890 */ /* 0x000fcc000fffe0ff */
[----:B------:R-:W-:-:S13]  /*1d60*/  ISETP.LT.AND P0, PT, R25, UR4, PT ;  /* 0x0000000419007c0c */ /* 0x000fda000bf01270 */
[----:B------:R-:W-:Y:S05]  /*1d70*/  @!P0 BRA `(.L_x_20) ;  /* 0xfffffffc006c8947 */ /* 0x000fea000383ffff */
.L_x_18:
[----:B------:R-:W-:-:S13]  /*1d80*/  ISETP.LE.AND P0, PT, R4, UR4, PT ;  /* 0x0000000404007c0c */ /* 0x000fda000bf03270 */
[----:B------:R-:W-:Y:S05]  /*1d90*/  @P0 BRA `(.L_x_19) ;  /* 0x0000000800ec0947 */ /* 0x000fea0003800000 */
[----:B------:R-:W-:Y:S01]  /*1da0*/  VIADD R41, R4, -UR4 ;  /* 0x8000000404297c36 */ /* 0x000fe20008000000 */
[----:B------:R-:W-:Y:S04]  /*1db0*/  BSSY.RECONVERGENT B1, `(.L_x_19) ;  /* 0x00000b9000017945 */ /* 0x000fe80003800200 */
[----:B------:R-:W-:-:S13]  /*1dc0*/  ISETP.GE.AND P0, PT, R0, R41, PT ;  /* 0x000000290000720c */ /* 0x000fda0003f06270 */
[----:B------:R-:W-:Y:S05]  /*1dd0*/  @P0 BRA `(.L_x_21) ;  /* 0x0000000800d80947 */ /* 0x000fea0003800000 */
[----:B------:R-:W-:Y:S01]  /*1de0*/  LOP3.LUT R5, RZ, R0, RZ, 0x33, !PT ;  /* 0x00000000ff057212 */ /* 0x000fe200078e33ff */
[----:B------:R-:W-:Y:S01]  /*1df0*/  BSSY.RECONVERGENT B2, `(.L_x_22) ;  /* 0x0000016000027945 */ /* 0x000fe20003800200 */
[----:B------:R-:W-:Y:S02]  /*1e00*/  IMAD.MOV.U32 R40, RZ, RZ, R0 ;  /* 0x000000ffff287224 */ /* 0x000fe400078e0000 */
[----:B------:R-:W-:-:S04]  /*1e10*/  IADD3 R4, PT, PT, R4, -UR4, R5 ;  /* 0x8000000404047c10 */ /* 0x000fc8000fffe005 */
[C---:B------:R-:W-:Y:S02]  /*1e20*/  LOP3.LUT R5, R4.reuse, 0x300, RZ, 0xc0, !PT ;  /* 0x0000030004057812 */ /* 0x040fe400078ec0ff */
[----:B------:R-:W-:Y:S02]  /*1e30*/  ISETP.GE.U32.AND P2, PT, R4, 0x300, PT ;  /* 0x000003000400780c */ /* 0x000fe40003f46070 */
[----:B------:R-:W-:-:S13]  /*1e40*/  ISETP.NE.AND P0, PT, R5, 0x300, PT ;  /* 0x000003000500780c */ /* 0x000fda0003f05270 */
[----:B------:R-:W-:Y:S05]  /*1e50*/  @!P0 BRA `(.L_x_23) ;  /* 0x00000000003c8947 */ /* 0x000fea0003800000 */
[----:B------:R-:W-:Y:S01]  /*1e60*/  LEA.HI R4, R4, 0x1, RZ, 0x18 ;  /* 0x0000000104047811 */ /* 0x000fe200078fc0ff */
[----:B------:R-:W-:Y:S02]  /*1e70*/  VIADD R9, R0, UR4 ;  /* 0x0000000400097c36 */ /* 0x000fe40008000000 */
[----:B------:R-:W-:Y:S01]  /*1e80*/  IMAD.MOV.U32 R40, RZ, RZ, R0 ;  /* 0x000000ffff287224 */ /* 0x000fe200078e0000 */
[----:B------:R-:W-:-:S05]  /*1e90*/  LOP3.LUT R4, R4, 0x3, RZ, 0xc0, !PT ;  /* 0x0000000304047812 */ /* 0x000fca00078ec0ff */
[----:B------:R-:W-:-:S07]  /*1ea0*/  IMAD.MOV R8, RZ, RZ, -R4 ;  /* 0x000000ffff087224 */ /* 0x000fce00078e0a04 */
.L_x_24:
[----:B------:R-:W-:-:S06]  /*1eb0*/  IMAD.WIDE.U32 R4, R9, 0x8, R2 ;  /* 0x0000000809047825 */ /* 0x000fcc00078e0002 */
[----:B------:R-:W2:Y:S01]  /*1ec0*/  LDG.E.64.CONSTANT R4, desc[UR6][R4.64] ;  /* 0x0000000604047981 */ /* 0x000ea2000c1e9b00 */
[----:B------:R-:W-:Y:S02]  /*1ed0*/  VIADD R8, R8, 0x1 ;  /* 0x0000000108087836 */ /* 0x000fe40000000000 */
[----:B------:R-:W-:Y:S02]  /*1ee0*/  VIADD R40, R40, 0x100 ;  /* 0x0000010028287836 */ /* 0x000fe40000000000 */
[----:B------:R-:W-:Y:S01]  /*1ef0*/  VIADD R9, R9, 0x100 ;  /* 0x0000010009097836 */ /* 0x000fe20000000000 */
[----:B------:R-:W-:Y:S01]  /*1f00*/  ISETP.NE.AND P1, PT, R8, RZ, PT ;  /* 0x000000ff0800720c */ /* 0x000fe20003f25270 */
[----:B--2---:R-:W-:-:S06]  /*1f10*/  DSETP.GEU.AND P0, PT, R6, R4, PT ;  /* 0x000000040600722a */ /* 0x004fcc0003f0e000 */
[----:B------:R-:W-:Y:S02]  /*1f20*/  FSEL R6, R4, R6, !P0 ;  /* 0x0000000604067208 */ /* 0x000fe40004000000 */
[----:B------:R-:W-:-:S04]  /*1f30*/  FSEL R7, R5, R7, !P0 ;  /* 0x0000000705077208 */ /* 0x000fc80004000000 */
[----:B------:R-:W-:Y:S05]  /*1f40*/  @P1 BRA `(.L_x_24) ;  /* 0xfffffffc00d81947 */ /* 0x000fea000383ffff */
.L_x_23:
[----:B------:R-:W-:Y:S05]  /*1f50*/  BSYNC.RECONVERGENT B2 ;  /* 0x0000000000027941 */ /* 0x000fea0003800200 */
.L_x_22:
[----:B------:R-:W-:Y:S05]  /*1f60*/  @!P2 BRA `(.L_x_21) ;  /* 0x000000080074a947 */ /* 0x000fea0003800000 */
[----:B------:R-:W0:Y:S01]  /*1f70*/  LDCU.64 UR8, c[0x0][0x380] ;  /* 0x00007000ff0877ac */ /* 0x000e220008000a00 */
[----:B------:R-:W-:Y:S01]  /*1f80*/  IMAD.IADD R9, R41, 0x1, -R40 ;  /* 0x0000000129097824 */ /* 0x000fe200078e0a28 */
[C---:B------:R-:W-:Y:S01]  /*1f90*/  IADD3 R5, P0, PT, R40.reuse, UR4, RZ ;  /* 0x0000000428057c10 */ /* 0x040fe2000ff1e0ff */
[----:B------:R-:W-:Y:S01]  /*1fa0*/  BSSY.RECONVERGENT B2, `(.L_x_25) ;  /* 0x0000059000027945 */ /* 0x000fe20003800200 */
[----:B------:R-:W-:Y:S02]  /*1fb0*/  VIADD R43, R40, UR4 ;  /* 0x00000004282b7c36 */ /* 0x000fe40008000000 */
[----:B------:R-:W-:Y:S01]  /*1fc0*/  ISETP.GT.AND P1, PT, R9, 0xc00, PT ;  /* 0x00000c000900780c */ /* 0x000fe20003f24270 */
[----:B------:R-:W-:Y:S01]  /*1fd0*/  IMAD.X R8, RZ, RZ, RZ, P0 ;  /* 0x000000ffff087224 */ /* 0x000fe200000e06ff */
[----:B0-----:R-:W-:-:S04]  /*1fe0*/  LEA R4, P0, R5, UR8, 0x3 ;  /* 0x0000000805047c11 */ /* 0x001fc8000f8018ff */
[----:B------:R-:W-:Y:S02]  /*1ff0*/  LEA.HI.X R5, R5, UR9, R8, 0x3, P0 ;  /* 0x0000000905057c11 */ /* 0x000fe400080f1c08 */
[----:B------:R-:W-:-:S05]  /*2000*/  IADD3 R4, P0, PT, R4, 0x1000, RZ ;  /* 0x0000100004047810 */ /* 0x000fca0007f1e0ff */
[----:B------:R-:W-:Y:S01]  /*2010*/  IMAD.X R5, RZ, RZ, R5, P0 ;  /* 0x000000ffff057224 */ /* 0x000fe200000e0605 */
[----:B------:R-:W-:Y:S01]  /*2020*/  PLOP3.LUT P0, PT, PT, PT, PT, 0x80, 0x8 ;  /* 0x000000000008781c */ /* 0x000fe20003f0f070 */
[----:B------:R-:W-:-:S12]  /*2030*/  @!P1 BRA `(.L_x_26) ;  /* 0x00000004003c9947 */ /* 0x000fd80003800000 */
[----:B------:R-:W-:Y:S01]  /*2040*/  PLOP3.LUT P0, PT, PT, PT, PT, 0x8, 0x80 ;  /* 0x000000000080781c */ /* 0x000fe20003f0e170 */
[----:B------:R-:W-:-:S12]  /*2050*/  VIADD R45, R41, 0xfffff400 ;  /* 0xfffff400292d7836 */ /* 0x000fd80000000000 */
.L_x_27:
[C---:B------:R-:W-:Y:S01]  /*2060*/  IMAD.WIDE.U32 R38, R43.reuse, 0x8, R2 ;  /* 0x000000082b267825 */ /* 0x040fe200078e0002 */
[----:B------:R-:W2:Y:S04]  /*2070*/  LDG.E.64.CONSTANT R8, desc[UR6][R4.64+-0x800] ;  /* 0xfff8000604087981 */ /* 0x000ea8000c1e9b00 */
[----:B------:R-:W3:Y:S04]  /*2080*/  LDG.E.64.CONSTANT R10, desc[UR6][R4.64] ;  /* 0x00000006040a7981 */ /* 0x000ee8000c1e9b00 */
[----:B------:R-:W4:Y:S01]  /*2090*/  LDG.E.64.CONSTANT R38, desc[UR6][R38.64] ;  /* 0x0000000626267981 */ /* 0x000f22000c1e9b00 */
[----:B------:R-:W-:-:S03]  /*20a0*/  VIADD R15, R43, 0x400 ;  /* 0x000004002b0f7836 */ /* 0x000fc60000000000 */
[----:B------:R-:W5:Y:S01]  /*20b0*/  LDG.E.64.CONSTANT R12, desc[UR6][R4.64+0x800] ;  /* 0x00080006040c7981 */ /* 0x000f62000c1e9b00 */
[----:B------:R-:W-:-:S03]  /*20c0*/  IMAD.WIDE.U32 R14, R15, 0x8, R2 ;  /* 0x000000080f0e7825 */ /* 0x000fc600078e0002 */
[----:B------:R-:W5:Y:S04]  /*20d0*/  LDG.E.64.CONSTANT R16, desc[UR6][R4.64+0x1800] ;  /* 0x0018000604107981 */ /* 0x000f68000c1e9b00 */
[----:B------:R-:W5:Y:S04]  /*20e0*/  LDG.E.64.CONSTANT R14, desc[UR6][R14.64] ;  /* 0x000000060e0e7981 */ /* 0x000f68000c1e9b00 */
[----:B------:R-:W5:Y:S01]  /*20f0*/  LDG.E.64.CONSTANT R18, desc[UR6][R4.64+0x2000] ;  /* 0x0020000604127981 */ /* 0x000f62000c1e9b00 */
        /* <DEDUP_REMOVED lines=11> */
[----:B------:R-:W5:Y:S04]  /*21b0*/  LDG.E.64.CONSTANT R34, desc[UR6][R4.64+0x6000] ;  /* 0x0060000604227981 */ /* 0x000f68000c1e9b00 */
[----:B------:R0:W5:Y:S01]  /*21c0*/  LDG.E.64.CONSTANT R36, desc[UR6][R4.64+0x6800] ;  /* 0x0068000604247981 */ /* 0x000162000c1e9b00 */
[----:B------:R-:W-:-:S05]  /*21d0*/  VIADD R40, R40, 0x1000 ;  /* 0x0000100028287836 */ /* 0x000fca0000000000 */
[----:B------:R-:W-:Y:S02]  /*21e0*/  ISETP.GE.AND P2, PT, R40, R45, PT ;  /* 0x0000002d2800720c */ /* 0x000fe40003f46270 */
[----:B0-----:R-:W-:Y:S01]  /*21f0*/  IADD3 R4, P3, PT, R4, 0x8000, RZ ;  /* 0x0000800004047810 */ /* 0x001fe20007f7e0ff */
[----:B------:R-:W-:-:S04]  /*2200*/  VIADD R43, R43, 0x1000 ;  /* 0x000010002b2b7836 */ /* 0x000fc80000000000 */
[----:B------:R-:W-:Y:S01]  /*2210*/  IMAD.X R5, RZ, RZ, R5, P3 ;  /* 0x000000ffff057224 */ /* 0x000fe200018e0605 */
[----:B----4-:R-:W-:-:S06]  /*2220*/  DSETP.GEU.AND P1, PT, R6, R38, PT ;  /* 0x000000260600722a */ /* 0x010fcc0003f2e000 */
[----:B------:R-:W-:Y:S02]  /*2230*/  FSEL R6, R38, R6, !P1 ;  /* 0x0000000626067208 */ /* 0x000fe40004800000 */
[----:B------:R-:W-:-:S06]  /*2240*/  FSEL R7, R39, R7, !P1 ;  /* 0x0000000727077208 */ /* 0x000fcc0004800000 */
[----:B--2---:R-:W-:-:S06]  /*2250*/  DSETP.GEU.AND P1, PT, R6, R8, PT ;  /* 0x000000080600722a */ /* 0x004fcc0003f2e000 */
[----:B------:R-:W-:Y:S02]  /*2260*/  FSEL R6, R8, R6, !P1 ;  /* 0x0000000608067208 */ /* 0x000fe40004800000 */
[----:B------:R-:W-:-:S06]  /*2270*/  FSEL R7, R9, R7, !P1 ;  /* 0x0000000709077208 */ /* 0x000fcc0004800000 */
[----:B---3--:R-:W-:-:S06]  /*2280*/  DSETP.GEU.AND P1, PT, R6, R10, PT ;  /* 0x0000000a0600722a */ /* 0x008fcc0003f2e000 */
[----:B------:R-:W-:Y:S02]  /*2290*/  FSEL R6, R10, R6, !P1 ;  /* 0x000000060a067208 */ /* 0x000fe40004800000 */
[----:B------:R-:W-:-:S06]  /*22a0*/  FSEL R7, R11, R7, !P1 ;  /* 0x000000070b077208 */ /* 0x000fcc0004800000 */
[----:B-----5:R-:W-:-:S06]  /*22b0*/  DSETP.GEU.AND P1, PT, R6, R12, PT ;  /* 0x0000000c0600722a */ /* 0x020fcc0003f2e000 */
        /* <DEDUP_REMOVED lines=39> */
.L_x_26:
[----:B------:R-:W-:Y:S05]  /*2530*/  BSYNC.RECONVERGENT B2 ;  /* 0x0000000000027941 */ /* 0x000fea0003800200 */
.L_x_25:
[----:B------:R-:W-:Y:S01]  /*2540*/  IMAD.IADD R8, R41, 0x1, -R40 ;  /* 0x0000000129087824 */ /* 0x000fe200078e0a28 */
[----:B------:R-:W-:Y:S04]  /*2550*/  BSSY.RECONVERGENT B2, `(.L_x_28) ;  /* 0x000002b000027945 */ /* 0x000fe80003800200 */
[----:B------:R-:W-:-:S13]  /*2560*/  ISETP.GT.AND P1, PT, R8, 0x400, PT ;  /* 0x000004000800780c */ /* 0x000fda0003f24270 */
[----:B------:R-:W-:Y:S05]  /*2570*/  @!P1 BRA `(.L_x_29) ;  /* 0x0000000000a09947 */ /* 0x000fea0003800000 */
        /* <DEDUP_REMOVED lines=9> */
[----:B------:R-:W5:Y:S04]  /*2610*/  LDG.E.64.CONSTANT R22, desc[UR6][R4.64+0x2000] ;  /* 0x0020000604167981 */ /* 0x000f68000c1e9b00 */
[----:B------:R0:W5:Y:S01]  /*2620*/  LDG.E.64.CONSTANT R8, desc[UR6][R4.64+0x2800] ;  /* 0x0028000604087981 */ /* 0x000162000c1e9b00 */
[----:B------:R-:W-:-:S02]  /*2630*/  VIADD R40, R40, 0x800 ;  /* 0x0000080028287836 */ /* 0x000fc40000000000 */
[----:B------:R-:W-:Y:S01]  /*2640*/  VIADD R43, R43, 0x800 ;  /* 0x000008002b2b7836 */ /* 0x000fe20000000000 */
[----:B0-----:R-:W-:-:S05]  /*2650*/  IADD3 R4, P2, PT, R4, 0x4000, RZ ;  /* 0x0000400004047810 */ /* 0x001fca0007f5e0ff */
        /* <DEDUP_REMOVED lines=22> */
[----:B------:R-:W-:Y:S01]  /*27c0*/  DSETP.GEU.AND P1, PT, R6, R8, PT ;  /* 0x000000080600722a */ /* 0x000fe20003f2e000 */
[----:B------:R-:W-:-:S05]  /*27d0*/  PLOP3.LUT P0, PT, PT, PT, PT, 0x8, 0x80 ;  /* 0x000000000080781c */ /* 0x000fca0003f0e170 */
[----:B------:R-:W-:Y:S02]  /*27e0*/  FSEL R6, R8, R6, !P1 ;  /* 0x0000000608067208 */ /* 0x000fe40004800000 */
[----:B------:R-:W-:-:S07]  /*27f0*/  FSEL R7, R9, R7, !P1 ;  /* 0x0000000709077208 */ /* 0x000fce0004800000 */
.L_x_29:
[----:B------:R-:W-:Y:S05]  /*2800*/  BSYNC.RECONVERGENT B2 ;  /* 0x0000000000027941 */ /* 0x000fea0003800200 */
.L_x_28:
[----:B------:R-:W-:-:S13]  /*2810*/  ISETP.LT.OR P0, PT, R40, R41, P0 ;  /* 0x000000292800720c */ /* 0x000fda0000701670 */
[----:B------:R-:W-:Y:S05]  /*2820*/  @!P0 BRA `(.L_x_21) ;  /* 0x0000000000448947 */ /* 0x000fea0003800000 */
[----:B------:R-:W-:Y:S01]  /*2830*/  IMAD.WIDE.U32 R2, R43, 0x8, R2 ;  /* 0x000000082b027825 */ /* 0x000fe200078e0002 */
[----:B------:R-:W2:Y:S04]  /*2840*/  LDG.E.64.CONSTANT R8, desc[UR6][R4.64+-0x800] ;  /* 0xfff8000604087981 */ /* 0x000ea8000c1e9b00 */
[----:B------:R-:W3:Y:S04]  /*2850*/  LDG.E.64.CONSTANT R10, desc[UR6][R4.64] ;  /* 0x00000006040a7981 */ /* 0x000ee8000c1e9b00 */
[----:B------:R-:W4:Y:S04]  /*2860*/  LDG.E.64.CONSTANT R2, desc[UR6][R2.64] ;  /* 0x0000000602027981 */ /* 0x000f28000c1e9b00 */
[----:B------:R-:W5:Y:S01]  /*2870*/  LDG.E.64.CONSTANT R12, desc[UR6][R4.64+0x800] ;  /* 0x00080006040c7981 */ /* 0x000f62000c1e9b00 */
        /* <DEDUP_REMOVED lines=11> */
[----:B------:R-:W-:-:S07]  /*2930*/  FSEL R7, R13, R3, !P0 ;  /* 0x000000030d077208 */ /* 0x000fce0004000000 */
.L_x_21:
[----:B------:R-:W-:Y:S05]  /*2940*/  BSYNC.RECONVERGENT B1 ;  /* 0x0000000000017941 */ /* 0x000fea0003800200 */
.L_x_19:
[----:B------:R-:W0:Y:S01]  /*2950*/  S2R R10, SR_LANEID ;  /* 0x00000000000a7919 */ /* 0x000e220000000000 */
[----:B------:R-:W-:Y:S04]  /*2960*/  SHFL.DOWN PT, R2, R6, 0x1, 0x1f ;  /* 0x08201f0006027f89 */ /* 0x000fe800000e0000 */
        /* <DEDUP_REMOVED lines=10> */
[----:B------:R-:W-:-:S02]  /*2a10*/  @!P2 MOV R7, 0x400 ;  /* 0x000004000007a802 */ /* 0x000fc40000000f00 */
        /* <DEDUP_REMOVED lines=8> */
[----:B------:R-:W-:Y:S01]  /*2aa0*/  SHFL.DOWN PT, R2, R4, 0x4, 0x1f ;  /* 0x08801f0004027f89 */ /* 0x000fe200000e0000 */
[----:B-1----:R-:W-:-:S03]  /*2ab0*/  @!P2 LEA R7, R8, R7, 0x18 ;  /* 0x000000070807a211 */ /* 0x002fc600078ec0ff */
[----:B------:R-:W0:Y:S02]  /*2ac0*/  SHFL.DOWN PT, R3, R5, 0x4, 0x1f ;  /* 0x08801f0005037f89 */ /* 0x000e2400000e0000 */
[----:B------:R-:W-:Y:S01]  /*2ad0*/  @!P2 IMAD.IADD R9, R6, 0x1, R7 ;  /* 0x000000010609a824 */ /* 0x000fe200078e0207 */
[----:B0-----:R-:W-:-:S06]  /*2ae0*/  DSETP.GEU.AND P0, PT, R4, R2, PT ;  /* 0x000000020400722a */ /* 0x001fcc0003f0e000 */
[----:B------:R-:W-:Y:S02]  /*2af0*/  @!P1 FSEL R4, R2, R4, !P0 ;  /* 0x0000000402049208 */ /* 0x000fe40004000000 */
[----:B------:R-:W-:Y:S02]  /*2b00*/  @!P1 FSEL R5, R3, R5, !P0 ;  /* 0x0000000503059208 */ /* 0x000fe40004000000 */
[----:B------:R-:W-:Y:S01]  /*2b10*/  ISETP.GT.AND P1, PT, R10, 0x17, PT ;  /* 0x000000170a00780c */ /* 0x000fe20003f24270 */
[----:B------:R-:W-:Y:S04]  /*2b20*/  SHFL.DOWN PT, R2, R4, 0x8, 0x1f ;  /* 0x09001f0004027f89 */ /* 0x000fe800000e0000 */
[----:B------:R-:W0:Y:S02]  /*2b30*/  SHFL.DOWN PT, R3, R5, 0x8, 0x1f ;  /* 0x09001f0005037f89 */ /* 0x000e2400000e0000 */
[----:B0-----:R-:W-:-:S06]  /*2b40*/  DSETP.GEU.AND P0, PT, R4, R2, PT ;  /* 0x000000020400722a */ /* 0x001fcc0003f0e000 */
[----:B------:R-:W-:Y:S02]  /*2b50*/  @!P1 FSEL R4, R2, R4, !P0 ;  /* 0x0000000402049208 */ /* 0x000fe40004000000 */
[----:B------:R-:W-:Y:S02]  /*2b60*/  @!P1 FSEL R5, R3, R5, !P0 ;  /* 0x0000000503059208 */ /* 0x000fe40004000000 */
[----:B------:R-:W-:Y:S01]  /*2b70*/  ISETP.GT.AND P1, PT, R10, 0xf, PT ;  /* 0x0000000f0a00780c */ /* 0x000fe20003f24270 */
[----:B------:R-:W-:Y:S04]  /*2b80*/  SHFL.DOWN PT, R2, R4, 0x10, 0x1f ;  /* 0x0a001f0004027f89 */ /* 0x000fe800000e0000 */
[----:B------:R-:W0:Y:S02]  /*2b90*/  SHFL.DOWN PT, R3, R5, 0x10, 0x1f ;  /* 0x0a001f0005037f89 */ /* 0x000e2400000e0000 */
[----:B0-----:R-:W-:-:S06]  /*2ba0*/  DSETP.GEU.AND P0, PT, R4, R2, PT ;  /* 0x000000020400722a */ /* 0x001fcc0003f0e000 */
[----:B------:R-:W-:Y:S02]  /*2bb0*/  FSEL R2, R2, R4, !P0 ;  /* 0x0000000402027208 */ /* 0x000fe40004000000 */
        /* <DEDUP_REMOVED lines=10> */
[----:B--2---:R-:W0:Y:S04]  /*2c60*/  LDS.128 R8, [UR4+0x10] ;  /* 0x00001004ff087984 */ /* 0x004e280008000c00 */
        /* <DEDUP_REMOVED lines=25> */
.L_x_2:
        /* <DEDUP_REMOVED lines=12> */
.L_x_32:
[----:B------:R-:W-:Y:S05]  /*2ec0*/  BSYNC.RECONVERGENT B1 ;  /* 0x0000000000017941 */ /* 0x000fea0003800200 */
.L_x_31:
        /* <DEDUP_REMOVED lines=17> */
.L_x_37:
        /* <DEDUP_REMOVED lines=12> */
.L_x_36:
[----:B------:R-:W-:Y:S05]  /*30a0*/  BSYNC.RECONVERGENT B2 ;  /* 0x0000000000027941 */ /* 0x000fea0003800200 */
.L_x_35:
        /* <DEDUP_REMOVED lines=9> */
.L_x_40:
        /* <DEDUP_REMOVED lines=74> */
.L_x_39:
[----:B------:R-:W-:Y:S05]  /*35e0*/  BSYNC.RECONVERGENT B2 ;  /* 0x0000000000027941 */ /* 0x000fea0003800200 */
.L_x_38:
        /* <DEDUP_REMOVED lines=42> */
.L_x_42:
[----:B------:R-:W-:Y:S05]  /*3890*/  BSYNC.RECONVERGENT B2 ;  /* 0x0000000000027941 */ /* 0x000fea0003800200 */
.L_x_41:
        /* <DEDUP_REMOVED lines=20> */
.L_x_34:
[----:B------:R-:W-:Y:S05]  /*39e0*/  BSYNC.RECONVERGENT B1 ;  /* 0x0000000000017941 */ /* 0x000fea0003800200 */
.L_x_33:
        /* <DEDUP_REMOVED lines=14> */
[----:B------:R-:W-:Y:S01]  /*3ad0*/  IMAD.MOV.U32 R2, RZ, RZ, R9 ;  /* 0x000000ffff027224 */ /* 0x000fe200078e0009 */
[----:B------:R-:W-:Y:S01]  /*3ae0*/  @!P2 MOV R4, 0x400 ;  /* 0x000004000004a802 */ /* 0x000fe20000000f00 */
[----:B------:R-:W-:Y:S01]  /*3af0*/  IMAD.MOV.U32 R3, RZ, RZ, R11 ;  /* 0x000000ffff037224 */ /* 0x000fe200078e000b */
[----:B------:R-:W0:Y:S01]  /*3b00*/  SHFL.DOWN PT, R7, R11, 0x2, 0x1f ;  /* 0x08401f000b077f89 */ /* 0x000e2200000e0000 */
[----:B------:R-:W-:Y:S01]  /*3b10*/  @!P2 SHF.R.U32.HI R0, RZ, 0x2, R5 ;  /* 0x00000002ff00a819 */ /* 0x000fe20000011605 */
[----:B------:R-:W1:Y:S03]  /*3b20*/  @!P2 S2R R13, SR_CgaCtaId ;  /* 0x00000000000da919 */ /* 0x000e660000008800 */
[----:B------:R-:W-:Y:S01]  /*3b30*/  @!P2 LOP3.LUT R0, R0, 0xf8, RZ, 0xc0, !PT ;  /* 0x000000f80000a812 */ /* 0x000fe200078ec0ff */
[----:B0-----:R-:W-:-:S06]  /*3b40*/  DSETP.GEU.AND P0, PT, R2, R6, PT ;  /* 0x000000060200722a */ /* 0x001fcc0003f0e000 */
[----:B------:R-:W-:Y:S02]  /*3b50*/  @!P1 FSEL R9, R6, R9, !P0 ;  /* 0x0000000906099208 */ /* 0x000fe40004000000 */
[----:B------:R-:W-:Y:S02]  /*3b60*/  @!P1 FSEL R11, R7, R11, !P0 ;  /* 0x0000000b070b9208 */ /* 0x000fe40004000000 */
[----:B------:R-:W-:Y:S01]  /*3b70*/  ISETP.GT.AND P1, PT, R8, 0x1b, PT ;  /* 0x0000001b0800780c */ /* 0x000fe20003f24270 */
[----:B------:R-:W-:Y:S01]  /*3b80*/  SHFL.DOWN PT, R2, R9, 0x4, 0x1f ;  /* 0x08801f0009027f89 */ /* 0x000fe200000e0000 */
[----:B------:R-:W-:Y:S01]  /*3b90*/  IMAD.MOV.U32 R6, RZ, RZ, R9 ;  /* 0x000000ffff067224 */ /* 0x000fe200078e0009 */
[----:B-1----:R-:W-:Y:S01]  /*3ba0*/  @!P2 LEA R13, R13, R4, 0x18 ;  /* 0x000000040d0da211 */ /* 0x002fe200078ec0ff */
[----:B------:R-:W-:Y:S01]  /*3bb0*/  IMAD.MOV.U32 R7, RZ, RZ, R11 ;  /* 0x000000ffff077224 */ /* 0x000fe200078e000b */
[----:B------:R-:W0:Y:S03]  /*3bc0*/  SHFL.DOWN PT, R3, R11, 0x4, 0x1f ;  /* 0x08801f000b037f89 */ /* 0x000e2600000e0000 */
[----:B------:R-:W-:-:S02]  /*3bd0*/  @!P2 IMAD.IADD R13, R0, 0x1, R13 ;  /* 0x00000001000da824 */ /* 0x000fc400078e020d */
[----:B0-----:R-:W-:-:S06]  /*3be0*/  DSETP.GEU.AND P0, PT, R6, R2, PT ;  /* 0x000000020600722a */ /* 0x001fcc0003f0e000 */
[----:B------:R-:W-:Y:S02]  /*3bf0*/  @!P1 FSEL R9, R2, R9, !P0 ;  /* 0x0000000902099208 */ /* 0x000fe40004000000 */
[----:B------:R-:W-:Y:S02]  /*3c00*/  @!P1 FSEL R11, R3, R11, !P0 ;  /* 0x0000000b030b9208 */ /* 0x000fe40004000000 */
[----:B------:R-:W-:Y:S01]  /*3c10*/  ISETP.GT.AND P1, PT, R8, 0x17, PT ;  /* 0x000000170800780c */ /* 0x000fe20003f24270 */
[----:B------:R-:W-:Y:S01]  /*3c20*/  SHFL.DOWN PT, R2, R9, 0x8, 0x1f ;  /* 0x09001f0009027f89 */ /* 0x000fe200000e0000 */
[----:B------:R-:W-:Y:S02]  /*3c30*/  IMAD.MOV.U32 R6, RZ, RZ, R9 ;  /* 0x000000ffff067224 */ /* 0x000fe400078e0009 */
[----:B------:R-:W-:Y:S01]  /*3c40*/  IMAD.MOV.U32 R7, RZ, RZ, R11 ;  /* 0x000000ffff077224 */ /* 0x000fe200078e000b */
[----:B------:R-:W0:Y:S05]  /*3c50*/  SHFL.DOWN PT, R3, R11, 0x8, 0x1f ;  /* 0x09001f000b037f89 */ /* 0x000e2a00000e0000 */
        /* <DEDUP_REMOVED lines=20> */
[----:B------:R-:W0:Y:S04]  /*3da0*/  LDS.128 R8, [UR4+0x10] ;  /* 0x00001004ff087984 */ /* 0x000e280008000c00 */
[----:B-1----:R-:W1:Y:S01]  /*3db0*/  LDS.128 R12, [UR4+0x20] ;  /* 0x00002004ff0c7984 */ /* 0x002e620008000c00 */
        /* <DEDUP_REMOVED lines=24> */
.L_x_43:
        /* <DEDUP_REMOVED lines=20> */
[----:B------:R-:W0:Y:S05]  /*4080*/  SHFL.DOWN PT, R7, R0, 0x2, R11 ;  /* 0x0840000000077989 */ /* 0x000e2a00000e000b */
[----:B0-----:R-:W-:-:S06]  /*4090*/  DSETP.GEU.AND P0, PT, R2, R6, PT ;  /* 0x000000060200722a */ /* 0x001fcc0003f0e000 */
[----:B------:R-:W-:Y:S01]  /*40a0*/  @!P1 FSEL R9, R6, R9, !P0 ;  /* 0x0000000906099208 */ /* 0x000fe20004000000 */
[----:B------:R-:W-:Y:S01]  /*40b0*/  VIADD R6, R8, 0x4 ;  /* 0x0000000408067836 */ /* 0x000fe20000000000 */
[----:B------:R-:W-:-:S03]  /*40c0*/  @!P1 FSEL R0, R7, R0, !P0 ;  /* 0x0000000007009208 */ /* 0x000fc60004000000 */
[----:B------:R-:W-:Y:S01]  /*40d0*/  SHFL.DOWN PT, R2, R9, 0x4, R11 ;  /* 0x0880000009027989 */ /* 0x000fe200000e000b */
[----:B------:R-:W-:Y:S01]  /*40e0*/  ISETP.GT.AND P1, PT, R6, R11, PT ;  /* 0x0000000b0600720c */ /* 0x000fe20003f24270 */
[----:B------:R-:W-:Y:S02]  /*40f0*/  IMAD.MOV.U32 R6, RZ, RZ, R9 ;  /* 0x000000ffff067224 */ /* 0x000fe400078e0009 */
[----:B------:R-:W0:Y:S01]  /*4100*/  SHFL.DOWN PT, R3, R0, 0x4, R11 ;  /* 0x0880000000037989 */ /* 0x000e2200000e000b */
[----:B------:R-:W-:-:S06]  /*4110*/  IMAD.MOV.U32 R7, RZ, RZ, R0 ;  /* 0x000000ffff077224 */ /* 0x000fcc00078e0000 */
[----:B0-----:R-:W-:Y:S01]  /*4120*/  DSETP.GEU.AND P0, PT, R6, R2, PT ;  /* 0x000000020600722a */ /* 0x001fe20003f0e000 */
[----:B------:R-:W-:-:S05]  /*4130*/  VIADD R6, R8, 0x8 ;  /* 0x0000000808067836 */ /* 0x000fca0000000000 */
        /* <DEDUP_REMOVED lines=15> */
[----:B------:R-:W-:Y:S02]  /*4230*/  IMAD.MOV.U32 R6, RZ, RZ, R9 ;  /* 0x000000ffff067224 */ /* 0x000fe400078e0009 */
[----:B------:R-:W-:Y:S01]  /*4240*/  IMAD.MOV.U32 R7, RZ, RZ, R0 ;  /* 0x000000ffff077224 */ /* 0x000fe200078e0000 */
[----:B------:R-:W0:Y:S05]  /*4250*/  SHFL.DOWN PT, R3, R0, 0x10, R11 ;  /* 0x0a00000000037989 */ /* 0x000e2a00000e000b */
[----:B0-----:R-:W-:Y:S01]  /*4260*/  DSETP.GEU.AND P1, PT, R6, R2, PT ;  /* 0x000000020600722a */ /* 0x001fe20003f2e000 */
[----:B------:R-:W-:-:S02]  /*4270*/  @!P0 MOV R7, 0x400 ;  /* 0x0000040000078802 */ /* 0x000fc40000000f00 */
[----:B------:R-:W-:Y:S02]  /*4280*/  @!P0 SHF.R.U32.HI R6, RZ, 0x2, R5 ;  /* 0x00000002ff068819 */ /* 0x000fe40000011605 */
[----:B-1----:R-:W-:Y:S02]  /*4290*/  @!P0 LEA R7, R10, R7, 0x18 ;  /* 0x000000070a078211 */ /* 0x002fe400078ec0ff */
[----:B------:R-:W-:Y:S02]  /*42a0*/  @!P0 LOP3.LUT R6, R6, 0xf8, RZ, 0xc0, !PT ;  /* 0x000000f806068812 */ /* 0x000fe400078ec0ff */
[----:B------:R-:W-:Y:S02]  /*42b0*/  @!P2 FSEL R9, R2, R9, !P1 ;  /* 0x000000090209a208 */ /* 0x000fe40004800000 */
[----:B------:R-:W-:Y:S01]  /*42c0*/  @!P2 FSEL R0, R3, R0, !P1 ;  /* 0x000000000300a208 */ /* 0x000fe20004800000 */
[----:B------:R-:W-:Y:S02]  /*42d0*/  @!P0 IMAD.IADD R3, R6, 0x1, R7 ;  /* 0x0000000106038824 */ /* 0x000fe400078e0207 */
[----:B------:R-:W-:-:S02]  /*42e0*/  IMAD.MOV.U32 R6, RZ, RZ, R9 ;  /* 0x000000ffff067224 */ /* 0x000fc400078e0009 */
[----:B------:R-:W-:-:S05]  /*42f0*/  IMAD.MOV.U32 R7, RZ, RZ, R0 ;  /* 0x000000ffff077224 */ /* 0x000fca00078e0000 */
[----:B------:R1:W-:Y:S01]  /*4300*/  @!P0 STS.64 [R3+0x8], R6 ;  /* 0x0000080603008388 */ /* 0x0003e20000000a00 */
[----:B------:R-:W-:Y:S01]  /*4310*/  BAR.SYNC.DEFER_BLOCKING 0x0 ;  /* 0x0000000000007b1d */ /* 0x000fe20000010000 */
[----:B------:R-:W-:-:S13]  /*4320*/  ISETP.NE.AND P0, PT, R5, RZ, PT ;  /* 0x000000ff0500720c */ /* 0x000fda0003f05270 */
[----:B-1----:R-:W-:Y:S05]  /*4330*/  @P0 BRA `(.L_x_17) ;  /* 0x0000001800340947 */ /* 0x002fea0003800000 */
[----:B------:R-:W0:Y:S01]  /*4340*/  S2UR UR5, SR_CgaCtaId ;  /* 0x00000000000579c3 */ /* 0x000e220000008800 */
[----:B------:R-:W-:Y:S01]  /*4350*/  UMOV UR4, 0x400 ;  /* 0x0000040000047882 */ /* 0x000fe20000000000 */
[C---:B------:R-:W-:Y:S02]  /*4360*/  ISETP.GT.AND P3, PT, R4.reuse, 0x20, PT ;  /* 0x000000200400780c */ /* 0x040fe40003f64270 */
        /* <DEDUP_REMOVED lines=10> */
[----:B------:R-:W-:Y:S01]  /*4410*/  ISETP.GT.AND P1, PT, R4, 0x60, PT ;  /* 0x000000600400780c */ /* 0x000fe20003f24270 */
[----:B------:R-:W-:Y:S02]  /*4420*/  IMAD.MOV.U32 R2, RZ, RZ, R6 ;  /* 0x000000ffff027224 */ /* 0x000fe400078e0006 */
        /* <DEDUP_REMOVED lines=29> */
.L_x_30:
[----:B------:R-:W0:Y:S01]  /*4600*/  S2R R41, SR_TID.X ;  /* 0x0000000000297919 */ /* 0x000e220000002100 */
[----:B------:R-:W0:Y:S02]  /*4610*/  LDC.64 R6, c[0x0][0x380] ;  /* 0x0000e000ff067b82 */ /* 0x000e240000000a00 */
[----:B0-----:R-:W-:-:S05]  /*4620*/  IMAD.WIDE.U32 R6, R41, 0x8, R6 ;  /* 0x0000000829067825 */ /* 0x001fca00078e0006 */
[----:B------:R-:W2:Y:S04]  /*4630*/  LDG.E.64.CONSTANT R20, desc[UR6][R6.64] ;  /* 0x0000000606147981 */ /* 0x000ea8000c1e9b00 */
[----:B------:R-:W2:Y:S04]  /*4640*/  LDG.E.64.CONSTANT R2, desc[UR6][R6.64+0x800] ;  /* 0x0008000606027981 */ /* 0x000ea8000c1e9b00 */
[----:B------:R-:W3:Y:S04]  /*4650*/  LDG.E.64.CONSTANT R8, desc[UR6][R6.64+0x1000] ;  /* 0x0010000606087981 */ /* 0x000ee8000c1e9b00 */
[----:B------:R-:W4:Y:S04]  /*4660*/  LDG.E.64.CONSTANT R10, desc[UR6][R6.64+0x1800] ;  /* 0x00180006060a7981 */ /* 0x000f28000c1e9b00 */
[----:B------:R-:W5:Y:S04]  /*4670*/  LDG.E.64.CONSTANT R12, desc[UR6][R6.64+0x2000] ;  /* 0x00200006060c7981 */ /* 0x000f68000c1e9b00 */
[----:B------:R-:W5:Y:S04]  /*4680*/  LDG.E.64.CONSTANT R14, desc[UR6][R6.64+0x2800] ;  /* 0x00280006060e7981 */ /* 0x000f68000c1e9b00 */
[----:B------:R-:W5:Y:S04]  /*4690*/  LDG.E.64.CONSTANT R16, desc[UR6][R6.64+0x3000] ;  /* 0x0030000606107981 */ /* 0x000f68000c1e9b00 */
[----:B------:R-:W5:Y:S01]  /*46a0*/  LDG.E.64.CONSTANT R18, desc[UR6][R6.64+0x3800] ;  /* 0x0038000606127981 */ /* 0x000f62000c1e9b00 */
[----:B------:R-:W-:Y:S01]  /*46b0*/  ISETP.GE.U32.AND P1, PT, R4, 0x1000, PT ;  /* 0x000010000400780c */ /* 0x000fe20003f26070 */
[----:B------:R-:W-:Y:S01]  /*46c0*/  IMAD.MOV.U32 R45, RZ, RZ, 0x800 ;  /* 0x00000800ff2d7424 */ /* 0x000fe200078e00ff */
[----:B--2---:R-:W-:-:S06]  /*46d0*/  DSETP.GEU.AND P0, PT, R20, R2, PT ;  /* 0x000000021400722a */ /* 0x004fcc0003f0e000 */
        /* <DEDUP_REMOVED lines=21> */
[----:B------:R-:W0:Y:S01]  /*4830*/  LDC R24, c[0x0][0x390] ;  /* 0x0000e400ff187b82 */ /* 0x000e220000000800 */
[----:B------:R-:W-:Y:S02]  /*4840*/  VIADD R0, R4, 0xfffff800 ;  /* 0xfffff80004007836 */ /* 0x000fe40000000000 */
[----:B------:R-:W-:-:S07]  /*4850*/  IMAD.MOV.U32 R45, RZ, RZ, 0x800 ;  /* 0x00000800ff2d7424 */ /* 0x000fce00078e00ff */
.L_x_46:
[----:B------:R-:W-:-:S05]  /*4860*/  IMAD.WIDE R4, R45, 0x8, R6 ;  /* 0x000000082d047825 */ /* 0x000fca00078e0206 */
[----:B------:R-:W2:Y:S04]  /*4870*/  LDG.E.64.CONSTANT R10, desc[UR6][R4.64] ;  /* 0x00000006040a7981 */ /* 0x000ea8000c1e9b00 */
[----:B------:R-:W3:Y:S04]  /*4880*/  LDG.E.64.CONSTANT R12, desc[UR6][R4.64+0x800] ;  /* 0x00080006040c7981 */ /* 0x000ee8000c1e9b00 */
[----:B------:R-:W4:Y:S04]  /*4890*/  LDG.E.64.CONSTANT R14, desc[UR6][R4.64+0x1000] ;  /* 0x00100006040e7981 */ /* 0x000f28000c1e9b00 */
[----:B------:R-:W5:Y:S04]  /*48a0*/  LDG.E.64.CONSTANT R16, desc[UR6][R4.64+0x1800] ;  /* 0x0018000604107981 */ /* 0x000f68000c1e9b00 */
[----:B------:R-:W5:Y:S04]  /*48b0*/  LDG.E.64.CONSTANT R18, desc[UR6][R4.64+0x2000] ;  /* 0x0020000604127981 */ /* 0x000f68000c1e9b00 */
[----:B------:R-:W5:Y:S04]  /*48c0*/  LDG.E.64.CONSTANT R20, desc[UR6][R4.64+0x2800] ;  /* 0x0028000604147981 */ /* 0x000f68000c1e9b00 */
[----:B------:R-:W5:Y:S04]  /*48d0*/  LDG.E.64.CONSTANT R22, desc[UR6][R4.64+0x3000] ;  /* 0x0030000604167981 */ /* 0x000f68000c1e9b00 */
[----:B------:R0:W5:Y:S02]  /*48e0*/  LDG.E.64.CONSTANT R8, desc[UR6][R4.64+0x3800] ;  /* 0x0038000604087981 */ /* 0x000164000c1e9b00 */
[----:B0-----:R-:W-:-:S04]  /*48f0*/  IMAD.MOV.U32 R4, RZ, RZ, R24 ;  /* 0x000000ffff047224 */ /* 0x001fc800078e0018 */
[----:B------:R-:W-:-:S05]  /*4900*/  IMAD.IADD R5, R4, 0x1, -R45 ;  /* 0x0000000104057824 */ /* 0x000fca00078e0a2d */
[----:B------:R-:W-:Y:S01]  /*4910*/  ISETP.GE.AND P1, PT, R5, 0x800, PT ;  /* 0x000008000500780c */ /* 0x000fe20003f26270 */
        /* <DEDUP_REMOVED lines=25> */
[----:B------:R-:W-:-:S05]  /*4ab0*/  VIADD R45, R45, 0x800 ;  /* 0x000008002d2d7836 */ /* 0x000fca0000000000 */
[----:B------:R-:W-:-:S13]  /*4ac0*/  ISETP.GT.AND P0, PT, R45, R0, PT ;  /* 0x000000002d00720c */ /* 0x000fda0003f04270 */
[----:B------:R-:W-:Y:S05]  /*4ad0*/  @!P0 BRA `(.L_x_46) ;  /* 0xfffffffc00608947 */ /* 0x000fea000383ffff */
.L_x_44:
[----:B------:R-:W-:-:S13]  /*4ae0*/  ISETP.GE.AND P0, PT, R45, R4, PT ;  /* 0x000000042d00720c */ /* 0x000fda0003f06270 */
[----:B------:R-:W-:Y:S05]  /*4af0*/  @P0 BRA `(.L_x_45) ;  /* 0x0000000800fc0947 */ /* 0x000fea0003800000 */
[----:B------:R-:W-:Y:S01]  /*4b00*/  IMAD.IADD R0, R4, 0x1, -R45 ;  /* 0x0000000104007824 */ /* 0x000fe200078e0a2d */
[----:B------:R-:W-:Y:S04]  /*4b10*/  BSSY.RECONVERGENT B1, `(.L_x_45) ;  /* 0x00000bd000017945 */ /* 0x000fe80003800200 */
[----:B------:R-:W-:-:S13]  /*4b20*/  ISETP.GE.AND P0, PT, R41, R0, PT ;  /* 0x000000002900720c */ /* 0x000fda0003f06270 */
[----:B------:R-:W-:Y:S05]  /*4b30*/  @P0 BRA `(.L_x_47) ;  /* 0x0000000800e80947 */ /* 0x000fea0003800000 */
[----:B------:R-:W-:Y:S01]  /*4b40*/  LOP3.LUT R5, RZ, R41, RZ, 0x33, !PT ;  /* 0x00000029ff057212 */ /* 0x000fe200078e33ff */
[----:B------:R-:W-:Y:S01]  /*4b50*/  BSSY.RECONVERGENT B2, `(.L_x_48) ;  /* 0x0000017000027945 */ /* 0x000fe20003800200 */
[----:B------:R-:W-:Y:S02]  /*4b60*/  IMAD.MOV.U32 R43, RZ, RZ, R41 ;  /* 0x000000ffff2b7224 */ /* 0x000fe400078e0029 */
[----:B------:R-:W-:-:S04]  /*4b70*/  IADD3 R4, PT, PT, -R45, R4, R5 ;  /* 0x000000042d047210 */ /* 0x000fc80007ffe105 */
[C---:B------:R-:W-:Y:S02]  /*4b80*/  LOP3.LUT R5, R4.reuse, 0x300, RZ, 0xc0, !PT ;  /* 0x0000030004057812 */ /* 0x040fe400078ec0ff */
[----:B------:R-:W-:Y:S02]  /*4b90*/  ISETP.GE.U32.AND P2, PT, R4, 0x300, PT ;  /* 0x000003000400780c */ /* 0x000fe40003f46070 */
[----:B------:R-:W-:-:S13]  /*4ba0*/  ISETP.NE.AND P0, PT, R5, 0x300, PT ;  /* 0x000003000500780c */ /* 0x000fda0003f05270 */
[----:B------:R-:W-:Y:S05]  /*4bb0*/  @!P0 BRA `(.L_x_49) ;  /* 0x0000000000408947 */ /* 0x000fea0003800000 */
[----:B------:R-:W0:Y:S01]  /*4bc0*/  LDC.64 R6, c[0x0][0x380] ;  /* 0x0000e000ff067b82 */ /* 0x000e220000000a00 */
[----:B------:R-:W-:Y:S01]  /*4bd0*/  LEA.HI R4, R4, 0x1, RZ, 0x18 ;  /* 0x0000000104047811 */ /* 0x000fe200078fc0ff */
[----:B------:R-:W-:Y:S02]  /*4be0*/  IMAD.IADD R9, R41, 0x1, R45 ;  /* 0x0000000129097824 */ /* 0x000fe400078e022d */
[----:B------:R-:W-:Y:S01]  /*4bf0*/  IMAD.MOV.U32 R43, RZ, RZ, R41 ;  /* 0x000000ffff2b7224 */ /* 0x000fe200078e0029 */
[----:B------:R-:W-:-:S05]  /*4c00*/  LOP3.LUT R4, R4, 0x3, RZ, 0xc0, !PT ;  /* 0x0000000304047812 */ /* 0x000fca00078ec0ff */
[----:B------:R-:W-:-:S07]  /*4c10*/  IMAD.MOV R8, RZ, RZ, -R4 ;  /* 0x000000ffff087224 */ /* 0x000fce00078e0a04 */
.L_x_50:
[----:B0-----:R-:W-:-:S06]  /*4c20*/  IMAD.WIDE.U32 R4, R9, 0x8, R6 ;  /* 0x0000000809047825 */ /* 0x001fcc00078e0006 */
        /* <DEDUP_REMOVED lines=9> */
.L_x_49:
[----:B------:R-:W-:Y:S05]  /*4cc0*/  BSYNC.RECONVERGENT B2 ;  /* 0x0000000000027941 */ /* 0x000fea0003800200 */
.L_x_48:
[----:B------:R-:W-:Y:S05]  /*4cd0*/  @!P2 BRA `(.L_x_47) ;  /* 0x000000080080a947 */ /* 0x000fea0003800000 */
[----:B------:R-:W0:Y:S01]  /*4ce0*/  LDCU.64 UR4, c[0x0][0x380] ;  /* 0x00007000ff0477ac */ /* 0x000e220008000a00 */
[----:B------:R-:W-:Y:S01]  /*4cf0*/  IMAD.IADD R7, R0, 0x1, -R43 ;  /* 0x0000000100077824 */ /* 0x000fe200078e0a2b */
[C---:B------:R-:W-:Y:S01]  /*4d00*/  IADD3 R5, P0, PT, R43.reuse, R45, RZ ;  /* 0x0000002d2b057210 */ /* 0x040fe20007f1e0ff */
[----:B------:R-:W-:Y:S01]  /*4d10*/  BSSY.RECONVERGENT B2, `(.L_x_51) ;  /* 0x000005a000027945 */ /* 0x000fe20003800200 */
[----:B------:R-:W-:Y:S02]  /*4d20*/  IMAD.IADD R45, R43, 0x1, R45 ;  /* 0x000000012b2d7824 */ /* 0x000fe400078e022d */
        /* <DEDUP_REMOVED lines=8> */
[----:B------:R-:W0:Y:S01]  /*4db0*/  LDC.64 R6, c[0x0][0x380] ;  /* 0x0000e000ff067b82 */ /* 0x000e220000000a00 */
[----:B------:R-:W-:Y:S01]  /*4dc0*/  PLOP3.LUT P0, PT, PT, PT, PT, 0x8, 0x80 ;  /* 0x000000000080781c */ /* 0x000fe20003f0e170 */
[----:B------:R-:W-:-:S12]  /*4dd0*/  VIADD R40, R0, 0xfffff400 ;  /* 0xfffff40000287836 */ /* 0x000fd80000000000 */
.L_x_53:
[C---:B0-----:R-:W-:Y:S01]  /*4de0*/  IMAD.WIDE.U32 R38, R45.reuse, 0x8, R6 ;  /* 0x000000082d267825 */ /* 0x041fe200078e0006 */
        /* <DEDUP_REMOVED lines=76> */
.L_x_52:
[----:B------:R-:W-:Y:S05]  /*52b0*/  BSYNC.RECONVERGENT B2 ;  /* 0x0000000000027941 */ /* 0x000fea0003800200 */
.L_x_51:
[----:B------:R-:W-:Y:S01]  /*52c0*/  IMAD.IADD R6, R0, 0x1, -R43 ;  /* 0x0000000100067824 */ /* 0x000fe200078e0a2b */
[----:B------:R-:W-:Y:S04]  /*52d0*/  BSSY.RECONVERGENT B2, `(.L_x_54) ;  /* 0x000002c000027945 */ /* 0x000fe80003800200 */
[----:B------:R-:W-:-:S13]  /*52e0*/  ISETP.GT.AND P1, PT, R6, 0x400, PT ;  /* 0x000004000600780c */ /* 0x000fda0003f24270 */
[----:B------:R-:W-:Y:S05]  /*52f0*/  @!P1 BRA `(.L_x_55) ;  /* 0x0000000000a49947 */ /* 0x000fea0003800000 */
[----:B------:R-:W0:Y:S01]  /*5300*/  LDC.64 R16, c[0x0][0x380] ;  /* 0x0000e000ff107b82 */ /* 0x000e220000000a00 */
[----:B------:R-:W2:Y:S04]  /*5310*/  LDG.E.64.CONSTANT R10, desc[UR6][R4.64+-0x800] ;  /* 0xfff80006040a7981 */ /* 0x000ea8000c1e9b00 */
[----:B------:R-:W3:Y:S01]  /*5320*/  LDG.E.64.CONSTANT R12, desc[UR6][R4.64] ;  /* 0x00000006040c7981 */ /* 0x000ee2000c1e9b00 */
[----:B------:R-:W-:-:S03]  /*5330*/  VIADD R7, R45, 0x400 ;  /* 0x000004002d077836 */ /* 0x000fc60000000000 */
[----:B------:R-:W4:Y:S04]  /*5340*/  LDG.E.64.CONSTANT R14, desc[UR6][R4.64+0x800] ;  /* 0x00080006040e7981 */ /* 0x000f28000c1e9b00 */
[----:B------:R-:W5:Y:S04]  /*5350*/  LDG.E.64.CONSTANT R18, desc[UR6][R4.64+0x1800] ;  /* 0x0018000604127981 */ /* 0x000f68000c1e9b00 */
[----:B------:R-:W5:Y:S01]  /*5360*/  LDG.E.64.CONSTANT R20, desc[UR6][R4.64+0x2000] ;  /* 0x0020000604147981 */ /* 0x000f62000c1e9b00 */
[----:B0-----:R-:W-:-:S06]  /*5370*/  IMAD.WIDE.U32 R8, R45, 0x8, R16 ;  /* 0x000000082d087825 */ /* 0x001fcc00078e0010 */
[----:B------:R-:W2:Y:S01]  /*5380*/  LDG.E.64.CONSTANT R8, desc[UR6][R8.64] ;  /* 0x0000000608087981 */ /* 0x000ea2000c1e9b00 */
[----:B------:R-:W-:-:S03]  /*5390*/  IMAD.WIDE.U32 R16, R7, 0x8, R16 ;  /* 0x0000000807107825 */ /* 0x000fc600078e0010 */
[----:B------:R0:W5:Y:S04]  /*53a0*/  LDG.E.64.CONSTANT R6, desc[UR6][R4.64+0x2800] ;  /* 0x0028000604067981 */ /* 0x000168000c1e9b00 */
[----:B------:R-:W5:Y:S01]  /*53b0*/  LDG.E.64.CONSTANT R16, desc[UR6][R16.64] ;  /* 0x0000000610107981 */ /* 0x000f62000c1e9b00 */
[----:B------:R-:W-:Y:S01]  /*53c0*/  VIADD R43, R43, 0x800 ;  /* 0x000008002b2b7836 */ /* 0x000fe20000000000 */
[----:B0-----:R-:W-:Y:S01]  /*53d0*/  IADD3 R4, P2, PT, R4, 0x4000, RZ ;  /* 0x0000400004047810 */ /* 0x001fe20007f5e0ff */
[----:B------:R-:W-:-:S04]  /*53e0*/  VIADD R45, R45, 0x800 ;  /* 0x000008002d2d7836 */ /* 0x000fc80000000000 */
[----:B------:R-:W-:Y:S01]  /*53f0*/  IMAD.X R5, RZ, RZ, R5, P2 ;  /* 0x000000ffff057224 */ /* 0x000fe200010e0605 */
        /* <DEDUP_REMOVED lines=25> */
.L_x_55:
[----:B------:R-:W-:Y:S05]  /*5590*/  BSYNC.RECONVERGENT B2 ;  /* 0x0000000000027941 */ /* 0x000fea0003800200 */
.L_x_54:
[----:B------:R-:W-:-:S13]  /*55a0*/  ISETP.LT.OR P0, PT, R43, R0, P0 ;  /* 0x000000002b00720c */ /* 0x000fda0000701670 */
[----:B------:R-:W-:Y:S05]  /*55b0*/  @!P0 BRA `(.L_x_47) ;  /* 0x0000000000488947 */ /* 0x000fea0003800000 */
[----:B------:R-:W0:Y:S01]  /*55c0*/  LDC.64 R6, c[0x0][0x380] ;  /* 0x0000e000ff067b82 */ /* 0x000e220000000a00 */
[----:B------:R-:W2:Y:S04]  /*55d0*/  LDG.E.64.CONSTANT R8, desc[UR6][R4.64+-0x800] ;  /* 0xfff8000604087981 */ /* 0x000ea8000c1e9b00 */
[----:B------:R-:W3:Y:S04]  /*55e0*/  LDG.E.64.CONSTANT R10, desc[UR6][R4.64] ;  /* 0x00000006040a7981 */ /* 0x000ee8000c1e9b00 */
[----:B------:R-:W4:Y:S01]  /*55f0*/  LDG.E.64.CONSTANT R12, desc[UR6][R4.64+0x800] ;  /* 0x00080006040c7981 */ /* 0x000f22000c1e9b00 */
[----:B0-----:R-:W-:-:S06]  /*5600*/  IMAD.WIDE.U32 R6, R45, 0x8, R6 ;  /* 0x000000082d067825 */ /* 0x001fcc00078e0006 */
[----:B------:R-:W5:Y:S02]  /*5610*/  LDG.E.64.CONSTANT R6, desc[UR6][R6.64] ;  /* 0x0000000606067981 */ /* 0x000f64000c1e9b00 */
[----:B-----5:R-:W-:-:S06]  /*5620*/  DSETP.GEU.AND P0, PT, R2, R6, PT ;  /* 0x000000060200722a */ /* 0x020fcc0003f0e000 */
        /* <DEDUP_REMOVED lines=10> */
[----:B------:R-:W-:-:S07]  /*56d0*/  FSEL R3, R13, R3, !P0 ;  /* 0x000000030d037208 */ /* 0x000fce0004000000 */
.L_x_47:
[----:B------:R-:W-:Y:S05]  /*56e0*/  BSYNC.RECONVERGENT B1 ;  /* 0x0000000000017941 */ /* 0x000fea0003800200 */
.L_x_45:
        /* <DEDUP_REMOVED lines=54> */
[----:B------:R-:W1:Y:S01]  /*5a50*/  S2UR UR5, SR_CgaCtaId ;  /* 0x00000000000579c3 */ /* 0x000e620000008800 */
[----:B------:R-:W-:Y:S02]  /*5a60*/  UMOV UR4, 0x400 ;  /* 0x0000040000047882 */ /* 0x000fe40000000000 */
[----:B-1----:R-:W-:-:S09]  /*5a70*/  ULEA UR4, UR5, UR4, 0x18 ;  /* 0x0000000405047291 */ /* 0x002fd2000f8ec0ff */
[----:B0-----:R-:W0:Y:S04]  /*5a80*/  LDS.128 R8, [UR4+0x10] ;  /* 0x00001004ff087984 */ /* 0x001e280008000c00 */
        /* <DEDUP_REMOVED lines=23> */
[----:B------:R-:W-:-:S07]  /*5c00*/  FSEL R7, R3, R5, !P1 ;  /* 0x0000000503077208 */ /* 0x000fce0004800000 */
.L_x_17:
[----:B------:R-:W-:Y:S05]  /*5c10*/  BSYNC.RECONVERGENT B0 ;  /* 0x0000000000007941 */ /* 0x000fea0003800200 */
.L_x_1:
[----:B------:R-:W-:Y:S05]  /*5c20*/  @P0 EXIT ;  /* 0x000000000000094d */ /* 0x000fea0003800000 */
[----:B------:R-:W4:Y:S01]  /*5c30*/  LDCU.64 UR8, c[0x0][0x398] ;  /* 0x00007300ff0877ac */ /* 0x000f220008000a00 */
[----:B---3--:R-:W3:Y:S01]  /*5c40*/  LDC.64 R4, c[0x0][0x388] ;  /* 0x0000e200ff047b82 */ /* 0x008ee20000000a00 */
[----:B------:R-:W0:Y:S01]  /*5c50*/  LDCU.64 UR4, c[0x0][0x398] ;  /* 0x00007300ff0477ac */ /* 0x000e220008000a00 */
[----:B----4-:R-:W-:-:S06]  /*5c60*/  DSETP.GT.AND P0, PT, R6, UR8, PT ;  /* 0x0000000806007e2a */ /* 0x010fcc000bf04000 */
[----:B012---:R-:W-:Y:S02]  /*5c70*/  FSEL R2, R6, UR4, P0 ;  /* 0x0000000406027c08 */ /* 0x007fe40008000000 */
[----:B------:R-:W-:-:S05]  /*5c80*/  FSEL R3, R7, UR5, P0 ;  /* 0x0000000507037c08 */ /* 0x000fca0008000000 */
[----:B---3--:R-:W-:Y:S01]  /*5c90*/  STG.E.64 desc[UR6][R4.64], R2 ;  /* 0x0000000204007986 */ /* 0x008fe2000c101b06 */
[----:B------:R-:W-:Y:S05]  /*5ca0*/  EXIT ;  /* 0x000000000000794d */ /* 0x000fea0003800000 */
.L_x_56:
[----:B------:R-:W-:-:S00]  /*5cb0*/  BRA `(.L_x_56) ;  /* 0xfffffffc00fc7947 */ /* 0x000fc0000383ffff */
[----:B------:R-:W-:-:S00]  /*5cc0*/  NOP ;  /* 0x0000000000007918 */ /* 0x000fc00000000000 */
        /* <DEDUP_REMOVED lines=11> */
.L_x_149:


//--------------------- .text._ZN3cub18CUB_300001_SM_10006detail6reduce18DeviceReduceKernelINS2_10policy_hubIdjN4cuda3__47maximumIvEEE10Policy1000EPdjS8_dNS5_3std3__410__identityEEEvT0_PT3_T1_NS0_13GridEvenShareISI_EET2_T4_ --------------------------
	.section	.text._ZN3cub18CUB_300001_SM_10006detail6reduce18DeviceReduceKernelINS2_10policy_hubIdjN4cuda3__47maximumIvEEE10Policy1000EPdjS8_dNS5_3std3__410__identityEEEvT0_PT3_T1_NS0_13GridEvenShareISI_EET2_T4_,"ax",@progbits
	.align	128
        .global         _ZN3cub18CUB_300001_SM_10006detail6reduce18DeviceReduceKernelINS2_10policy_hubIdjN4cuda3__47maximumIvEEE10Policy1000EPdjS8_dNS5_3std3__410__identityEEEvT0_PT3_T1_NS0_13GridEvenShareISI_EET2_T4_
        .type           _ZN3cub18CUB_300001_SM_10006detail6reduce18DeviceReduceKernelINS2_10policy_hubIdjN4cuda3__47maximumIvEEE10Policy1000EPdjS8_dNS5_3std3__410__identityEEEvT0_PT3_T1_NS0_13GridEvenShareISI_EET2_T4_,@function
        .size           _ZN3cub18CUB_300001_SM_10006detail6reduce18DeviceReduceKernelINS2_10policy_hubIdjN4cuda3__47maximumIvEEE10Policy1000EPdjS8_dNS5_3std3__410__identityEEEvT0_PT3_T1_NS0_13GridEvenShareISI_EET2_T4_,(.L_x_150 - _ZN3cub18CUB_300001_SM_10006detail6reduce18DeviceReduceKernelINS2_10policy_hubIdjN4cuda3__47maximumIvEEE10Policy1000EPdjS8_dNS5_3std3__410__identityEEEvT0_PT3_T1_NS0_13GridEvenShareISI_EET2_T4_)
        .other          _ZN3cub18CUB_300001_SM_10006detail6reduce18DeviceReduceKernelINS2_10policy_hubIdjN4cuda3__47maximumIvEEE10Policy1000EPdjS8_dNS5_3std3__410__identityEEEvT0_PT3_T1_NS0_13GridEvenShareISI_EET2_T4_,@"STO_CUDA_ENTRY STV_DEFAULT"
_ZN3cub18CUB_300001_SM_10006detail6reduce18DeviceReduceKernelINS2_10policy_hubIdjN4cuda3__47maximumIvEEE10Policy1000EPdjS8_dNS5_3std3__410__identityEEEvT0_PT3_T1_NS0_13GridEvenShareISI_EET2_T4_:
.text._ZN3cub18CUB_300001_SM_10006detail6reduce18DeviceReduceKernelINS2_10policy_hubIdjN4cuda3__47maximumIvEEE10Policy1000EPdjS8_dNS5_3std3__410__identityEEEvT0_PT3_T1_NS0_13GridEvenShareISI_EET2_T4_:
[----:B------:R-:W-:Y:S01]  /*0000*/  LDC R1, c[0x0][0x37c] ;  /* 0x0000df00ff017b82 */ /* 0x000fe20000000800 */
[----:B------:R-:W0:Y:S07]  /*0010*/  LDCU UR4, c[0x0][0x380] ;  /* 0x00007000ff0477ac */ /* 0x000e2e0008000800 */
[----:B------:R-:W1:Y:S01]  /*0020*/  S2UR UR16, SR_CTAID.X ;  /* 0x00000000001079c3 */ /* 0x000e620000002500 */
[----:B------:R-:W-:Y:S01]  /*0030*/  BSSY.RECONVERGENT B0, `(.L_x_57) ;  /* 0x00003fa000007945 */ /* 0x000fe20003800200 */
[----:B------:R-:W2:Y:S01]  /*0040*/  LDCU UR5, c[0x0][0x3ac] ;  /* 0x00007580ff0577ac */ /* 0x000ea20008000800 */
[----:B------:R-:W3:Y:S01]  /*0050*/  LDCU.64 UR10, c[0x0][0x358] ;  /* 0x00006b00ff0a77ac */ /* 0x000ee20008000a00 */
[----:B0-----:R-:W-:-:S02]  /*0060*/  ULOP3.LUT UP0, URZ, UR4, 0x1f, URZ, 0xc0, !UPT ;  /* 0x0000001f04ff7892 */ /* 0x001fc4000f80c0ff */
[----:B--2---:R-:W-:-:S07]  /*0070*/  USHF.L.U32 UR5, UR5, 0xb, URZ ;  /* 0x0000000b05057899 */ /* 0x004fce00080006ff */
[----:B---3--:R-:W-:Y:S05]  /*0080*/  BRA.U UP0, `(.L_x_58) ;  /* 0x0000001d00dc7547 */ /* 0x008fea000b800000 */
[----:B------:R-:W1:Y:S02]  /*0090*/  LDCU UR8, c[0x0][0x3a8] ;  /* 0x00007500ff0877ac */ /* 0x000e640008000800 */
[----:B-1----:R-:W-:-:S04]  /*00a0*/  UIMAD UR12, UR16, -0x800, UR8 ;  /* 0xfffff800100c78a4 */ /* 0x002fc8000f8e0208 */
[----:B------:R-:W-:-:S09]  /*00b0*/  UISETP.GT.U32.AND UP0, UPT, UR12, 0x7ff, UPT ;  /* 0x000007ff0c00788c */ /* 0x000fd2000bf04070 */
[----:B------:R-:W-:Y:S05]  /*00c0*/  BRA.U UP0, `(.L_x_59) ;  /* 0x0000001100407547 */ /* 0x000fea000b800000 */
[----:B------:R-:W0:Y:S01]  /*00d0*/  S2R R0, SR_TID.X ;  /* 0x0000000000007919 */ /* 0x000e220000002100 */
[----:B------:R-:W-:Y:S01]  /*00e0*/  BSSY.RECONVERGENT B1, `(.L_x_60) ;  /* 0x000000b000017945 */ /* 0x000fe20003800200 */
[----:B------:R-:W-:Y:S02]  /*00f0*/  CS2R R2, SRZ ;  /* 0x0000000000027805 */ /* 0x000fe4000001ff00 */
[----:B0-----:R-:W-:Y:S01]  /*0100*/  ISETP.GE.U32.AND P0, PT, R0, UR12, PT ;  /* 0x0000000c00007c0c */ /* 0x001fe2000bf06070 */
[----:B------:R-:W-:-:S12]  /*0110*/  IMAD.MOV.U32 R8, RZ, RZ, R0 ;  /* 0x000000ffff087224 */ /* 0x000fd800078e0000 */
[----:B------:R-:W-:Y:S05]  /*0120*/  @P0 BRA `(.L_x_61) ;  /* 0x0000000000180947 */ /* 0x000fea0003800000 */
[----:B------:R-:W0:Y:S01]  /*0130*/  LDC.64 R2, c[0x0][0x380] ;  /* 0x0000e000ff027b82 */ /* 0x000e220000000a00 */
[----:B------:R-:W-:-:S04]  /*0140*/  IMAD.U32 R5, RZ, RZ, UR16 ;  /* 0x00000010ff057e24 */ /* 0x000fc8000f8e00ff */
[----:B------:R-:W-:-:S04]  /*0150*/  IMAD R5, R5, 0x800, R0 ;  /* 0x0000080005057824 */ /* 0x000fc800078e0200 */
[----:B0-----:R-:W-:-:S06]  /*0160*/  IMAD.WIDE.U32 R2, R5, 0x8, R2 ;  /* 0x0000000805027825 */ /* 0x001fcc00078e0002 */
[----:B------:R-:W5:Y:S01]  /*0170*/  LDG.E.64.CONSTANT R2, desc[UR10][R2.64] ;  /* 0x0000000a02027981 */ /* 0x000f62000c1e9b00 */
[----:B------:R-:W-:-:S07]  /*0180*/  VIADD R8, R0, 0x100 ;  /* 0x0000010000087836 */ /* 0x000fce0000000000 */
.L_x_61:
[----:B------:R-:W-:Y:S05]  /*0190*/  BSYNC.RECONVERGENT B1 ;  /* 0x0000000000017941 */ /* 0x000fea0003800200 */
.L_x_60:
[----:B------:R-:W-:Y:S01]  /*01a0*/  ISETP.GE.U32.AND P0, PT, R8, UR12, PT ;  /* 0x0000000c08007c0c */ /* 0x000fe2000bf06070 */
[----:B------:R-:W-:-:S12]  /*01b0*/  BSSY.RECONVERGENT B1, `(.L_x_62) ;  /* 0x000003d000017945 */ /* 0x000fd80003800200 */
[----:B------:R-:W-:Y:S05]  /*01c0*/  @P0 BRA `(.L_x_63) ;  /* 0x0000000000ec0947 */ /* 0x000fea0003800000 */
[----:B------:R-:W-:Y:S01]  /*01d0*/  LOP3.LUT R4, RZ, R8, RZ, 0x33, !PT ;  /* 0x00000008ff047212 */ /* 0x000fe200078e33ff */
[----:B------:R-:W-:Y:S01]  /*01e0*/  IMAD.U32 R6, RZ, RZ, UR16 ;  /* 0x00000010ff067e24 */ /* 0x000fe2000f8e00ff */
[----:B------:R-:W-:Y:S03]  /*01f0*/  BSSY.RECONVERGENT B2, `(.L_x_64) ;  /* 0x0000017000027945 */ /* 0x000fe60003800200 */
[----:B------:R-:W-:-:S04]  /*0200*/  VIADD R5, R4, UR8 ;  /* 0x0000000804057c36 */ /* 0x000fc80008000000 */
[----:B------:R-:W-:Y:S01]  /*0210*/  IMAD R4, R6, -0x800, R5 ;  /* 0xfffff80006047824 */ /* 0x000fe200078e0205 */
[----:B------:R-:W-:-:S04]  /*0220*/  LOP3.LUT R6, R5, 0x300, RZ, 0xc0, !PT ;  /* 0x0000030005067812 */ /* 0x000fc800078ec0ff */
[----:B------:R-:W-:Y:S02]  /*0230*/  ISETP.NE.AND P0, PT, R6, 0x300, PT ;  /* 0x000003000600780c */ /* 0x000fe40003f05270 */
[----:B------:R-:W-:-:S11]  /*0240*/  ISETP.GE.U32.AND P2, PT, R4, 0x300, PT ;  /* 0x000003000400780c */ /* 0x000fd60003f46070 */
[----:B------:R-:W-:Y:S05]  /*0250*/  @!P0 BRA `(.L_x_65) ;  /* 0x0000000000408947 */ /* 0x000fea0003800000 */
[----:B------:R-:W0:Y:S01]  /*0260*/  LDC.64 R6, c[0x0][0x380] ;  /* 0x0000e000ff067b82 */ /* 0x000e220000000a00 */
[----:B------:R-:W-:Y:S01]  /*0270*/  LEA.HI R4, R5, 0x1, RZ, 0x18 ;  /* 0x0000000105047811 */ /* 0x000fe200078fc0ff */
[----:B------:R-:W-:-:S03]  /*0280*/  IMAD.U32 R9, RZ, RZ, UR16 ;  /* 0x00000010ff097e24 */ /* 0x000fc6000f8e00ff */
[----:B------:R-:W-:Y:S01]  /*0290*/  LOP3.LUT R4, R4, 0x3, RZ, 0xc0, !PT ;  /* 0x0000000304047812 */ /* 0x000fe200078ec0ff */
[----:B------:R-:W-:-:S04]  /*02a0*/  IMAD R9, R9, 0x800, R8 ;  /* 0x0000080009097824 */ /* 0x000fc800078e0208 */
[----:B------:R-:W-:-:S07]  /*02b0*/  IMAD.MOV R10, RZ, RZ, -R4 ;  /* 0x000000ffff0a7224 */ /* 0x000fce00078e0a04 */
.L_x_66:
[----:B0-----:R-:W-:-:S06]  /*02c0*/  IMAD.WIDE.U32 R4, R9, 0x8, R6 ;  /* 0x0000000809047825 */ /* 0x001fcc00078e0006 */
[----:B------:R-:W2:Y:S01]  /*02d0*/  LDG.E.64.CONSTANT R4, desc[UR10][R4.64] ;  /* 0x0000000a04047981 */ /* 0x000ea2000c1e9b00 */
[----:B------:R-:W-:Y:S02]  /*02e0*/  VIADD R10, R10, 0x1 ;  /* 0x000000010a0a7836 */ /* 0x000fe40000000000 */
[----:B------:R-:W-:Y:S02]  /*02f0*/  VIADD R8, R8, 0x100 ;  /* 0x0000010008087836 */ /* 0x000fe40000000000 */
[----:B------:R-:W-:Y:S01]  /*0300*/  VIADD R9, R9, 0x100 ;  /* 0x0000010009097836 */ /* 0x000fe20000000000 */
[----:B------:R-:W-:Y:S01]  /*0310*/  ISETP.NE.AND P1, PT, R10, RZ, PT ;  /* 0x000000ff0a00720c */ /* 0x000fe20003f25270 */
[----:B--2--5:R-:W-:-:S06]  /*0320*/  DSETP.GEU.AND P0, PT, R2, R4, PT ;  /* 0x000000040200722a */ /* 0x024fcc0003f0e000 */
[----:B------:R-:W-:Y:S02]  /*0330*/  FSEL R2, R4, R2, !P0 ;  /* 0x0000000204027208 */ /* 0x000fe40004000000 */
[----:B------:R-:W-:-:S04]  /*0340*/  FSEL R3, R5, R3, !P0 ;  /* 0x0000000305037208 */ /* 0x000fc80004000000 */
[----:B------:R-:W-:Y:S05]  /*0350*/  @P1 BRA `(.L_x_66) ;  /* 0xfffffffc00d81947 */ /* 0x000fea000383ffff */
.L_x_65:
[----:B------:R-:W-:Y:S05]  /*0360*/  BSYNC.RECONVERGENT B2 ;  /* 0x0000000000027941 */ /* 0x000fea0003800200 */
.L_x_64:
[----:B------:R-:W-:Y:S05]  /*0370*/  @!P2 BRA `(.L_x_63) ;  /* 0x000000000080a947 */ /* 0x000fea0003800000 */
[----:B------:R-:W0:Y:S01]  /*0380*/  LDC.64 R4, c[0x0][0x380] ;  /* 0x0000e000ff047b82 */ /* 0x000e220000000a00 */
[----:B------:R-:W-:Y:S02]  /*0390*/  IMAD.U32 R7, RZ, RZ, UR16 ;  /* 0x00000010ff077e24 */ /* 0x000fe4000f8e00ff */
[----:B------:R-:W-:Y:S02]  /*03a0*/  VIADD R6, R8, 0x200 ;  /* 0x0000020008067836 */ /* 0x000fe40000000000 */
[----:B------:R-:W-:-:S07]  /*03b0*/  IMAD R7, R7, 0x800, R8 ;  /* 0x0000080007077824 */ /* 0x000fce00078e0208 */
.L_x_67:
[----:B0-----:R-:W-:-:S04]  /*03c0*/  IMAD.WIDE.U32 R8, R7, 0x8, R4 ;  /* 0x0000000807087825 */ /* 0x001fc800078e0004 */
[----:B------:R-:W-:Y:S02]  /*03d0*/  VIADD R11, R7, 0x100 ;  /* 0x00000100070b7836 */ /* 0x000fe40000000000 */
[----:B------:R-:W2:Y:S02]  /*03e0*/  LDG.E.64.CONSTANT R8, desc[UR10][R8.64] ;  /* 0x0000000a08087981 */ /* 0x000ea4000c1e9b00 */
[----:B------:R-:W-:-:S04]  /*03f0*/  IMAD.WIDE.U32 R10, R11, 0x8, R4 ;  /* 0x000000080b0a7825 */ /* 0x000fc800078e0004 */
[----:B------:R-:W-:Y:S02]  /*0400*/  VIADD R13, R7, 0x200 ;  /* 0x00000200070d7836 */ /* 0x000fe40000000000 */
[----:B------:R-:W3:Y:S02]  /*0410*/  LDG.E.64.CONSTANT R10, desc[UR10][R10.64] ;  /* 0x0000000a0a0a7981 */ /* 0x000ee4000c1e9b00 */
[----:B------:R-:W-:-:S04]  /*0420*/  IMAD.WIDE.U32 R12, R13, 0x8, R4 ;  /* 0x000000080d0c7825 */ /* 0x000fc800078e0004 */
[----:B------:R-:W-:Y:S02]  /*0430*/  VIADD R15, R7, 0x300 ;  /* 0x00000300070f7836 */ /* 0x000fe40000000000 */
[----:B------:R-:W4:Y:S02]  /*0440*/  LDG.E.64.CONSTANT R12, desc[UR10][R12.64] ;  /* 0x0000000a0c0c7981 */ /* 0x000f24000c1e9b00 */
[----:B------:R-:W-:-:S06]  /*0450*/  IMAD.WIDE.U32 R14, R15, 0x8, R4 ;  /* 0x000000080f0e7825 */ /* 0x000fcc00078e0004 */
[----:B------:R-:W4:Y:S01]  /*0460*/  LDG.E.64.CONSTANT R14, desc[UR10][R14.64] ;  /* 0x0000000a0e0e7981 */ /* 0x000f22000c1e9b00 */
[----:B------:R-:W-:Y:S01]  /*0470*/  VIADD R7, R7, 0x400 ;  /* 0x0000040007077836 */ /* 0x000fe20000000000 */
[----:B--2--5:R-:W-:-:S06]  /*0480*/  DSETP.GEU.AND P0, PT, R2, R8, PT ;  /* 0x000000080200722a */ /* 0x024fcc0003f0e000 */
[----:B------:R-:W-:Y:S01]  /*0490*/  FSEL R2, R8, R2, !P0 ;  /* 0x0000000208027208 */ /* 0x000fe20004000000 */
[C---:B------:R-:W-:Y:S01]  /*04a0*/  VIADD R8, R6.reuse, 0x200 ;  /* 0x0000020006087836 */ /* 0x040fe20000000000 */
[----:B------:R-:W-:Y:S01]  /*04b0*/  FSEL R3, R9, R3, !P0 ;  /* 0x0000000309037208 */ /* 0x000fe20004000000 */
[----:B------:R-:W-:-:S03]  /*04c0*/  VIADD R6, R6, 0x400 ;  /* 0x0000040006067836 */ /* 0x000fc60000000000 */
[----:B------:R-:W-:Y:S02]  /*04d0*/  ISETP.GE.AND P1, PT, R8, UR12, PT ;  /* 0x0000000c08007c0c */ /* 0x000fe4000bf26270 */
        /* <DEDUP_REMOVED lines=8> */
[----:B------:R-:W-:Y:S01]  /*0560*/  FSEL R3, R15, R3, !P0 ;  /* 0x000000030f037208 */ /* 0x000fe20004000000 */
[----:B------:R-:W-:Y:S06]  /*0570*/  @!P1 BRA `(.L_x_67) ;  /* 0xfffffffc00909947 */ /* 0x000fec000383ffff */
.L_x_63:
[----:B------:R-:W-:Y:S05]  /*0580*/  BSYNC.RECONVERGENT B1 ;  /* 0x0000000000017941 */ /* 0x000fea0003800200 */
.L_x_62:
[----:B------:R-:W-:-:S09]  /*0590*/  UISETP.GE.U32.AND UP0, UPT, UR12, 0x100, UPT ;  /* 0x000001000c00788c */ /* 0x000fd2000bf06070 */
[----:B------:R-:W-:Y:S05]  /*05a0*/  BRA.U !UP0, `(.L_x_68) ;  /* 0x00000005082c7547 */ /* 0x000fea000b800000 */
        /* <DEDUP_REMOVED lines=11> */
[----:B------:R-:W-:Y:S04]  /*0660*/  SHFL.DOWN PT, R6, R4, 0x2, 0x1f ;  /* 0x08401f0004067f89 */ /* 0x000fe800000e0000 */
[----:B------:R-:W0:Y:S01]  /*0670*/  SHFL.DOWN PT, R7, R5, 0x2, 0x1f ;  /* 0x08401f0005077f89 */ /* 0x000e2200000e0000 */
[----:B------:R-:W1:Y:S01]  /*0680*/  @!P2 S2R R8, SR_CgaCtaId ;  /* 0x000000000008a919 */ /* 0x000e620000008800 */
[----:B0-----:R-:W-:-:S06]  /*0690*/  DSETP.GEU.AND P1, PT, R4, R6, PT ;  /* 0x000000060400722a */ /* 0x001fcc0003f2e000 */
[----:B------:R-:W-:Y:S02]  /*06a0*/  @!P0 FSEL R4, R6, R4, !P1 ;  /* 0x0000000406048208 */ /* 0x000fe40004800000 */
[----:B------:R-:W-:Y:S02]  /*06b0*/  @!P0 FSEL R5, R7, R5, !P1 ;  /* 0x0000000507058208 */ /* 0x000fe40004800000 */
[----:B------:R-:W-:Y:S01]  /*06c0*/  ISETP.GT.AND P0, PT, R9, 0x1b, PT ;  /* 0x0000001b0900780c */ /* 0x000fe20003f04270 */
[----:B------:R-:W-:Y:S01]  /*06d0*/  SHFL.DOWN PT, R2, R4, 0x4, 0x1f ;  /* 0x08801f0004027f89 */ /* 0x000fe200000e0000 */
[----:B------:R-:W-:Y:S02]  /*06e0*/  @!P2 MOV R7, 0x400 ;  /* 0x000004000007a802 */ /* 0x000fe40000000f00 */
[----:B------:R-:W-:Y:S01]  /*06f0*/  @!P2 SHF.R.U32.HI R6, RZ, 0x2, R0 ;  /* 0x00000002ff06a819 */ /* 0x000fe20000011600 */
[----:B------:R-:W0:Y:S01]  /*0700*/  SHFL.DOWN PT, R3, R5, 0x4, 0x1f ;  /* 0x08801f0005037f89 */ /* 0x000e2200000e0000 */
[----:B-1----:R-:W-:-:S02]  /*0710*/  @!P2 LEA R11, R8, R7, 0x18 ;  /* 0x00000007080ba211 */ /* 0x002fc400078ec0ff */
[----:B------:R-:W-:-:S05]  /*0720*/  @!P2 LOP3.LUT R8, R6, 0xf8, RZ, 0xc0, !PT ;  /* 0x000000f80608a812 */ /* 0x000fca00078ec0ff */
        /* <DEDUP_REMOVED lines=26> */
[----:B-1----:R-:W1:Y:S04]  /*08d0*/  LDS.128 R4, [UR4+0x20] ;  /* 0x00002004ff047984 */ /* 0x002e680008000c00 */
[----:B------:R-:W2:Y:S01]  /*08e0*/  LDS.128 R8, [UR4+0x30] ;  /* 0x00003004ff087984 */ /* 0x000ea20008000c00 */
        /* <DEDUP_REMOVED lines=8> */
[----:B------:R-:W-:Y:S02]  /*0970*/  FSEL R5, R5, R3, !P1 ;  /* 0x0000000305057208 */ /* 0x000fe40004800000 */
[----:B------:R-:W0:Y:S04]  /*0980*/  LDS.64 R2, [UR4+0x40] ;  /* 0x00004004ff027984 */ /* 0x000e280008000a00 */
[----:B------:R-:W-:-:S06]  /*0990*/  DSETP.GEU.AND P1, PT, R4, R6, PT ;  /* 0x000000060400722a */ /* 0x000fcc0003f2e000 */
[----:B------:R-:W-:Y:S02]  /*09a0*/  FSEL R4, R6, R4, !P1 ;  /* 0x0000000406047208 */ /* 0x000fe40004800000 */
[----:B------:R-:W-:-:S06]  /*09b0*/  FSEL R5, R7, R5, !P1 ;  /* 0x0000000507057208 */ /* 0x000fcc0004800000 */
[----:B--2---:R-:W-:-:S06]  /*09c0*/  DSETP.GEU.AND P1, PT, R4, R8, PT ;  /* 0x000000080400722a */ /* 0x004fcc0003f2e000 */
[----:B------:R-:W-:Y:S02]  /*09d0*/  FSEL R4, R8, R4, !P1 ;  /* 0x0000000408047208 */ /* 0x000fe40004800000 */
[----:B------:R-:W-:-:S06]  /*09e0*/  FSEL R5, R9, R5, !P1 ;  /* 0x0000000509057208 */ /* 0x000fcc0004800000 */
[----:B------:R-:W-:-:S06]  /*09f0*/  DSETP.GEU.AND P1, PT, R4, R10, PT ;  /* 0x0000000a0400722a */ /* 0x000fcc0003f2e000 */
[----:B------:R-:W-:Y:S02]  /*0a00*/  FSEL R4, R10, R4, !P1 ;  /* 0x000000040a047208 */ /* 0x000fe40004800000 */
[----:B------:R-:W-:-:S06]  /*0a10*/  FSEL R5, R11, R5, !P1 ;  /* 0x000000050b057208 */ /* 0x000fcc0004800000 */
[----:B0-----:R-:W-:-:S06]  /*0a20*/  DSETP.GEU.AND P1, PT, R4, R2, PT ;  /* 0x000000020400722a */ /* 0x001fcc0003f2e000 */
[----:B------:R-:W-:Y:S02]  /*0a30*/  FSEL R2, R2, R4, !P1 ;  /* 0x0000000402027208 */ /* 0x000fe40004800000 */
[----:B------:R-:W-:Y:S01]  /*0a40*/  FSEL R3, R3, R5, !P1 ;  /* 0x0000000503037208 */ /* 0x000fe20004800000 */
[----:B------:R-:W-:Y:S06]  /*0a50*/  BRA `(.L_x_69) ;  /* 0x00000034005c7947 */ /* 0x000fec0003800000 */
.L_x_68:
[----:B------:R-:W-:Y:S01]  /*0a60*/  LOP3.LUT R4, R0, 0x3e0, RZ, 0xc0, !PT ;  /* 0x000003e000047812 */ /* 0x000fe200078ec0ff */
[----:B------:R-:W0:Y:S04]  /*0a70*/  S2R R10, SR_LANEID ;  /* 0x00000000000a7919 */ /* 0x000e280000000000 */
[----:B------:R-:W-:Y:S01]  /*0a80*/  VIADD R5, R4, 0x20 ;  /* 0x0000002004057836 */ /* 0x000fe20000000000 */
[----:B------:R-:W-:-:S04]  /*0a90*/  LOP3.LUT R4, RZ, R4, RZ, 0x33, !PT ;  /* 0x00000004ff047212 */ /* 0x000fc800078e33ff */
[----:B------:R-:W-:Y:S01]  /*0aa0*/  ISETP.GT.U32.AND P0, PT, R5, UR12, PT ;  /* 0x0000000c05007c0c */ /* 0x000fe2000bf04070 */
[----:B------:R-:W-:-:S05]  /*0ab0*/  VIADD R4, R4, UR12 ;  /* 0x0000000c04047c36 */ /* 0x000fca0008000000 */
[----:B------:R-:W-:-:S05]  /*0ac0*/  SEL R5, R4, 0x1f, P0 ;  /* 0x0000001f04057807 */ /* 0x000fca0000000000 */
[----:B-----5:R-:W-:Y:S04]  /*0ad0*/  SHFL.DOWN PT, R6, R2, 0x1, R5 ;  /* 0x0820000002067989 */ /* 0x020fe800000e0005 */
[----:B------:R-:W1:Y:S01]  /*0ae0*/  SHFL.DOWN PT, R7, R3, 0x1, R5 ;  /* 0x0820000003077989 */ /* 0x000e6200000e0005 */
[----:B0-----:R-:W-:Y:S01]  /*0af0*/  ISETP.GE.AND P0, PT, R10, R5, PT ;  /* 0x000000050a00720c */ /* 0x001fe20003f06270 */
[----:B-1----:R-:W-:-:S06]  /*0b00*/  DSETP.GEU.AND P1, PT, R2, R6, PT ;  /* 0x000000060200722a */ /* 0x002fcc0003f2e000 */
[-C--:B------:R-:W-:Y:S01]  /*0b10*/  FSEL R9, R6, R2.reuse, !P1 ;  /* 0x0000000206097208 */ /* 0x080fe20004800000 */
[----:B------:R-:W-:Y:S01]  /*0b20*/  VIADD R6, R10, 0x2 ;  /* 0x000000020a067836 */ /* 0x000fe20000000000 */
[-C--:B------:R-:W-:Y:S02]  /*0b30*/  FSEL R7, R7, R3.reuse, !P1 ;  /* 0x0000000307077208 */ /* 0x080fe40004800000 */
[----:B------:R-:W-:Y:S02]  /*0b40*/  FSEL R4, R9, R2, !P0 ;  /* 0x0000000209047208 */ /* 0x000fe40004000000 */
[----:B------:R-:W-:Y:S02]  /*0b50*/  FSEL R7, R7, R3, !P0 ;  /* 0x0000000307077208 */ /* 0x000fe40004000000 */
[----:B------:R-:W-:Y:S01]  /*0b60*/  ISETP.GT.AND P0, PT, R6, R5, PT ;  /* 0x000000050600720c */ /* 0x000fe20003f04270 */
[----:B------:R-:W-:Y:S01]  /*0b70*/  SHFL.DOWN PT, R8, R4, 0x2, R5 ;  /* 0x0840000004087989 */ /* 0x000fe200000e0005 */
[----:B------:R-:W-:-:S03]  /*0b80*/  IMAD.MOV.U32 R6, RZ, RZ, R4 ;  /* 0x000000ffff067224 */ /* 0x000fc600078e0004 */
[----:B------:R-:W0:Y:S03]  /*0b90*/  SHFL.DOWN PT, R9, R7, 0x2, R5 ;  /* 0x0840000007097989 */ /* 0x000e2600000e0005 */
[----:B0-----:R-:W-:Y:S01]  /*0ba0*/  DSETP.GEU.AND P1, PT, R6, R8, PT ;  /* 0x000000080600722a */ /* 0x001fe20003f2e000 */
[----:B------:R-:W-:-:S05]  /*0bb0*/  VIADD R6, R10, 0x4 ;  /* 0x000000040a067836 */ /* 0x000fca0000000000 */
[----:B------:R-:W-:Y:S02]  /*0bc0*/  @!P0 FSEL R4, R8, R4, !P1 ;  /* 0x0000000408048208 */ /* 0x000fe40004800000 */
[----:B------:R-:W-:Y:S02]  /*0bd0*/  @!P0 FSEL R7, R9, R7, !P1 ;  /* 0x0000000709078208 */ /* 0x000fe40004800000 */
        /* <DEDUP_REMOVED lines=10> */
[----:B------:R-:W-:Y:S01]  /*0c80*/  IMAD.MOV.U32 R6, RZ, RZ, R4 ;  /* 0x000000ffff067224 */ /* 0x000fe200078e0004 */
[C---:B------:R-:W-:Y:S02]  /*0c90*/  ISETP.NE.AND P0, PT, R10.reuse, RZ, PT ;  /* 0x000000ff0a00720c */ /* 0x040fe40003f05270 */
[----:B------:R-:W0:Y:S11]  /*0ca0*/  SHFL.DOWN PT, R3, R7, 0x8, R5 ;  /* 0x0900000007037989 */ /* 0x000e3600000e0005 */
[----:B------:R-:W1:Y:S01]  /*0cb0*/  @!P0 S2R R9, SR_CgaCtaId ;  /* 0x0000000000098919 */ /* 0x000e620000008800 */
[----:B------:R-:W-:Y:S01]  /*0cc0*/  @!P0 MOV R8, 0x400 ;  /* 0x0000040000088802 */ /* 0x000fe20000000f00 */
[----:B0-----:R-:W-:Y:S01]  /*0cd0*/  DSETP.GEU.AND P2, PT, R6, R2, PT ;  /* 0x000000020600722a */ /* 0x001fe20003f4e000 */
[----:B------:R-:W-:-:S05]  /*0ce0*/  VIADD R6, R10, 0x10 ;  /* 0x000000100a067836 */ /* 0x000fca0000000000 */
[----:B------:R-:W-:Y:S02]  /*0cf0*/  @!P1 FSEL R4, R2, R4, !P2 ;  /* 0x0000000402049208 */ /* 0x000fe40005000000 */
[----:B------:R-:W-:Y:S02]  /*0d00*/  @!P1 FSEL R7, R3, R7, !P2 ;  /* 0x0000000703079208 */ /* 0x000fe40005000000 */
[----:B------:R-:W-:Y:S01]  /*0d10*/  ISETP.GT.AND P1, PT, R6, R5, PT ;  /* 0x000000050600720c */ /* 0x000fe20003f24270 */
[----:B------:R-:W-:Y:S01]  /*0d20*/  SHFL.DOWN PT, R2, R4, 0x10, R5 ;  /* 0x0a00000004027989 */ /* 0x000fe200000e0005 */
[----:B------:R-:W-:-:S03]  /*0d30*/  @!P0 SHF.R.U32.HI R6, RZ, 0x2, R0 ;  /* 0x00000002ff068819 */ /* 0x000fc60000011600 */
[----:B------:R0:W2:Y:S01]  /*0d40*/  SHFL.DOWN PT, R3, R7, 0x10, R5 ;  /* 0x0a00000007037989 */ /* 0x0000a200000e0005 */
[----:B------:R-:W-:Y:S02]  /*0d50*/  @!P0 LOP3.LUT R6, R6, 0xf8, RZ, 0xc0, !PT ;  /* 0x000000f806068812 */ /* 0x000fe400078ec0ff */
[----:B-1----:R-:W-:-:S05]  /*0d60*/  @!P0 LEA R9, R9, R8, 0x18 ;  /* 0x0000000809098211 */ /* 0x002fca00078ec0ff */
[----:B------:R-:W-:Y:S02]  /*0d70*/  @!P0 IMAD.IADD R9, R6, 0x1, R9 ;  /* 0x0000000106098824 */ /* 0x000fe400078e0209 */
[----:B0-----:R-:W-:-:S06]  /*0d80*/  IMAD.MOV.U32 R5, RZ, RZ, R7 ;  /* 0x000000ffff057224 */ /* 0x001fcc00078e0007 */
[----:B--2---:R-:W-:-:S06]  /*0d90*/  DSETP.GEU.AND P2, PT, R4, R2, PT ;  /* 0x000000020400722a */ /* 0x004fcc0003f4e000 */
[----:B------:R-:W-:Y:S02]  /*0da0*/  @!P1 FSEL R4, R2, R4, !P2 ;  /* 0x0000000402049208 */ /* 0x000fe40005000000 */
[----:B------:R-:W-:-:S03]  /*0db0*/  @!P1 FSEL R7, R3, R7, !P2 ;  /* 0x0000000703079208 */ /* 0x000fc60005000000 */
[----:B------:R-:W-:Y:S02]  /*0dc0*/  IMAD.MOV.U32 R2, RZ, RZ, R4 ;  /* 0x000000ffff027224 */ /* 0x000fe400078e0004 */
[----:B------:R-:W-:-:S05]  /*0dd0*/  IMAD.MOV.U32 R3, RZ, RZ, R7 ;  /* 0x000000ffff037224 */ /* 0x000fca00078e0007 */
[----:B------:R1:W-:Y:S01]  /*0de0*/  @!P0 STS.64 [R9+0x8], R2 ;  /* 0x0000080209008388 */ /* 0x0003e20000000a00 */
[----:B------:R-:W-:Y:S01]  /*0df0*/  BAR.SYNC.DEFER_BLOCKING 0x0 ;  /* 0x0000000000007b1d */ /* 0x000fe20000010000 */
[----:B------:R-:W-:-:S13]  /*0e00*/  ISETP.NE.AND P0, PT, R0, RZ, PT ;  /* 0x000000ff0000720c */ /* 0x000fda0003f05270 */
[----:B-1----:R-:W-:Y:S05]  /*0e10*/  @P0 BRA `(.L_x_69) ;  /* 0x00000030006c0947 */ /* 0x002fea0003800000 */
[----:B------:R-:W0:Y:S01]  /*0e20*/  S2UR UR5, SR_CgaCtaId ;  /* 0x00000000000579c3 */ /* 0x000e220000008800 */
[----:B------:R-:W-:Y:S01]  /*0e30*/  UMOV UR4, 0x400 ;  /* 0x0000040000047882 */ /* 0x000fe20000000000 */
[----:B------:R-:W-:Y:S02]  /*0e40*/  UISETP.GT.U32.AND UP0, UPT, UR12, 0x20, UPT ;  /* 0x000000200c00788c */ /* 0x000fe4000bf04070 */
[----:B------:R-:W-:-:S04]  /*0e50*/  UISETP.GT.U32.AND UP1, UPT, UR12, 0x40, UPT ;  /* 0x000000400c00788c */ /* 0x000fc8000bf24070 */
[----:B------:R-:W-:Y:S01]  /*0e60*/  PLOP3.LUT P3, PT, PT, PT, UP0, 0x80, 0x8 ;  /* 0x000000000008781c */ /* 0x000fe20003f6f008 */
[----:B------:R-:W-:Y:S01]  /*0e70*/  UISETP.GT.U32.AND UP0, UPT, UR12, 0x60, UPT ;  /* 0x000000600c00788c */ /* 0x000fe2000bf04070 */
[----:B------:R-:W-:Y:S01]  /*0e80*/  PLOP3.LUT P2, PT, PT, PT, UP1, 0x80, 0x8 ;  /* 0x000000000008781c */ /* 0x000fe20003f4f018 */
[----:B0-----:R-:W-:-:S09]  /*0e90*/  ULEA UR4, UR5, UR4, 0x18 ;  /* 0x0000000405047291 */ /* 0x001fd2000f8ec0ff */
[----:B------:R-:W0:Y:S04]  /*0ea0*/  LDS.128 R12, [UR4+0x10] ;  /* 0x00001004ff0c7984 */ /* 0x000e280008000c00 */
[----:B------:R-:W1:Y:S01]  /*0eb0*/  LDS.128 R4, [UR4+0x20] ;  /* 0x00002004ff047984 */ /* 0x000e620008000c00 */
[----:B0-----:R-:W-:-:S06]  /*0ec0*/  DSETP.GEU.AND P1, PT, R2, R12, PT ;  /* 0x0000000c0200722a */ /* 0x001fcc0003f2e000 */
[-C--:B------:R-:W-:Y:S02]  /*0ed0*/  FSEL R9, R12, R2.reuse, !P1 ;  /* 0x000000020c097208 */ /* 0x080fe40004800000 */
[-C--:B------:R-:W-:Y:S02]  /*0ee0*/  FSEL R11, R13, R3.reuse, !P1 ;  /* 0x000000030d0b7208 */ /* 0x080fe40004800000 */
[----:B------:R-:W-:Y:S02]  /*0ef0*/  FSEL R13, R9, R2, P3 ;  /* 0x00000002090d7208 */ /* 0x000fe40001800000 */
[----:B------:R-:W-:Y:S02]  /*0f00*/  FSEL R0, R11, R3, P3 ;  /* 0x000000030b007208 */ /* 0x000fe40001800000 */
[----:B------:R-:W-:Y:S01]  /*0f10*/  PLOP3.LUT P1, PT, PT, PT, UP0, 0x80, 0x8 ;  /* 0x000000000008781c */ /* 0x000fe20003f2f008 */
[----:B------:R-:W-:Y:S01]  /*0f20*/  IMAD.MOV.U32 R2, RZ, RZ, R13 ;  /* 0x000000ffff027224 */ /* 0x000fe200078e000d */
[----:B------:R-:W0:Y:S01]  /*0f30*/  LDS.128 R8, [UR4+0x30] ;  /* 0x00003004ff087984 */ /* 0x000e220008000c00 */
[----:B------:R-:W-:Y:S01]  /*0f40*/  IMAD.MOV.U32 R3, RZ, RZ, R0 ;  /* 0x000000ffff037224 */ /* 0x000fe200078e0000 */
[----:B------:R-:W-:-:S05]  /*0f50*/  UISETP.GT.U32.AND UP0, UPT, UR12, 0x80, UPT ;  /* 0x000000800c00788c */ /* 0x000fca000bf04070 */
[----:B------:R-:W-:-:S06]  /*0f60*/  DSETP.GEU.AND P3, PT, R2, R14, PT ;  /* 0x0000000e0200722a */ /* 0x000fcc0003f6e000 */
[----:B------:R-:W-:Y:S02]  /*0f70*/  @P2 FSEL R13, R14, R13, !P3 ;  /* 0x0000000d0e0d2208 */ /* 0x000fe40005800000 */
[----:B------:R-:W-:Y:S02]  /*0f80*/  @P2 FSEL R0, R15, R0, !P3 ;  /* 0x000000000f002208 */ /* 0x000fe40005800000 */
[----:B------:R-:W-:Y:S01]  /*0f90*/  PLOP3.LUT P2, PT, PT, PT, UP0, 0x80, 0x8 ;  /* 0x000000000008781c */ /* 0x000fe20003f4f008 */
[----:B------:R-:W-:Y:S01]  /*0fa0*/  IMAD.MOV.U32 R2, RZ, RZ, R13 ;  /* 0x000000ffff027224 */ /* 0x000fe200078e000d */
[----:B------:R-:W-:Y:S01]  /*0fb0*/  UISETP.GT.U32.AND UP0, UPT, UR12, 0xa0, UPT ;  /* 0x000000a00c00788c */ /* 0x000fe2000bf04070 */
[----:B------:R-:W-:-:S06]  /*0fc0*/  IMAD.MOV.U32 R3, RZ, RZ, R0 ;  /* 0x000000ffff037224 */ /* 0x000fcc00078e0000 */
[----:B-1----:R-:W-:Y:S01]  /*0fd0*/  DSETP.GEU.AND P3, PT, R2, R4, PT ;  /* 0x000000040200722a */ /* 0x002fe20003f6e000 */
[----:B------:R-:W1:Y:S05]  /*0fe0*/  LDS.64 R2, [UR4+0x40] ;  /* 0x00004004ff027984 */ /* 0x000e6a0008000a00 */
[----:B------:R-:W-:Y:S02]  /*0ff0*/  @P1 FSEL R13, R4, R13, !P3 ;  /* 0x0000000d040d1208 */ /* 0x000fe40005800000 */
[----:B------:R-:W-:Y:S02]  /*1000*/  @P1 FSEL R0, R5, R0, !P3 ;  /* 0x0000000005001208 */ /* 0x000fe40005800000 */
[----:B------:R-:W-:Y:S01]  /*1010*/  PLOP3.LUT P1, PT, PT, PT, UP0, 0x80, 0x8 ;  /* 0x000000000008781c */ /* 0x000fe20003f2f008 */
[----:B------:R-:W-:Y:S01]  /*1020*/  IMAD.MOV.U32 R4, RZ, RZ, R13 ;  /* 0x000000ffff047224 */ /* 0x000fe200078e000d */
[----:B------:R-:W-:Y:S01]  /*1030*/  UISETP.GT.U32.AND UP0, UPT, UR12, 0xc0, UPT ;  /* 0x000000c00c00788c */ /* 0x000fe2000bf04070 */
[----:B------:R-:W-:-:S06]  /*1040*/  IMAD.MOV.U32 R5, RZ, RZ, R0 ;  /* 0x000000ffff057224 */ /* 0x000fcc00078e0000 */
[----:B------:R-:W-:-:S06]  /*1050*/  DSETP.GEU.AND P3, PT, R4, R6, PT ;  /* 0x000000060400722a */ /* 0x000fcc0003f6e000 */
[----:B------:R-:W-:Y:S02]  /*1060*/  @P2 FSEL R13, R6, R13, !P3 ;  /* 0x0000000d060d2208 */ /* 0x000fe40005800000 */
[----:B------:R-:W-:Y:S02]  /*1070*/  @P2 FSEL R0, R7, R0, !P3 ;  /* 0x0000000007002208 */ /* 0x000fe40005800000 */
[----:B------:R-:W-:Y:S01]  /*1080*/  PLOP3.LUT P2, PT, PT, PT, UP0, 0x80, 0x8 ;  /* 0x000000000008781c */ /* 0x000fe20003f4f008 */
[----:B------:R-:W-:Y:S01]  /*1090*/  IMAD.MOV.U32 R4, RZ, RZ, R13 ;  /* 0x000000ffff047224 */ /* 0x000fe200078e000d */
[----:B------:R-:W-:Y:S01]  /*10a0*/  UISETP.GT.U32.AND UP0, UPT, UR12, 0xe0, UPT ;  /* 0x000000e00c00788c */ /* 0x000fe2000bf04070 */
[----:B------:R-:W-:-:S06]  /*10b0*/  IMAD.MOV.U32 R5, RZ, RZ, R0 ;  /* 0x000000ffff057224 */ /* 0x000fcc00078e0000 */
[----:B0-----:R-:W-:-:S06]  /*10c0*/  DSETP.GEU.AND P3, PT, R4, R8, PT ;  /* 0x000000080400722a */ /* 0x001fcc0003f6e000 */
[----:B------:R-:W-:Y:S02]  /*10d0*/  @P1 FSEL R13, R8, R13, !P3 ;  /* 0x0000000d080d1208 */ /* 0x000fe40005800000 */
[----:B------:R-:W-:Y:S02]  /*10e0*/  @P1 FSEL R0, R9, R0, !P3 ;  /* 0x0000000009001208 */ /* 0x000fe40005800000 */
[----:B------:R-:W-:Y:S01]  /*10f0*/  PLOP3.LUT P1, PT, PT, PT, UP0, 0x80, 0x8 ;  /* 0x000000000008781c */ /* 0x000fe20003f2f008 */
[----:B------:R-:W-:Y:S02]  /*1100*/  IMAD.MOV.U32 R4, RZ, RZ, R13 ;  /* 0x000000ffff047224 */ /* 0x000fe400078e000d */
[----:B------:R-:W-:-:S06]  /*1110*/  IMAD.MOV.U32 R5, RZ, RZ, R0 ;  /* 0x000000ffff057224 */ /* 0x000fcc00078e0000 */
[----:B------:R-:W-:-:S06]  /*1120*/  DSETP.GEU.AND P3, PT, R4, R10, PT ;  /* 0x0000000a0400722a */ /* 0x000fcc0003f6e000 */
[----:B------:R-:W-:Y:S02]  /*1130*/  @P2 FSEL R13, R10, R13, !P3 ;  /* 0x0000000d0a0d2208 */ /* 0x000fe40005800000 */
[----:B------:R-:W-:-:S03]  /*1140*/  @P2 FSEL R0, R11, R0, !P3 ;  /* 0x000000000b002208 */ /* 0x000fc60005800000 */
[----:B------:R-:W-:Y:S02]  /*1150*/  IMAD.MOV.U32 R4, RZ, RZ, R13 ;  /* 0x000000ffff047224 */ /* 0x000fe400078e000d */
[----:B------:R-:W-:-:S06]  /*1160*/  IMAD.MOV.U32 R5, RZ, RZ, R0 ;  /* 0x000000ffff057224 */ /* 0x000fcc00078e0000 */
[----:B-1----:R-:W-:-:S06]  /*1170*/  DSETP.GEU.AND P2, PT, R4, R2, PT ;  /* 0x000000020400722a */ /* 0x002fcc0003f4e000 */
[----:B------:R-:W-:Y:S02]  /*1180*/  @P1 FSEL R13, R2, R13, !P2 ;  /* 0x0000000d020d1208 */ /* 0x000fe40005000000 */
[----:B------:R-:W-:-:S03]  /*1190*/  @P1 FSEL R0, R3, R0, !P2 ;  /* 0x0000000003001208 */ /* 0x000fc60005000000 */
[----:B------:R-:W-:Y:S02]  /*11a0*/  IMAD.MOV.U32 R2, RZ, RZ, R13 ;  /* 0x000000ffff027224 */ /* 0x000fe400078e000d */
[----:B------:R-:W-:Y:S01]  /*11b0*/  IMAD.MOV.U32 R3, RZ, RZ, R0 ;  /* 0x000000ffff037224 */ /* 0x000fe200078e0000 */
[----:B------:R-:W-:Y:S06]  /*11c0*/  BRA `(.L_x_69) ;  /* 0x0000002c00807947 */ /* 0x000fec0003800000 */
.L_x_59:
[----:B------:R-:W0:Y:S01]  /*11d0*/  S2R R0, SR_TID.X ;  /* 0x0000000000007919 */ /* 0x000e220000002100 */
[----:B------:R-:W1:Y:S01]  /*11e0*/  LDC.64 R20, c[0x0][0x380] ;  /* 0x0000e000ff147b82 */ /* 0x000e620000000a00 */
[----:B------:R-:W-:Y:S02]  /*11f0*/  IMAD.U32 R3, RZ, RZ, UR16 ;  /* 0x00000010ff037e24 */ /* 0x000fe4000f8e00ff */
[----:B0-----:R-:W-:-:S04]  /*1200*/  IMAD.SHL.U32 R2, R0, 0x4, RZ ;  /* 0x0000000400027824 */ /* 0x001fc800078e00ff */
[----:B------:R-:W-:-:S04]  /*1210*/  IMAD R3, R3, 0x800, R2 ;  /* 0x0000080003037824 */ /* 0x000fc800078e0202 */
[----:B-1----:R-:W-:-:S05]  /*1220*/  IMAD.WIDE.U32 R20, R3, 0x8, R20 ;  /* 0x0000000803147825 */ /* 0x002fca00078e0014 */
[----:B------:R-:W2:Y:S04]  /*1230*/  LDG.E.128.CONSTANT R4, desc[UR10][R20.64] ;  /* 0x0000000a14047981 */ /* 0x000ea8000c1e9d00 */
[----:B------:R-:W3:Y:S04]  /*1240*/  LDG.E.128.CONSTANT R8, desc[UR10][R20.64+0x10] ;  /* 0x0000100a14087981 */ /* 0x000ee8000c1e9d00 */
[----:B------:R-:W4:Y:S04]  /*1250*/  LDG.E.128.CONSTANT R12, desc[UR10][R20.64+0x2000] ;  /* 0x0020000a140c7981 */ /* 0x000f28000c1e9d00 */
[----:B------:R-:W5:Y:S01]  /*1260*/  LDG.E.128.CONSTANT R16, desc[UR10][R20.64+0x2010] ;  /* 0x0020100a14107981 */ /* 0x000f62000c1e9d00 */
[----:B------:R-:W-:Y:S01]  /*1270*/  UISETP.GE.U32.AND UP0, UPT, UR12, UR5, UPT ;  /* 0x000000050c00728c */ /* 0x000fe2000bf06070 */
        /* <DEDUP_REMOVED lines=21> */
[----:B------:R-:W-:Y:S06]  /*13d0*/  BRA.U !UP0, `(.L_x_70) ;  /* 0x0000000508dc7547 */ /* 0x000fec000b800000 */
[----:B------:R-:W-:Y:S02]  /*13e0*/  ULEA UR6, UR16, UR5, 0xb ;  /* 0x0000000510067291 */ /* 0x000fe4000f8e58ff */
[----:B------:R-:W-:Y:S01]  /*13f0*/  UIADD3 UR14, UPT, UPT, UR8, -0x800, URZ ;  /* 0xfffff800080e7890 */ /* 0x000fe2000fffe0ff */
[----:B------:R-:W0:Y:S03]  /*1400*/  LDCU UR9, c[0x0][0x3a8] ;  /* 0x00007500ff0977ac */ /* 0x000e260008000800 */
[----:B------:R-:W-:Y:S01]  /*1410*/  VIADD R3, R0, UR6 ;  /* 0x0000000600037c36 */ /* 0x000fe20008000000 */
[----:B------:R-:W-:Y:S01]  /*1420*/  UISETP.GT.U32.AND UP0, UPT, UR6, UR14, UPT ;  /* 0x0000000e0600728c */ /* 0x000fe2000bf04070 */
[----:B------:R-:W1:Y:S01]  /*1430*/  LDCU.64 UR18, c[0x0][0x380] ;  /* 0x00007000ff1277ac */ /* 0x000e620008000a00 */
[----:B------:R-:W-:Y:S01]  /*1440*/  UIADD3 UR13, UPT, UPT, UR6, 0x100, URZ ;  /* 0x00000100060d7890 */ /* 0x000fe2000fffe0ff */
[----:B------:R-:W-:Y:S01]  /*1450*/  UMOV UR4, URZ ;  /* 0x000000ff00047c82 */ /* 0x000fe20008000000 */
[----:B------:R-:W-:-:S05]  /*1460*/  UMOV UR7, UR6 ;  /* 0x0000000600077c82 */ /* 0x000fca0008000000 */
[----:B------:R-:W-:Y:S05]  /*1470*/  BRA.U UP0, `(.L_x_71) ;  /* 0x0000000100a87547 */ /* 0x000fea000b800000 */
.L_x_72:
[----:B------:R-:W-:-:S05]  /*1480*/  IADD3 R4, P0, PT, R2, UR7, RZ ;  /* 0x0000000702047c10 */ /* 0x000fca000ff1e0ff */
[----:B------:R-:W-:Y:S01]  /*1490*/  IMAD.X R5, RZ, RZ, RZ, P0 ;  /* 0x000000ffff057224 */ /* 0x000fe200000e06ff */
[----:B-1----:R-:W-:-:S04]  /*14a0*/  LEA R22, P0, R4, UR18, 0x3 ;  /* 0x0000001204167c11 */ /* 0x002fc8000f8018ff */
[----:B------:R-:W-:-:S05]  /*14b0*/  LEA.HI.X R23, R4, UR19, R5, 0x3, P0 ;  /* 0x0000001304177c11 */ /* 0x000fca00080f1c05 */
[----:B------:R-:W2:Y:S04]  /*14c0*/  LDG.E.128.CONSTANT R4, desc[UR10][R22.64] ;  /* 0x0000000a16047981 */ /* 0x000ea8000c1e9d00 */
[----:B------:R-:W3:Y:S04]  /*14d0*/  LDG.E.128.CONSTANT R8, desc[UR10][R22.64+0x10] ;  /* 0x0000100a16087981 */ /* 0x000ee8000c1e9d00 */
[----:B------:R-:W4:Y:S04]  /*14e0*/  LDG.E.128.CONSTANT R12, desc[UR10][R22.64+0x2000] ;  /* 0x0020000a160c7981 */ /* 0x000f28000c1e9d00 */
[----:B------:R-:W5:Y:S01]  /*14f0*/  LDG.E.128.CONSTANT R16, desc[UR10][R22.64+0x2010] ;  /* 0x0020100a16107981 */ /* 0x000f62000c1e9d00 */
[----:B0-----:R-:W-:-:S02]  /*1500*/  UMOV UR8, UR9 ;  /* 0x0000000900087c82 */ /* 0x001fc40008000000 */
[----:B------:R-:W-:-:S04]  /*1510*/  UIADD3 UR15, UPT, UPT, -UR7, UR8, URZ ;  /* 0x00000008070f7290 */ /* 0x000fc8000fffe1ff */
[----:B------:R-:W-:Y:S01]  /*1520*/  UISETP.GE.U32.AND UP0, UPT, UR15, UR5, UPT ;  /* 0x000000050f00728c */ /* 0x000fe2000bf06070 */
        /* <DEDUP_REMOVED lines=25> */
[----:B------:R-:W-:Y:S02]  /*16c0*/  UIADD3 UR7, UPT, UPT, UR5, UR7, URZ ;  /* 0x0000000705077290 */ /* 0x000fe4000fffe0ff */
[----:B------:R-:W-:Y:S01]  /*16d0*/  VIADD R3, R3, UR5 ;  /* 0x0000000503037c36 */ /* 0x000fe20008000000 */
[----:B------:R-:W-:Y:S02]  /*16e0*/  UIADD3 UR4, UPT, UPT, UR4, 0x1, URZ ;  /* 0x0000000104047890 */ /* 0x000fe4000fffe0ff */
[----:B------:R-:W-:Y:S02]  /*16f0*/  UISETP.GT.U32.AND UP0, UPT, UR7, UR14, UPT ;  /* 0x0000000e0700728c */ /* 0x000fe4000bf04070 */
[----:B------:R-:W-:-:S07]  /*1700*/  UIADD3 UR13, UPT, UPT, UR5, UR13, URZ ;  /* 0x0000000d050d7290 */ /* 0x000fce000fffe0ff */
[----:B------:R-:W-:Y:S05]  /*1710*/  BRA.U !UP0, `(.L_x_72) ;  /* 0xfffffffd08587547 */ /* 0x000fea000b83ffff */
.L_x_71:
[----:B------:R-:W-:-:S09]  /*1720*/  UISETP.GE.U32.AND UP0, UPT, UR7, UR8, UPT ;  /* 0x000000080700728c */ /* 0x000fd2000bf06070 */
[----:B------:R-:W-:Y:S05]  /*1730*/  BRA.U UP0, `(.L_x_70) ;  /* 0x0000000500047547 */ /* 0x000fea000b800000 */
[----:B------:R-:W-:Y:S01]  /*1740*/  UIADD3 UR5, UPT, UPT, -UR7, UR8, URZ ;  /* 0x0000000807057290 */ /* 0x000fe2000fffe1ff */
[----:B------:R-:W-:Y:S05]  /*1750*/  BSSY.RECONVERGENT B1, `(.L_x_70) ;  /* 0x000003f000017945 */ /* 0x000fea0003800200 */
[----:B------:R-:W-:-:S13]  /*1760*/  ISETP.GE.AND P0, PT, R0, UR5, PT ;  /* 0x0000000500007c0c */ /* 0x000fda000bf06270 */
[----:B------:R-:W-:Y:S05]  /*1770*/  @P0 BRA `(.L_x_73) ;  /* 0x0000000000f00947 */ /* 0x000fea0003800000 */
[----:B------:R-:W2:Y:S01]  /*1780*/  LDC R5, c[0x0][0x3ac] ;  /* 0x0000eb00ff057b82 */ /* 0x000ea20000000800 */
[----:B------:R-:W-:Y:S01]  /*1790*/  LOP3.LUT R2, RZ, R0, RZ, 0x33, !PT ;  /* 0x00000000ff027212 */ /* 0x000fe200078e33ff */
[----:B------:R-:W-:Y:S01]  /*17a0*/  BSSY.RECONVERGENT B2, `(.L_x_74) ;  /* 0x0000019000027945 */ /* 0x000fe20003800200 */
[----:B------:R-:W-:-:S03]  /*17b0*/  IMAD.MOV.U32 R8, RZ, RZ, R0 ;  /* 0x000000ffff087224 */ /* 0x000fc600078e0000 */
[----:B------:R-:W-:-:S04]  /*17c0*/  VIADD R2, R2, UR8 ;  /* 0x0000000802027c36 */ /* 0x000fc80008000000 */
[C---:B------:R-:W-:Y:S01]  /*17d0*/  VIADD R4, R2.reuse, -UR6 ;  /* 0x8000000602047c36 */ /* 0x040fe20008000000 */
[C---:B------:R-:W-:Y:S02]  /*17e0*/  LOP3.LUT R6, R2.reuse, 0x300, RZ, 0xc0, !PT ;  /* 0x0000030002067812 */ /* 0x040fe400078ec0ff */
[----:B------:R-:W-:Y:S02]  /*17f0*/  LEA.HI R2, R2, 0x1, RZ, 0x18 ;  /* 0x0000000102027811 */ /* 0x000fe400078fc0ff */
[----:B------:R-:W-:Y:S01]  /*1800*/  ISETP.NE.AND P0, PT, R6, 0x300, PT ;  /* 0x000003000600780c */ /* 0x000fe20003f05270 */
[----:B--2---:R-:W-:-:S04]  /*1810*/  IMAD R5, R5, UR4, RZ ;  /* 0x0000000405057c24 */ /* 0x004fc8000f8e02ff */
[----:B------:R-:W-:-:S05]  /*1820*/  IMAD R4, R5, -0x800, R4 ;  /* 0xfffff80005047824 */ /* 0x000fca00078e0204 */
[----:B------:R-:W-:-:S03]  /*1830*/  ISETP.GE.U32.AND P2, PT, R4, 0x300, PT ;  /* 0x000003000400780c */ /* 0x000fc60003f46070 */
[----:B------:R-:W-:Y:S10]  /*1840*/  @!P0 BRA `(.L_x_75) ;  /* 0x0000000000388947 */ /* 0x000ff40003800000 */
[----:B------:R-:W2:Y:S01]  /*1850*/  LDC.64 R6, c[0x0][0x380] ;  /* 0x0000e000ff067b82 */ /* 0x000ea20000000a00 */
[----:B------:R-:W-:Y:S01]  /*1860*/  LOP3.LUT R2, R2, 0x3, RZ, 0xc0, !PT ;  /* 0x0000000302027812 */ /* 0x000fe200078ec0ff */
[----:B------:R-:W-:-:S04]  /*1870*/  IMAD.MOV.U32 R8, RZ, RZ, R0 ;  /* 0x000000ffff087224 */ /* 0x000fc800078e0000 */
[----:B------:R-:W-:-:S07]  /*1880*/  IMAD.MOV R2, RZ, RZ, -R2 ;  /* 0x000000ffff027224 */ /* 0x000fce00078e0a02 */
.L_x_76:
[----:B--2---:R-:W-:-:S06]  /*1890*/  IMAD.WIDE.U32 R4, R3, 0x8, R6 ;  /* 0x0000000803047825 */ /* 0x004fcc00078e0006 */
        /* <DEDUP_REMOVED lines=9> */
.L_x_75:
[----:B01----:R-:W-:Y:S05]  /*1930*/  BSYNC.RECONVERGENT B2 ;  /* 0x0000000000027941 */ /* 0x003fea0003800200 */
.L_x_74:
[----:B------:R-:W-:Y:S05]  /*1940*/  @!P2 BRA `(.L_x_73) ;  /* 0x00000000007ca947 */ /* 0x000fea0003800000 */
[----:B------:R-:W0:Y:S01]  /*1950*/  LDC.64 R2, c[0x0][0x380] ;  /* 0x0000e000ff027b82 */ /* 0x000e220000000a00 */
[C---:B------:R-:W-:Y:S02]  /*1960*/  VIADD R4, R8.reuse, 0x200 ;  /* 0x0000020008047836 */ /* 0x040fe40000000000 */
[----:B------:R-:W-:-:S07]  /*1970*/  VIADD R5, R8, UR13 ;  /* 0x0000000d08057c36 */ /* 0x000fce0008000000 */
.L_x_77:
[----:B------:R-:W-:-:S04]  /*1980*/  VIADD R7, R5, 0xffffff00 ;  /* 0xffffff0005077836 */ /* 0x000fc80000000000 */
[----:B0-----:R-:W-:-:S06]  /*1990*/  IMAD.WIDE.U32 R6, R7, 0x8, R2 ;  /* 0x0000000807067825 */ /* 0x001fcc00078e0002 */
[----:B------:R-:W2:Y:S01]  /*19a0*/  LDG.E.64.CONSTANT R6, desc[UR10][R6.64] ;  /* 0x0000000a06067981 */ /* 0x000ea2000c1e9b00 */
[----:B------:R-:W-:-:S04]  /*19b0*/  IMAD.WIDE.U32 R8, R5, 0x8, R2 ;  /* 0x0000000805087825 */ /* 0x000fc800078e0002 */
[----:B------:R-:W-:Y:S02]  /*19c0*/  VIADD R11, R5, 0x100 ;  /* 0x00000100050b7836 */ /* 0x000fe40000000000 */
[----:B------:R-:W3:Y:S02]  /*19d0*/  LDG.E.64.CONSTANT R8, desc[UR10][R8.64] ;  /* 0x0000000a08087981 */ /* 0x000ee4000c1e9b00 */
[----:B------:R-:W-:-:S04]  /*19e0*/  IMAD.WIDE.U32 R10, R11, 0x8, R2 ;  /* 0x000000080b0a7825 */ /* 0x000fc800078e0002 */
[----:B------:R-:W-:Y:S02]  /*19f0*/  VIADD R13, R5, 0x200 ;  /* 0x00000200050d7836 */ /* 0x000fe40000000000 */
[----:B------:R-:W4:Y:S02]  /*1a00*/  LDG.E.64.CONSTANT R10, desc[UR10][R10.64] ;  /* 0x0000000a0a0a7981 */ /* 0x000f24000c1e9b00 */
[----:B------:R-:W-:-:S06]  /*1a10*/  IMAD.WIDE.U32 R12, R13, 0x8, R2 ;  /* 0x000000080d0c7825 */ /* 0x000fcc00078e0002 */
[----:B------:R-:W5:Y:S01]  /*1a20*/  LDG.E.64.CONSTANT R12, desc[UR10][R12.64] ;  /* 0x0000000a0c0c7981 */ /* 0x000f62000c1e9b00 */
[----:B------:R-:W-:Y:S01]  /*1a30*/  VIADD R5, R5, 0x400 ;  /* 0x0000040005057836 */ /* 0x000fe20000000000 */
[----:B--2---:R-:W-:-:S06]  /*1a40*/  DSETP.GEU.AND P0, PT, R20, R6, PT ;  /* 0x000000061400722a */ /* 0x004fcc0003f0e000 */
[----:B------:R-:W-:Y:S02]  /*1a50*/  FSEL R14, R6, R20, !P0 ;  /* 0x00000014060e7208 */ /* 0x000fe40004000000 */
[----:B------:R-:W-:-:S06]  /*1a60*/  FSEL R15, R7, R21, !P0 ;  /* 0x00000015070f7208 */ /* 0x000fcc0004000000 */
[----:B---3--:R-:W-:-:S06]  /*1a70*/  DSETP.GEU.AND P0, PT, R14, R8, PT ;  /* 0x000000080e00722a */ /* 0x008fcc0003f0e000 */
[----:B------:R-:W-:Y:S01]  /*1a80*/  FSEL R6, R8, R14, !P0 ;  /* 0x0000000e08067208 */ /* 0x000fe20004000000 */
[C---:B------:R-:W-:Y:S01]  /*1a90*/  VIADD R8, R4.reuse, 0x200 ;  /* 0x0000020004087836 */ /* 0x040fe20000000000 */
[----:B------:R-:W-:Y:S01]  /*1aa0*/  FSEL R7, R9, R15, !P0 ;  /* 0x0000000f09077208 */ /* 0x000fe20004000000 */
[----:B------:R-:W-:-:S05]  /*1ab0*/  VIADD R4, R4, 0x400 ;  /* 0x0000040004047836 */ /* 0x000fca0000000000 */
[----:B----4-:R-:W-:-:S06]  /*1ac0*/  DSETP.GEU.AND P0, PT, R6, R10, PT ;  /* 0x0000000a0600722a */ /* 0x010fcc0003f0e000 */
[----:B------:R-:W-:Y:S02]  /*1ad0*/  FSEL R6, R10, R6, !P0 ;  /* 0x000000060a067208 */ /* 0x000fe40004000000 */
[----:B------:R-:W-:-:S06]  /*1ae0*/  FSEL R7, R11, R7, !P0 ;  /* 0x000000070b077208 */ /* 0x000fcc0004000000 */
[----:B-----5:R-:W-:-:S06]  /*1af0*/  DSETP.GEU.AND P0, PT, R6, R12, PT ;  /* 0x0000000c0600722a */ /* 0x020fcc0003f0e000 */
[----:B------:R-:W-:Y:S02]  /*1b00*/  FSEL R20, R12, R6, !P0 ;  /* 0x000000060c147208 */ /* 0x000fe40004000000 */
[----:B------:R-:W-:Y:S02]  /*1b10*/  FSEL R21, R13, R7, !P0 ;  /* 0x000000070d157208 */ /* 0x000fe40004000000 */
[----:B------:R-:W-:-:S13]  /*1b20*/  ISETP.GE.AND P0, PT, R8, UR5, PT ;  /* 0x0000000508007c0c */ /* 0x000fda000bf06270 */
[----:B------:R-:W-:Y:S05]  /*1b30*/  @!P0 BRA `(.L_x_77) ;  /* 0xfffffffc00908947 */ /* 0x000fea000383ffff */
.L_x_73:
[----:B01----:R-:W-:Y:S05]  /*1b40*/  BSYNC.RECONVERGENT B1 ;  /* 0x0000000000017941 */ /* 0x003fea0003800200 */
.L_x_70:
[----:B------:R-:W2:Y:S01]  /*1b50*/  S2R R7, SR_LANEID ;  /* 0x0000000000077919 */ /* 0x000ea20000000000 */
[----:B------:R-:W-:Y:S04]  /*1b60*/  SHFL.DOWN PT, R2, R20, 0x1, 0x1f ;  /* 0x08201f0014027f89 */ /* 0x000fe800000e0000 */
[----:B------:R-:W3:Y:S02]  /*1b70*/  SHFL.DOWN PT, R3, R21, 0x1, 0x1f ;  /* 0x08201f0015037f89 */ /* 0x000ee400000e0000 */
[----:B---3--:R-:W-:Y:S01]  /*1b80*/  DSETP.GEU.AND P0, PT, R20, R2, PT ;  /* 0x000000021400722a */ /* 0x008fe20003f0e000 */
[C---:B--2---:R-:W-:Y:S02]  /*1b90*/  ISETP.GT.AND P1, PT, R7.reuse, 0x1e, PT ;  /* 0x0000001e0700780c */ /* 0x044fe40003f24270 */
        /* <DEDUP_REMOVED lines=9> */
[----:B------:R-:W2:Y:S03]  /*1c30*/  SHFL.DOWN PT, R5, R3, 0x2, 0x1f ;  /* 0x08401f0003057f89 */ /* 0x000ea600000e0000 */
[----:B------:R-:W-:Y:S01]  /*1c40*/  @!P2 LOP3.LUT R6, R6, 0xf8, RZ, 0xc0, !PT ;  /* 0x000000f80606a812 */ /* 0x000fe200078ec0ff */
[----:B------:R-:W3:Y:S01]  /*1c50*/  @!P2 S2R R9, SR_CgaCtaId ;  /* 0x000000000009a919 */ /* 0x000ee20000008800 */
[----:B--2---:R-:W-:-:S06]  /*1c60*/  DSETP.GEU.AND P0, PT, R2, R4, PT ;  /* 0x000000040200722a */ /* 0x004fcc0003f0e000 */
[----:B------:R-:W-:Y:S02]  /*1c70*/  @!P1 FSEL R2, R4, R2, !P0 ;  /* 0x0000000204029208 */ /* 0x000fe40004000000 */
[----:B------:R-:W-:Y:S02]  /*1c80*/  @!P1 FSEL R3, R5, R3, !P0 ;  /* 0x0000000305039208 */ /* 0x000fe40004000000 */
[----:B------:R-:W-:Y:S01]  /*1c90*/  ISETP.GT.AND P1, PT, R7, 0x1b, PT ;  /* 0x0000001b0700780c */ /* 0x000fe20003f24270 */
[----:B------:R-:W-:Y:S01]  /*1ca0*/  SHFL.DOWN PT, R4, R2, 0x4, 0x1f ;  /* 0x08801f0002047f89 */ /* 0x000fe200000e0000 */
[----:B---3--:R-:W-:-:S03]  /*1cb0*/  @!P2 LEA R9, R9, R8, 0x18 ;  /* 0x000000080909a211 */ /* 0x008fc600078ec0ff */
[----:B------:R-:W2:Y:S02]  /*1cc0*/  SHFL.DOWN PT, R5, R3, 0x4, 0x1f ;  /* 0x08801f0003057f89 */ /* 0x000ea400000e0000 */
[----:B------:R-:W-:Y:S01]  /*1cd0*/  @!P2 IMAD.IADD R9, R6, 0x1, R9 ;  /* 0x000000010609a824 */ /* 0x000fe200078e0209 */
[----:B--2---:R-:W-:-:S06]  /*1ce0*/  DSETP.GEU.AND P0, PT, R2, R4, PT ;  /* 0x000000040200722a */ /* 0x004fcc0003f0e000 */
[----:B------:R-:W-:Y:S02]  /*1cf0*/  @!P1 FSEL R2, R4, R2, !P0 ;  /* 0x0000000204029208 */ /* 0x000fe40004000000 */
[----:B------:R-:W-:Y:S02]  /*1d00*/  @!P1 FSEL R3, R5, R3, !P0 ;  /* 0x0000000305039208 */ /* 0x000fe40004000000 */
[----:B------:R-:W-:Y:S01]  /*1d10*/  ISETP.GT.AND P1, PT, R7, 0x17, PT ;  /* 0x000000170700780c */ /* 0x000fe20003f24270 */
[----:B------:R-:W-:Y:S04]  /*1d20*/  SHFL.DOWN PT, R4, R2, 0x8, 0x1f ;  /* 0x09001f0002047f89 */ /* 0x000fe800000e0000 */
[----:B------:R-:W2:Y:S02]  /*1d30*/  SHFL.DOWN PT, R5, R3, 0x8, 0x1f ;  /* 0x09001f0003057f89 */ /* 0x000ea400000e0000 */
[----:B--2---:R-:W-:-:S06]  /*1d40*/  DSETP.GEU.AND P0, PT, R2, R4, PT ;  /* 0x000000040200722a */ /* 0x004fcc0003f0e000 */
[----:B------:R-:W-:Y:S02]  /*1d50*/  @!P1 FSEL R2, R4, R2, !P0 ;  /* 0x0000000204029208 */ /* 0x000fe40004000000 */
[----:B------:R-:W-:Y:S02]  /*1d60*/  @!P1 FSEL R3, R5, R3, !P0 ;  /* 0x0000000305039208 */ /* 0x000fe40004000000 */
[----:B------:R-:W-:Y:S01]  /*1d70*/  ISETP.GT.AND P1, PT, R7, 0xf, PT ;  /* 0x0000000f0700780c */ /* 0x000fe20003f24270 */
[----:B------:R-:W-:Y:S04]  /*1d80*/  SHFL.DOWN PT, R4, R2, 0x10, 0x1f ;  /* 0x0a001f0002047f89 */ /* 0x000fe800000e0000 */
[----:B------:R-:W2:Y:S02]  /*1d90*/  SHFL.DOWN PT, R5, R3, 0x10, 0x1f ;  /* 0x0a001f0003057f89 */ /* 0x000ea400000e0000 */
[----:B--2---:R-:W-:-:S06]  /*1da0*/  DSETP.GEU.AND P0, PT, R2, R4, PT ;  /* 0x000000040200722a */ /* 0x004fcc0003f0e000 */
        /* <DEDUP_REMOVED lines=8> */
[----:B------:R-:W3:Y:S01]  /*1e30*/  S2UR UR5, SR_CgaCtaId ;  /* 0x00000000000579c3 */ /* 0x000ee20000008800 */
[----:B------:R-:W-:Y:S02]  /*1e40*/  UMOV UR4, 0x400 ;  /* 0x0000040000047882 */ /* 0x000fe40000000000 */
[----:B---3--:R-:W-:-:S09]  /*1e50*/  ULEA UR4, UR5, UR4, 0x18 ;  /* 0x0000000405047291 */ /* 0x008fd2000f8ec0ff */
[----:B------:R-:W3:Y:S04]  /*1e60*/  LDS.128 R12, [UR4+0x10] ;  /* 0x00001004ff0c7984 */ /* 0x000ee80008000c00 */
[----:B--2---:R-:W2:Y:S04]  /*1e70*/  LDS.128 R4, [UR4+0x20] ;  /* 0x00002004ff047984 */ /* 0x004ea80008000c00 */
[----:B------:R-:W4:Y:S01]  /*1e80*/  LDS.128 R8, [UR4+0x30] ;  /* 0x00003004ff087984 */ /* 0x000f220008000c00 */
[----:B---3--:R-:W-:-:S06]  /*1e90*/  DSETP.GEU.AND P1, PT, R2, R12, PT ;  /* 0x0000000c0200722a */ /* 0x008fcc0003f2e000 */
[----:B------:R-:W-:Y:S02]  /*1ea0*/  FSEL R2, R12, R2, !P1 ;  /* 0x000000020c027208 */ /* 0x000fe40004800000 */
[----:B------:R-:W-:-:S06]  /*1eb0*/  FSEL R3, R13, R3, !P1 ;  /* 0x000000030d037208 */ /* 0x000fcc0004800000 */
[----:B------:R-:W-:-:S06]  /*1ec0*/  DSETP.GEU.AND P1, PT, R2, R14, PT ;  /* 0x0000000e0200722a */ /* 0x000fcc0003f2e000 */
[----:B------:R-:W-:Y:S02]  /*1ed0*/  FSEL R2, R14, R2, !P1 ;  /* 0x000000020e027208 */ /* 0x000fe40004800000 */
[----:B------:R-:W-:-:S06]  /*1ee0*/  FSEL R3, R15, R3, !P1 ;  /* 0x000000030f037208 */ /* 0x000fcc0004800000 */
[----:B--2---:R-:W-:-:S06]  /*1ef0*/  DSETP.GEU.AND P1, PT, R2, R4, PT ;  /* 0x000000040200722a */ /* 0x004fcc0003f2e000 */
[----:B------:R-:W-:Y:S02]  /*1f00*/  FSEL R4, R4, R2, !P1 ;  /* 0x0000000204047208 */ /* 0x000fe40004800000 */
[----:B------:R-:W-:Y:S02]  /*1f10*/  FSEL R5, R5, R3, !P1 ;  /* 0x0000000305057208 */ /* 0x000fe40004800000 */
[----:B------:R-:W2:Y:S04]  /*1f20*/  LDS.64 R2, [UR4+0x40] ;  /* 0x00004004ff027984 */ /* 0x000ea80008000a00 */
        /* <DEDUP_REMOVED lines=9> */
[----:B--2---:R-:W-:-:S06]  /*1fc0*/  DSETP.GEU.AND P1, PT, R4, R2, PT ;  /* 0x000000020400722a */ /* 0x004fcc0003f2e000 */
[----:B------:R-:W-:Y:S02]  /*1fd0*/  FSEL R2, R2, R4, !P1 ;  /* 0x0000000402027208 */ /* 0x000fe40004800000 */
[----:B------:R-:W-:Y:S01]  /*1fe0*/  FSEL R3, R3, R5, !P1 ;  /* 0x0000000503037208 */ /* 0x000fe20004800000 */
[----:B------:R-:W-:Y:S06]  /*1ff0*/  BRA `(.L_x_69) ;  /* 0x0000001c00f47947 */ /* 0x000fec0003800000 */
.L_x_58:
        /* <DEDUP_REMOVED lines=16> */
.L_x_80:
[----:B------:R-:W-:Y:S05]  /*2100*/  BSYNC.RECONVERGENT B1 ;  /* 0x0000000000017941 */ /* 0x000fea0003800200 */
.L_x_79:
        /* <DEDUP_REMOVED lines=18> */
.L_x_85:
        /* <DEDUP_REMOVED lines=10> */
.L_x_84:
[----:B------:R-:W-:Y:S05]  /*22d0*/  BSYNC.RECONVERGENT B2 ;  /* 0x0000000000027941 */ /* 0x000fea0003800200 */
.L_x_83:
[----:B------:R-:W-:Y:S05]  /*22e0*/  @!P2 BRA `(.L_x_82) ;  /* 0x000000000080a947 */ /* 0x000fea0003800000 */
[----:B------:R-:W0:Y:S01]  /*22f0*/  LDC.64 R4, c[0x0][0x380] ;  /* 0x0000e000ff047b82 */ /* 0x000e220000000a00 */
[----:B------:R-:W-:Y:S02]  /*2300*/  IMAD.U32 R7, RZ, RZ, UR16 ;  /* 0x00000010ff077e24 */ /* 0x000fe4000f8e00ff */
[----:B------:R-:W-:Y:S02]  /*2310*/  VIADD R6, R8, 0x200 ;  /* 0x0000020008067836 */ /* 0x000fe40000000000 */
[----:B------:R-:W-:-:S07]  /*2320*/  IMAD R7, R7, 0x800, R8 ;  /* 0x0000080007077824 */ /* 0x000fce00078e0208 */
.L_x_86:
        /* <DEDUP_REMOVED lines=28> */
.L_x_82:
[----:B------:R-:W-:Y:S05]  /*24f0*/  BSYNC.RECONVERGENT B1 ;  /* 0x0000000000017941 */ /* 0x000fea0003800200 */
.L_x_81:
        /* <DEDUP_REMOVED lines=45> */
[----:B------:R-:W-:-:S03]  /*27d0*/  FSEL R5, R5, R3, P1 ;  /* 0x0000000305057208 */ /* 0x000fc60000800000 */
[----:B0-----:R-:W-:Y:S02]  /*27e0*/  IMAD.MOV.U32 R2, RZ, RZ, R4 ;  /* 0x000000ffff027224 */ /* 0x001fe400078e0004 */
[----:B------:R-:W-:Y:S01]  /*27f0*/  IMAD.MOV.U32 R3, RZ, RZ, R5 ;  /* 0x000000ffff037224 */ /* 0x000fe200078e0005 */
[----:B------:R-:W-:Y:S06]  /*2800*/  BAR.SYNC.DEFER_BLOCKING 0x0 ;  /* 0x0000000000007b1d */ /* 0x000fec0000010000 */
[----:B------:R-:W-:Y:S05]  /*2810*/  @P0 BRA `(.L_x_69) ;  /* 0x0000001400ec0947 */ /* 0x000fea0003800000 */
[----:B------:R-:W0:Y:S01]  /*2820*/  S2UR UR5, SR_CgaCtaId ;  /* 0x00000000000579c3 */ /* 0x000e220000008800 */
[----:B------:R-:W-:Y:S02]  /*2830*/  UMOV UR4, 0x400 ;  /* 0x0000040000047882 */ /* 0x000fe40000000000 */
[----:B0-----:R-:W-:-:S09]  /*2840*/  ULEA UR4, UR5, UR4, 0x18 ;  /* 0x0000000405047291 */ /* 0x001fd2000f8ec0ff */
[----:B------:R-:W0:Y:S04]  /*2850*/  LDS.128 R12, [UR4+0x10] ;  /* 0x00001004ff0c7984 */ /* 0x000e280008000c00 */
[----:B------:R-:W1:Y:S04]  /*2860*/  LDS.128 R4, [UR4+0x20] ;  /* 0x00002004ff047984 */ /* 0x000e680008000c00 */
        /* <DEDUP_REMOVED lines=24> */
.L_x_87:
        /* <DEDUP_REMOVED lines=36> */
[----:B------:R-:W-:Y:S01]  /*2c30*/  VIADD R10, R10, 0x10 ;  /* 0x000000100a0a7836 */ /* 0x000fe20000000000 */
[----:B------:R-:W0:Y:S11]  /*2c40*/  SHFL.DOWN PT, R3, R7, 0x8, R5 ;  /* 0x0900000007037989 */ /* 0x000e3600000e0005 */
[----:B------:R-:W1:Y:S01]  /*2c50*/  @!P0 S2R R9, SR_CgaCtaId ;  /* 0x0000000000098919 */ /* 0x000e620000008800 */
[----:B------:R-:W-:Y:S01]  /*2c60*/  @!P0 MOV R8, 0x400 ;  /* 0x0000040000088802 */ /* 0x000fe20000000f00 */
[----:B0-----:R-:W-:Y:S01]  /*2c70*/  DSETP.GEU.AND P1, PT, R6, R2, PT ;  /* 0x000000020600722a */ /* 0x001fe20003f2e000 */
[----:B------:R-:W-:-:S05]  /*2c80*/  @!P0 SHF.R.U32.HI R6, RZ, 0x2, R0 ;  /* 0x00000002ff068819 */ /* 0x000fca0000011600 */
[----:B------:R-:W-:Y:S02]  /*2c90*/  @!P2 FSEL R4, R2, R4, !P1 ;  /* 0x000000040204a208 */ /* 0x000fe40004800000 */
[----:B------:R-:W-:Y:S02]  /*2ca0*/  @!P2 FSEL R7, R3, R7, !P1 ;  /* 0x000000070307a208 */ /* 0x000fe40004800000 */
[----:B------:R-:W-:Y:S01]  /*2cb0*/  ISETP.GT.AND P2, PT, R10, R5, PT ;  /* 0x000000050a00720c */ /* 0x000fe20003f44270 */
[----:B------:R-:W-:Y:S01]  /*2cc0*/  SHFL.DOWN PT, R2, R4, 0x10, R5 ;  /* 0x0a00000004027989 */ /* 0x000fe200000e0005 */
[----:B------:R-:W-:-:S03]  /*2cd0*/  @!P0 LOP3.LUT R6, R6, 0xf8, RZ, 0xc0, !PT ;  /* 0x000000f806068812 */ /* 0x000fc600078ec0ff */
[----:B------:R0:W2:Y:S01]  /*2ce0*/  SHFL.DOWN PT, R3, R7, 0x10, R5 ;  /* 0x0a00000007037989 */ /* 0x0000a200000e0005 */
        /* <DEDUP_REMOVED lines=11> */
[----:B0-----:R-:W-:Y:S05]  /*2da0*/  @P0 BRA `(.L_x_69) ;  /* 0x0000001000880947 */ /* 0x001fea0003800000 */
        /* <DEDUP_REMOVED lines=59> */
.L_x_78:
[----:B------:R-:W0:Y:S01]  /*3160*/  S2R R0, SR_TID.X ;  /* 0x0000000000007919 */ /* 0x000e220000002100 */
[----:B------:R-:W1:Y:S01]  /*3170*/  LDCU.64 UR8, c[0x0][0x380] ;  /* 0x00007000ff0877ac */ /* 0x000e620008000a00 */
[----:B------:R-:W-:Y:S02]  /*3180*/  IMAD.U32 R19, RZ, RZ, UR16 ;  /* 0x00000010ff137e24 */ /* 0x000fe4000f8e00ff */
[----:B-1----:R-:W-:Y:S02]  /*3190*/  IMAD.U32 R2, RZ, RZ, UR8 ;  /* 0x00000008ff027e24 */ /* 0x002fe4000f8e00ff */
[----:B------:R-:W-:Y:S02]  /*31a0*/  IMAD.U32 R3, RZ, RZ, UR9 ;  /* 0x00000009ff037e24 */ /* 0x000fe4000f8e00ff */
[----:B0-----:R-:W-:-:S04]  /*31b0*/  IMAD R19, R19, 0x800, R0 ;  /* 0x0000080013137824 */ /* 0x001fc800078e0200 */
[----:B------:R-:W-:-:S05]  /*31c0*/  IMAD.WIDE.U32 R18, R19, 0x8, R2 ;  /* 0x0000000813127825 */ /* 0x000fca00078e0002 */
        /* <DEDUP_REMOVED lines=8> */
[----:B------:R-:W-:Y:S01]  /*3250*/  UISETP.GE.U32.AND UP0, UPT, UR13, UR5, UPT ;  /* 0x000000050d00728c */ /* 0x000fe2000bf06070 */
        /* <DEDUP_REMOVED lines=21> */
[----:B------:R-:W-:Y:S06]  /*33b0*/  BRA.U !UP0, `(.L_x_88) ;  /* 0x0000000508dc7547 */ /* 0x000fec000b800000 */
[----:B------:R-:W-:Y:S02]  /*33c0*/  ULEA UR8, UR16, UR5, 0xb ;  /* 0x0000000510087291 */ /* 0x000fe4000f8e58ff */
[----:B------:R-:W-:Y:S02]  /*33d0*/  UIADD3 UR14, UPT, UPT, UR7, -0x800, URZ ;  /* 0xfffff800070e7890 */ /* 0x000fe4000fffe0ff */
[----:B------:R-:W-:Y:S02]  /*33e0*/  UIADD3 UR9, UPT, UPT, UR8, 0x100, URZ ;  /* 0x0000010008097890 */ /* 0x000fe4000fffe0ff */
[----:B------:R-:W-:Y:S02]  /*33f0*/  UISETP.GT.U32.AND UP0, UPT, UR8, UR14, UPT ;  /* 0x0000000e0800728c */ /* 0x000fe4000bf04070 */
[----:B------:R-:W-:Y:S01]  /*3400*/  VIADD R7, R0, UR8 ;  /* 0x0000000800077c36 */ /* 0x000fe20008000000 */
[----:B------:R-:W-:Y:S01]  /*3410*/  UMOV UR4, URZ ;  /* 0x000000ff00047c82 */ /* 0x000fe20008000000 */
[----:B------:R-:W-:-:S05]  /*3420*/  UMOV UR6, UR8 ;  /* 0x0000000800067c82 */ /* 0x000fca0008000000 */
[----:B------:R-:W-:Y:S05]  /*3430*/  BRA.U UP0, `(.L_x_89) ;  /* 0x0000000100b87547 */ /* 0x000fea000b800000 */
[----:B------:R-:W0:Y:S01]  /*3440*/  LDC.64 R2, c[0x0][0x380] ;  /* 0x0000e000ff027b82 */ /* 0x000e220000000a00 */
[----:B------:R-:W1:Y:S01]  /*3450*/  LDCU UR7, c[0x0][0x3a8] ;  /* 0x00007500ff0777ac */ /* 0x000e620008000800 */
[----:B------:R-:W-:Y:S01]  /*3460*/  NOP ;  /* 0x0000000000007918 */ /* 0x000fe20000000000 */
.L_x_90:
[----:B------:R-:W-:-:S04]  /*3470*/  VIADD R23, R0, UR6 ;  /* 0x0000000600177c36 */ /* 0x000fc80008000000 */
[----:B0-----:R-:W-:-:S05]  /*3480*/  IMAD.WIDE.U32 R22, R23, 0x8, R2 ;  /* 0x0000000817167825 */ /* 0x001fca00078e0002 */
[----:B------:R-:W2:Y:S04]  /*3490*/  LDG.E.64.CONSTANT R24, desc[UR10][R22.64] ;  /* 0x0000000a16187981 */ /* 0x000ea8000c1e9b00 */
[----:B------:R-:W3:Y:S04]  /*34a0*/  LDG.E.64.CONSTANT R18, desc[UR10][R22.64+0x800] ;  /* 0x0008000a16127981 */ /* 0x000ee8000c1e9b00 */
[----:B------:R-:W4:Y:S04]  /*34b0*/  LDG.E.64.CONSTANT R16, desc[UR10][R22.64+0x1000] ;  /* 0x0010000a16107981 */ /* 0x000f28000c1e9b00 */
[----:B------:R-:W5:Y:S04]  /*34c0*/  LDG.E.64.CONSTANT R14, desc[UR10][R22.64+0x1800] ;  /* 0x0018000a160e7981 */ /* 0x000f68000c1e9b00 */
[----:B------:R-:W5:Y:S04]  /*34d0*/  LDG.E.64.CONSTANT R12, desc[UR10][R22.64+0x2000] ;  /* 0x0020000a160c7981 */ /* 0x000f68000c1e9b00 */
[----:B------:R-:W5:Y:S04]  /*34e0*/  LDG.E.64.CONSTANT R10, desc[UR10][R22.64+0x2800] ;  /* 0x0028000a160a7981 */ /* 0x000f68000c1e9b00 */
[----:B------:R-:W5:Y:S04]  /*34f0*/  LDG.E.64.CONSTANT R8, desc[UR10][R22.64+0x3000] ;  /* 0x0030000a16087981 */ /* 0x000f68000c1e9b00 */
[----:B------:R-:W5:Y:S01]  /*3500*/  LDG.E.64.CONSTANT R20, desc[UR10][R22.64+0x3800] ;  /* 0x0038000a16147981 */ /* 0x000f62000c1e9b00 */
[----:B-1----:R-:W-:-:S04]  /*3510*/  UIADD3 UR12, UPT, UPT, -UR6, UR7, URZ ;  /* 0x00000007060c7290 */ /* 0x002fc8000fffe1ff */
        /* <DEDUP_REMOVED lines=32> */
.L_x_89:
[----:B------:R-:W-:-:S09]  /*3720*/  UISETP.GE.U32.AND UP0, UPT, UR6, UR7, UPT ;  /* 0x000000070600728c */ /* 0x000fd2000bf06070 */
[----:B------:R-:W-:Y:S05]  /*3730*/  BRA.U UP0, `(.L_x_88) ;  /* 0x0000000100fc7547 */ /* 0x000fea000b800000 */
[----:B------:R-:W-:Y:S01]  /*3740*/  UIADD3 UR5, UPT, UPT, -UR6, UR7, URZ ;  /* 0x0000000706057290 */ /* 0x000fe2000fffe1ff */
[----:B------:R-:W-:Y:S05]  /*3750*/  BSSY.RECONVERGENT B1, `(.L_x_88) ;  /* 0x000003d000017945 */ /* 0x000fea0003800200 */
[----:B------:R-:W-:-:S13]  /*3760*/  ISETP.GE.AND P0, PT, R0, UR5, PT ;  /* 0x0000000500007c0c */ /* 0x000fda000bf06270 */
[----:B------:R-:W-:Y:S05]  /*3770*/  @P0 BRA `(.L_x_91) ;  /* 0x0000000000e80947 */ /* 0x000fea0003800000 */
[----:B------:R-:W0:Y:S01]  /*3780*/  LDC R10, c[0x0][0x3ac] ;  /* 0x0000eb00ff0a7b82 */ /* 0x000e220000000800 */
[----:B------:R-:W-:Y:S01]  /*3790*/  LOP3.LUT R6, RZ, R0, RZ, 0x33, !PT ;  /* 0x00000000ff067212 */ /* 0x000fe200078e33ff */
[----:B------:R-:W-:Y:S04]  /*37a0*/  BSSY.RECONVERGENT B2, `(.L_x_92) ;  /* 0x0000018000027945 */ /* 0x000fe80003800200 */
[----:B------:R-:W-:-:S04]  /*37b0*/  VIADD R8, R6, UR7 ;  /* 0x0000000706087c36 */ /* 0x000fc80008000000 */
[----:B------:R-:W-:Y:S02]  /*37c0*/  VIADD R9, R8, -UR8 ;  /* 0x8000000808097c36 */ /* 0x000fe40008000000 */
[----:B0-----:R-:W-:Y:S01]  /*37d0*/  IMAD R6, R10, UR4, RZ ;  /* 0x000000040a067c24 */ /* 0x001fe2000f8e02ff */
[C---:B------:R-:W-:Y:S02]  /*37e0*/  LOP3.LUT R10, R8.reuse, 0x300, RZ, 0xc0, !PT ;  /* 0x00000300080a7812 */ /* 0x040fe400078ec0ff */
[----:B------:R-:W-:Y:S01]  /*37f0*/  LEA.HI R8, R8, 0x1, RZ, 0x18 ;  /* 0x0000000108087811 */ /* 0x000fe200078fc0ff */
[----:B------:R-:W-:Y:S01]  /*3800*/  IMAD R6, R6, -0x800, R9 ;  /* 0xfffff80006067824 */ /* 0x000fe200078e0209 */
[----:B------:R-:W-:Y:S01]  /*3810*/  ISETP.NE.AND P0, PT, R10, 0x300, PT ;  /* 0x000003000a00780c */ /* 0x000fe20003f05270 */
[----:B------:R-:W-:-:S03]  /*3820*/  IMAD.MOV.U32 R10, RZ, RZ, R0 ;  /* 0x000000ffff0a7224 */ /* 0x000fc600078e0000 */
[----:B------:R-:W-:-:S09]  /*3830*/  ISETP.GE.U32.AND P2, PT, R6, 0x300, PT ;  /* 0x000003000600780c */ /* 0x000fd20003f46070 */
[----:B------:R-:W-:Y:S05]  /*3840*/  @!P0 BRA `(.L_x_93) ;  /* 0x0000000000348947 */ /* 0x000fea0003800000 */
[----:B------:R-:W-:Y:S01]  /*3850*/  LOP3.LUT R8, R8, 0x3, RZ, 0xc0, !PT ;  /* 0x0000000308087812 */ /* 0x000fe200078ec0ff */
[----:B------:R-:W-:-:S04]  /*3860*/  IMAD.MOV.U32 R10, RZ, RZ, R0 ;  /* 0x000000ffff0a7224 */ /* 0x000fc800078e0000 */
[----:B------:R-:W-:-:S07]  /*3870*/  IMAD.MOV R6, RZ, RZ, -R8 ;  /* 0x000000ffff067224 */ /* 0x000fce00078e0a08 */
.L_x_94:
        /* <DEDUP_REMOVED lines=10> */
.L_x_93:
[----:B------:R-:W-:Y:S05]  /*3920*/  BSYNC.RECONVERGENT B2 ;  /* 0x0000000000027941 */ /* 0x000fea0003800200 */
.L_x_92:
[----:B------:R-:W-:Y:S05]  /*3930*/  @!P2 BRA `(.L_x_91) ;  /* 0x000000000078a947 */ /* 0x000fea0003800000 */
[C---:B------:R-:W-:Y:S02]  /*3940*/  VIADD R6, R10.reuse, 0x200 ;  /* 0x000002000a067836 */ /* 0x040fe40000000000 */
[----:B------:R-:W-:-:S07]  /*3950*/  VIADD R7, R10, UR9 ;  /* 0x000000090a077c36 */ /* 0x000fce0008000000 */
.L_x_95:
[----:B------:R-:W-:-:S04]  /*3960*/  VIADD R9, R7, 0xffffff00 ;  /* 0xffffff0007097836 */ /* 0x000fc80000000000 */
[----:B------:R-:W-:-:S06]  /*3970*/  IMAD.WIDE.U32 R8, R9, 0x8, R2 ;  /* 0x0000000809087825 */ /* 0x000fcc00078e0002 */
        /* <DEDUP_REMOVED lines=11> */
[----:B------:R-:W-:Y:S01]  /*3a30*/  FSEL R4, R8, R4, !P0 ;  /* 0x0000000408047208 */ /* 0x000fe20004000000 */
[C---:B------:R-:W-:Y:S01]  /*3a40*/  VIADD R8, R6.reuse, 0x200 ;  /* 0x0000020006087836 */ /* 0x040fe20000000000 */
[----:B------:R-:W-:Y:S01]  /*3a50*/  FSEL R5, R9, R5, !P0 ;  /* 0x0000000509057208 */ /* 0x000fe20004000000 */
[----:B------:R-:W-:-:S05]  /*3a60*/  VIADD R6, R6, 0x400 ;  /* 0x0000040006067836 */ /* 0x000fca0000000000 */
        /* <DEDUP_REMOVED lines=11> */
.L_x_91:
[----:B------:R-:W-:Y:S05]  /*3b20*/  BSYNC.RECONVERGENT B1 ;  /* 0x0000000000017941 */ /* 0x000fea0003800200 */
.L_x_88:
        /* <DEDUP_REMOVED lines=49> */
[----:B------:R-:W1:Y:S04]  /*3e40*/  LDS.128 R12, [UR4+0x10] ;  /* 0x00001004ff0c7984 */ /* 0x000e680008000c00 */
[----:B0-----:R-:W0:Y:S04]  /*3e50*/  LDS.128 R4, [UR4+0x20] ;  /* 0x00002004ff047984 */ /* 0x001e280008000c00 */
[----:B------:R-:W2:Y:S01]  /*3e60*/  LDS.128 R8, [UR4+0x30] ;  /* 0x00003004ff087984 */ /* 0x000ea20008000c00 */
[----:B-1----:R-:W-:-:S06]  /*3e70*/  DSETP.GEU.AND P1, PT, R2, R12, PT ;  /* 0x0000000c0200722a */ /* 0x002fcc0003f2e000 */
[----:B------:R-:W-:Y:S02]  /*3e80*/  FSEL R2, R12, R2, !P1 ;  /* 0x000000020c027208 */ /* 0x000fe40004800000 */
[----:B------:R-:W-:-:S06]  /*3e90*/  FSEL R3, R13, R3, !P1 ;  /* 0x000000030d037208 */ /* 0x000fcc0004800000 */
[----:B------:R-:W-:-:S06]  /*3ea0*/  DSETP.GEU.AND P1, PT, R2, R14, PT ;  /* 0x0000000e0200722a */ /* 0x000fcc0003f2e000 */
[----:B------:R-:W-:Y:S02]  /*3eb0*/  FSEL R2, R14, R2, !P1 ;  /* 0x000000020e027208 */ /* 0x000fe40004800000 */
[----:B------:R-:W-:-:S06]  /*3ec0*/  FSEL R3, R15, R3, !P1 ;  /* 0x000000030f037208 */ /* 0x000fcc0004800000 */
[----:B0-----:R-:W-:-:S06]  /*3ed0*/  DSETP.GEU.AND P1, PT, R2, R4, PT ;  /* 0x000000040200722a */ /* 0x001fcc0003f2e000 */
        /* <DEDUP_REMOVED lines=14> */
[----:B------:R-:W-:-:S07]  /*3fc0*/  FSEL R3, R3, R5, !P1 ;  /* 0x0000000503037208 */ /* 0x000fce0004800000 */
.L_x_69:
[----:B01----:R-:W-:Y:S05]  /*3fd0*/  BSYNC.RECONVERGENT B0 ;  /* 0x0000000000007941 */ /* 0x003fea0003800200 */
.L_x_57:
[----:B------:R-:W-:Y:S05]  /*3fe0*/  @P0 EXIT ;  /* 0x000000000000094d */ /* 0x000fea0003800000 */
[----:B------:R-:W0:Y:S02]  /*3ff0*/  LDCU.64 UR4, c[0x0][0x388] ;  /* 0x00007100ff0477ac */ /* 0x000e240008000a00 */
[----:B0-----:R-:W-:-:S06]  /*4000*/  UIMAD.WIDE.U32 UR4, UR16, 0x8, UR4 ;  /* 0x00000008100478a5 */ /* 0x001fcc000f8e0004 */
[----:B--2---:R-:W-:Y:S02]  /*4010*/  IMAD.U32 R4, RZ, RZ, UR4 ;  /* 0x00000004ff047e24 */ /* 0x004fe4000f8e00ff */
[----:B------:R-:W-:-:S05]  /*4020*/  IMAD.U32 R5, RZ, RZ, UR5 ;  /* 0x00000005ff057e24 */ /* 0x000fca000f8e00ff */
[----:B------:R-:W-:Y:S01]  /*4030*/  STG.E.64 desc[UR10][R4.64], R2 ;  /* 0x0000000204007986 */ /* 0x000fe2000c101b0a */
[----:B------:R-:W-:Y:S05]  /*4040*/  EXIT ;  /* 0x000000000000794d */ /* 0x000fea0003800000 */
.L_x_96:
        /* <DEDUP_REMOVED lines=11> */
.L_x_150:


//--------------------- .text._ZN3cub18CUB_300001_SM_10006detail6reduce28DeviceReduceSingleTileKernelINS2_10policy_hubIdjN4cuda3__47maximumIvEEE10Policy1000EPdSB_jS8_ddNS5_3std3__410__identityEEEvT0_T1_T2_T3_T4_T6_ --------------------------
	.section	.text._ZN3cub18CUB_300001_SM_10006detail6reduce28DeviceReduceSingleTileKernelINS2_10policy_hubIdjN4cuda3__47maximumIvEEE10Policy1000EPdSB_jS8_ddNS5_3std3__410__identityEEEvT0_T1_T2_T3_T4_T6_,"ax",@progbits
	.align	128
        .global         _ZN3cub18CUB_300001_SM_10006detail6reduce28DeviceReduceSingleTileKernelINS2_10policy_hubIdjN4cuda3__47maximumIvEEE10Policy1000EPdSB_jS8_ddNS5_3std3__410__identityEEEvT0_T1_T2_T3_T4_T6_
        .type           _ZN3cub18CUB_300001_SM_10006detail6reduce28DeviceReduceSingleTileKernelINS2_10policy_hubIdjN4cuda3__47maximumIvEEE10Policy1000EPdSB_jS8_ddNS5_3std3__410__identityEEEvT0_T1_T2_T3_T4_T6_,@function
        .size           _ZN3cub18CUB_300001_SM_10006detail6reduce28DeviceReduceSingleTileKernelINS2_10policy_hubIdjN4cuda3__47maximumIvEEE10Policy1000EPdSB_jS8_ddNS5_3std3__410__identityEEEvT0_T1_T2_T3_T4_T6_,(.L_x_151 - _ZN3cub18CUB_300001_SM_10006detail6reduce28DeviceReduceSingleTileKernelINS2_10policy_hubIdjN4cuda3__47maximumIvEEE10Policy1000EPdSB_jS8_ddNS5_3std3__410__identityEEEvT0_T1_T2_T3_T4_T6_)
        .other          _ZN3cub18CUB_300001_SM_10006detail6reduce28DeviceReduceSingleTileKernelINS2_10policy_hubIdjN4cuda3__47maximumIvEEE10Policy1000EPdSB_jS8_ddNS5_3std3__410__identityEEEvT0_T1_T2_T3_T4_T6_,@"STO_CUDA_ENTRY STV_DEFAULT"
_ZN3cub18CUB_300001_SM_10006detail6reduce28DeviceReduceSingleTileKernelINS2_10policy_hubIdjN4cuda3__47maximumIvEEE10Policy1000EPdSB_jS8_ddNS5_3std3__410__identityEEEvT0_T1_T2_T3_T4_T6_:
.text._ZN3cub18CUB_300001_SM_10006detail6reduce28DeviceReduceSingleTileKernelINS2_10policy_hubIdjN4cuda3__47maximumIvEEE10Policy1000EPdSB_jS8_ddNS5_3std3__410__identityEEEvT0_T1_T2_T3_T4_T6_:
        /* <DEDUP_REMOVED lines=13> */
.L_x_97:
[----:B------:R-:W0:Y:S01]  /*00d0*/  LDCU UR4, c[0x0][0x380] ;  /* 0x00007000ff0477ac */ /* 0x000e220008000800 */
[----:B------:R-:W-:Y:S01]  /*00e0*/  BSSY.RECONVERGENT B0, `(.L_x_98) ;  /* 0x00004ae000007945 */ /* 0x000fe20003800200 */
[----:B0-----:R-:W-:-:S09]  /*00f0*/  ULOP3.LUT UP0, URZ, UR4, 0x1f, URZ, 0xc0, !UPT ;  /* 0x0000001f04ff7892 */ /* 0x001fd2000f80c0ff */
[----:B------:R-:W-:Y:S05]  /*0100*/  BRA.U UP0, `(.L_x_99) ;  /* 0x0000002500447547 */ /* 0x000fea000b800000 */
[----:B------:R-:W-:-:S13]  /*0110*/  ISETP.GT.U32.AND P0, PT, R0, 0x7ff, PT ;  /* 0x000007ff0000780c */ /* 0x000fda0003f04070 */
[----:B------:R-:W-:Y:S05]  /*0120*/  @P0 BRA `(.L_x_100) ;  /* 0x0000001400f80947 */ /* 0x000fea0003800000 */
[----:B------:R-:W0:Y:S01]  /*0130*/  S2R R3, SR_TID.X ;  /* 0x0000000000037919 */ /* 0x000e220000002100 */
[----:B------:R-:W-:Y:S01]  /*0140*/  BSSY.RECONVERGENT B1, `(.L_x_101) ;  /* 0x0000009000017945 */ /* 0x000fe20003800200 */
[----:B------:R-:W-:Y:S02]  /*0150*/  CS2R R4, SRZ ;  /* 0x0000000000047805 */ /* 0x000fe4000001ff00 */
[----:B0-----:R-:W-:Y:S01]  /*0160*/  ISETP.GE.U32.AND P0, PT, R3, R0, PT ;  /* 0x000000000300720c */ /* 0x001fe20003f06070 */
[----:B------:R-:W-:-:S12]  /*0170*/  IMAD.MOV.U32 R9, RZ, RZ, R3 ;  /* 0x000000ffff097224 */ /* 0x000fd800078e0003 */
[----:B------:R-:W-:Y:S05]  /*0180*/  @P0 BRA `(.L_x_102) ;  /* 0x0000000000100947 */ /* 0x000fea0003800000 */
[----:B------:R-:W0:Y:S02]  /*0190*/  LDC.64 R4, c[0x0][0x380] ;  /* 0x0000e000ff047b82 */ /* 0x000e240000000a00 */
[----:B0-----:R-:W-:-:S06]  /*01a0*/  IMAD.WIDE.U32 R4, R3, 0x8, R4 ;  /* 0x0000000803047825 */ /* 0x001fcc00078e0004 */
[----:B------:R-:W5:Y:S01]  /*01b0*/  LDG.E.64.CONSTANT R4, desc[UR6][R4.64] ;  /* 0x0000000604047981 */ /* 0x000f62000c1e9b00 */
[----:B------:R-:W-:-:S07]  /*01c0*/  VIADD R9, R3, 0x100 ;  /* 0x0000010003097836 */ /* 0x000fce0000000000 */
.L_x_102:
[----:B------:R-:W-:Y:S05]  /*01d0*/  BSYNC.RECONVERGENT B1 ;  /* 0x0000000000017941 */ /* 0x000fea0003800200 */
.L_x_101:
[----:B------:R-:W-:Y:S01]  /*01e0*/  ISETP.GE.U32.AND P0, PT, R9, R0, PT ;  /* 0x000000000900720c */ /* 0x000fe20003f06070 */
        /* <DEDUP_REMOVED lines=16> */
.L_x_107:
        /* <DEDUP_REMOVED lines=12> */
.L_x_106:
[----:B------:R-:W-:Y:S05]  /*03b0*/  BSYNC.RECONVERGENT B2 ;  /* 0x0000000000027941 */ /* 0x000fea0003800200 */
.L_x_105:
[----:B------:R-:W-:Y:S05]  /*03c0*/  @!P0 BRA `(.L_x_104) ;  /* 0x0000000800288947 */ /* 0x000fea0003800000 */
[----:B------:R-:W0:Y:S01]  /*03d0*/  LDC.64 R6, c[0x0][0x380] ;  /* 0x0000e000ff067b82 */ /* 0x000e220000000a00 */
[----:B------:R-:W-:Y:S01]  /*03e0*/  IMAD.IADD R2, R0, 0x1, -R9 ;  /* 0x0000000100027824 */ /* 0x000fe200078e0a09 */
[----:B------:R-:W-:Y:S01]  /*03f0*/  BSSY.RECONVERGENT B2, `(.L_x_108) ;  /* 0x000004c000027945 */ /* 0x000fe20003800200 */
[----:B------:R-:W-:-:S03]  /*0400*/  PLOP3.LUT P0, PT, PT, PT, PT, 0x80, 0x8 ;  /* 0x000000000008781c */ /* 0x000fc60003f0f070 */
[----:B------:R-:W-:Y:S01]  /*0410*/  ISETP.GT.AND P1, PT, R2, 0xc00, PT ;  /* 0x00000c000200780c */ /* 0x000fe20003f24270 */
[----:B0-----:R-:W-:-:S12]  /*0420*/  IMAD.WIDE.U32 R6, R9, 0x8, R6 ;  /* 0x0000000809067825 */ /* 0x001fd800078e0006 */
[----:B------:R-:W-:Y:S05]  /*0430*/  @!P1 BRA `(.L_x_109) ;  /* 0x00000004001c9947 */ /* 0x000fea0003800000 */
[----:B------:R-:W-:Y:S01]  /*0440*/  PLOP3.LUT P0, PT, PT, PT, PT, 0x8, 0x80 ;  /* 0x000000000080781c */ /* 0x000fe20003f0e170 */
[----:B------:R-:W-:-:S12]  /*0450*/  VIADD R2, R0, 0xfffff400 ;  /* 0xfffff40000027836 */ /* 0x000fd80000000000 */
.L_x_110:
[----:B------:R-:W2:Y:S04]  /*0460*/  LDG.E.64.CONSTANT R40, desc[UR6][R6.64] ;  /* 0x0000000606287981 */ /* 0x000ea8000c1e9b00 */
[----:B------:R-:W3:Y:S04]  /*0470*/  LDG.E.64.CONSTANT R38, desc[UR6][R6.64+0x800] ;  /* 0x0008000606267981 */ /* 0x000ee8000c1e9b00 */
[----:B------:R-:W4:Y:S04]  /*0480*/  LDG.E.64.CONSTANT R36, desc[UR6][R6.64+0x1000] ;  /* 0x0010000606247981 */ /* 0x000f28000c1e9b00 */
        /* <DEDUP_REMOVED lines=12> */
[----:B------:R0:W4:Y:S01]  /*0550*/  LDG.E.64.CONSTANT R10, desc[UR6][R6.64+0x7800] ;  /* 0x00780006060a7981 */ /* 0x000122000c1e9b00 */
[----:B------:R-:W-:-:S05]  /*0560*/  VIADD R9, R9, 0x1000 ;  /* 0x0000100009097836 */ /* 0x000fca0000000000 */
[----:B------:R-:W-:Y:S02]  /*0570*/  ISETP.GE.AND P2, PT, R9, R2, PT ;  /* 0x000000020900720c */ /* 0x000fe40003f46270 */
[----:B0-----:R-:W-:-:S05]  /*0580*/  IADD3 R6, P3, PT, R6, 0x8000, RZ ;  /* 0x0000800006067810 */ /* 0x001fca0007f7e0ff */
[----:B------:R-:W-:Y:S01]  /*0590*/  IMAD.X R7, RZ, RZ, R7, P3 ;  /* 0x000000ffff077224 */ /* 0x000fe200018e0607 */
        /* <DEDUP_REMOVED lines=49> */
.L_x_109:
[----:B------:R-:W-:Y:S05]  /*08b0*/  BSYNC.RECONVERGENT B2 ;  /* 0x0000000000027941 */ /* 0x000fea0003800200 */
.L_x_108:
[----:B------:R-:W-:Y:S01]  /*08c0*/  IMAD.IADD R2, R0, 0x1, -R9 ;  /* 0x0000000100027824 */ /* 0x000fe200078e0a09 */
[----:B------:R-:W-:Y:S04]  /*08d0*/  BSSY.RECONVERGENT B2, `(.L_x_111) ;  /* 0x0000027000027945 */ /* 0x000fe80003800200 */
[----:B------:R-:W-:-:S13]  /*08e0*/  ISETP.GT.AND P1, PT, R2, 0x400, PT ;  /* 0x000004000200780c */ /* 0x000fda0003f24270 */
[----:B------:R-:W-:Y:S05]  /*08f0*/  @!P1 BRA `(.L_x_112) ;  /* 0x0000000000909947 */ /* 0x000fea0003800000 */
[----:B------:R-:W2:Y:S04]  /*0900*/  LDG.E.64.CONSTANT R12, desc[UR6][R6.64] ;  /* 0x00000006060c7981 */ /* 0x000ea8000c1e9b00 */
[----:B------:R-:W3:Y:S04]  /*0910*/  LDG.E.64.CONSTANT R14, desc[UR6][R6.64+0x800] ;  /* 0x00080006060e7981 */ /* 0x000ee8000c1e9b00 */
[----:B------:R-:W4:Y:S04]  /*0920*/  LDG.E.64.CONSTANT R16, desc[UR6][R6.64+0x1000] ;  /* 0x0010000606107981 */ /* 0x000f28000c1e9b00 */
[----:B------:R-:W4:Y:S04]  /*0930*/  LDG.E.64.CONSTANT R18, desc[UR6][R6.64+0x1800] ;  /* 0x0018000606127981 */ /* 0x000f28000c1e9b00 */
[----:B------:R-:W4:Y:S04]  /*0940*/  LDG.E.64.CONSTANT R20, desc[UR6][R6.64+0x2000] ;  /* 0x0020000606147981 */ /* 0x000f28000c1e9b00 */
[----:B------:R-:W4:Y:S04]  /*0950*/  LDG.E.64.CONSTANT R22, desc[UR6][R6.64+0x2800] ;  /* 0x0028000606167981 */ /* 0x000f28000c1e9b00 */
[----:B------:R-:W4:Y:S04]  /*0960*/  LDG.E.64.CONSTANT R24, desc[UR6][R6.64+0x3000] ;  /* 0x0030000606187981 */ /* 0x000f28000c1e9b00 */
[----:B------:R0:W4:Y:S01]  /*0970*/  LDG.E.64.CONSTANT R10, desc[UR6][R6.64+0x3800] ;  /* 0x00380006060a7981 */ /* 0x000122000c1e9b00 */
[----:B------:R-:W-:Y:S01]  /*0980*/  VIADD R9, R9, 0x800 ;  /* 0x0000080009097836 */ /* 0x000fe20000000000 */
        /* <DEDUP_REMOVED lines=27> */
.L_x_112:
[----:B------:R-:W-:Y:S05]  /*0b40*/  BSYNC.RECONVERGENT B2 ;  /* 0x0000000000027941 */ /* 0x000fea0003800200 */
.L_x_111:
[----:B------:R-:W-:-:S13]  /*0b50*/  ISETP.LT.OR P0, PT, R9, R0, P0 ;  /* 0x000000000900720c */ /* 0x000fda0000701670 */
[----:B------:R-:W-:Y:S05]  /*0b60*/  @!P0 BRA `(.L_x_104) ;  /* 0x0000000000408947 */ /* 0x000fea0003800000 */
        /* <DEDUP_REMOVED lines=16> */
.L_x_104:
[----:B------:R-:W-:Y:S05]  /*0c70*/  BSYNC.RECONVERGENT B1 ;  /* 0x0000000000017941 */ /* 0x000fea0003800200 */
.L_x_103:
[----:B------:R-:W-:-:S13]  /*0c80*/  ISETP.GE.U32.AND P0, PT, R0, 0x100, PT ;  /* 0x000001000000780c */ /* 0x000fda0003f06070 */
        /* <DEDUP_REMOVED lines=58> */
[----:B-1----:R-:W0:Y:S04]  /*1030*/  LDS.128 R8, [UR4+0x10] ;  /* 0x00001004ff087984 */ /* 0x002e280008000c00 */
        /* <DEDUP_REMOVED lines=25> */
.L_x_113:
[----:B------:R-:W-:Y:S01]  /*11d0*/  LOP3.LUT R2, R3, 0x3e0, RZ, 0xc0, !PT ;  /* 0x000003e003027812 */ /* 0x000fe200078ec0ff */
[----:B------:R-:W0:Y:S03]  /*11e0*/  S2R R10, SR_LANEID ;  /* 0x00000000000a7919 */ /* 0x000e260000000000 */
[----:B------:R-:W-:Y:S01]  /*11f0*/  LOP3.LUT R9, RZ, R2, RZ, 0x33, !PT ;  /* 0x00000002ff097212 */ /* 0x000fe200078e33ff */
[----:B------:R-:W-:-:S04]  /*1200*/  VIADD R7, R2, 0x20 ;  /* 0x0000002002077836 */ /* 0x000fc80000000000 */
[----:B------:R-:W-:Y:S01]  /*1210*/  IMAD.IADD R9, R9, 0x1, R0 ;  /* 0x0000000109097824 */ /* 0x000fe200078e0200 */
[----:B------:R-:W-:-:S04]  /*1220*/  ISETP.GT.U32.AND P0, PT, R7, R0, PT ;  /* 0x000000000700720c */ /* 0x000fc80003f04070 */
        /* <DEDUP_REMOVED lines=60> */
[----:B------:R-:W-:Y:S01]  /*15f0*/  ISETP.GT.U32.AND P2, PT, R0, 0x20, PT ;  /* 0x000000200000780c */ /* 0x000fe20003f44070 */
        /* <DEDUP_REMOVED lines=8> */
[C---:B------:R-:W-:Y:S01]  /*1680*/  ISETP.GT.U32.AND P1, PT, R0.reuse, 0x40, PT ;  /* 0x000000400000780c */ /* 0x040fe20003f24070 */
[----:B------:R-:W-:Y:S01]  /*1690*/  IMAD.MOV.U32 R2, RZ, RZ, R13 ;  /* 0x000000ffff027224 */ /* 0x000fe200078e000d */
[----:B------:R-:W-:Y:S01]  /*16a0*/  ISETP.GT.U32.AND P2, PT, R0, 0x60, PT ;  /* 0x000000600000780c */ /* 0x000fe20003f44070 */
[----:B------:R-:W-:Y:S01]  /*16b0*/  IMAD.MOV.U32 R3, RZ, RZ, R12 ;  /* 0x000000ffff037224 */ /* 0x000fe200078e000c */
[----:B------:R-:W0:Y:S05]  /*16c0*/  LDS.128 R4, [UR4+0x30] ;  /* 0x00003004ff047984 */ /* 0x000e2a0008000c00 */
[----:B------:R-:W-:-:S06]  /*16d0*/  DSETP.GEU.AND P3, PT, R2, R14, PT ;  /* 0x0000000e0200722a */ /* 0x000fcc0003f6e000 */
[----:B------:R-:W-:Y:S02]  /*16e0*/  @P1 FSEL R13, R14, R13, !P3 ;  /* 0x0000000d0e0d1208 */ /* 0x000fe40005800000 */
[----:B------:R-:W-:Y:S02]  /*16f0*/  @P1 FSEL R12, R15, R12, !P3 ;  /* 0x0000000c0f0c1208 */ /* 0x000fe40005800000 */
[----:B------:R-:W-:Y:S01]  /*1700*/  ISETP.GT.U32.AND P1, PT, R0, 0x80, PT ;  /* 0x000000800000780c */ /* 0x000fe20003f24070 */
[----:B------:R-:W-:Y:S02]  /*1710*/  IMAD.MOV.U32 R2, RZ, RZ, R13 ;  /* 0x000000ffff027224 */ /* 0x000fe400078e000d */
[----:B------:R-:W-:-:S06]  /*1720*/  IMAD.MOV.U32 R3, RZ, RZ, R12 ;  /* 0x000000ffff037224 */ /* 0x000fcc00078e000c */
[----:B-1----:R-:W-:Y:S01]  /*1730*/  DSETP.GEU.AND P3, PT, R2, R8, PT ;  /* 0x000000080200722a */ /* 0x002fe20003f6e000 */
[----:B------:R-:W1:Y:S05]  /*1740*/  LDS.64 R2, [UR4+0x40] ;  /* 0x00004004ff027984 */ /* 0x000e6a0008000a00 */
[----:B------:R-:W-:Y:S02]  /*1750*/  @P2 FSEL R13, R8, R13, !P3 ;  /* 0x0000000d080d2208 */ /* 0x000fe40005800000 */
[----:B------:R-:W-:Y:S02]  /*1760*/  @P2 FSEL R12, R9, R12, !P3 ;  /* 0x0000000c090c2208 */ /* 0x000fe40005800000 */
[----:B------:R-:W-:Y:S01]  /*1770*/  ISETP.GT.U32.AND P2, PT, R0, 0xa0, PT ;  /* 0x000000a00000780c */ /* 0x000fe20003f44070 */
[----:B------:R-:W-:-:S02]  /*1780*/  IMAD.MOV.U32 R8, RZ, RZ, R13 ;  /* 0x000000ffff087224 */ /* 0x000fc400078e000d */
[----:B------:R-:W-:-:S06]  /*1790*/  IMAD.MOV.U32 R9, RZ, RZ, R12 ;  /* 0x000000ffff097224 */ /* 0x000fcc00078e000c */
[----:B------:R-:W-:-:S06]  /*17a0*/  DSETP.GEU.AND P3, PT, R8, R10, PT ;  /* 0x0000000a0800722a */ /* 0x000fcc0003f6e000 */
[----:B------:R-:W-:Y:S02]  /*17b0*/  @P1 FSEL R13, R10, R13, !P3 ;  /* 0x0000000d0a0d1208 */ /* 0x000fe40005800000 */
[----:B------:R-:W-:Y:S02]  /*17c0*/  @P1 FSEL R12, R11, R12, !P3 ;  /* 0x0000000c0b0c1208 */ /* 0x000fe40005800000 */
[----:B------:R-:W-:Y:S01]  /*17d0*/  ISETP.GT.U32.AND P1, PT, R0, 0xc0, PT ;  /* 0x000000c00000780c */ /* 0x000fe20003f24070 */
[----:B------:R-:W-:Y:S02]  /*17e0*/  IMAD.MOV.U32 R8, RZ, RZ, R13 ;  /* 0x000000ffff087224 */ /* 0x000fe400078e000d */
[----:B------:R-:W-:-:S06]  /*17f0*/  IMAD.MOV.U32 R9, RZ, RZ, R12 ;  /* 0x000000ffff097224 */ /* 0x000fcc00078e000c */
[----:B0-----:R-:W-:-:S06]  /*1800*/  DSETP.GEU.AND P3, PT, R8, R4, PT ;  /* 0x000000040800722a */ /* 0x001fcc0003f6e000 */
[----:B------:R-:W-:Y:S02]  /*1810*/  @P2 FSEL R13, R4, R13, !P3 ;  /* 0x0000000d040d2208 */ /* 0x000fe40005800000 */
[----:B------:R-:W-:Y:S02]  /*1820*/  @P2 FSEL R12, R5, R12, !P3 ;  /* 0x0000000c050c2208 */ /* 0x000fe40005800000 */
[----:B------:R-:W-:Y:S01]  /*1830*/  ISETP.GT.U32.AND P2, PT, R0, 0xe0, PT ;  /* 0x000000e00000780c */ /* 0x000fe20003f44070 */
        /* <DEDUP_REMOVED lines=13> */
.L_x_100:
[----:B------:R-:W0:Y:S01]  /*1910*/  S2R R4, SR_TID.X ;  /* 0x0000000000047919 */ /* 0x000e220000002100 */
[----:B------:R-:W1:Y:S01]  /*1920*/  LDC.64 R2, c[0x0][0x380] ;  /* 0x0000e000ff027b82 */ /* 0x000e620000000a00 */
[----:B0-----:R-:W-:-:S04]  /*1930*/  IMAD.SHL.U32 R5, R4, 0x4, RZ ;  /* 0x0000000404057824 */ /* 0x001fc800078e00ff */
[----:B-1----:R-:W-:-:S05]  /*1940*/  IMAD.WIDE.U32 R2, R5, 0x8, R2 ;  /* 0x0000000805027825 */ /* 0x002fca00078e0002 */
[----:B------:R-:W2:Y:S04]  /*1950*/  LDG.E.128.CONSTANT R16, desc[UR6][R2.64] ;  /* 0x0000000602107981 */ /* 0x000ea8000c1e9d00 */
[----:B------:R-:W3:Y:S04]  /*1960*/  LDG.E.128.CONSTANT R20, desc[UR6][R2.64+0x10] ;  /* 0x0000100602147981 */ /* 0x000ee8000c1e9d00 */
[----:B------:R-:W4:Y:S04]  /*1970*/  LDG.E.128.CONSTANT R12, desc[UR6][R2.64+0x2000] ;  /* 0x00200006020c7981 */ /* 0x000f28000c1e9d00 */
[----:B------:R-:W5:Y:S01]  /*1980*/  LDG.E.128.CONSTANT R8, desc[UR6][R2.64+0x2010] ;  /* 0x0020100602087981 */ /* 0x000f62000c1e9d00 */
[----:B------:R-:W-:-:S02]  /*1990*/  VIADD R24, R0, 0xfffff800 ;  /* 0xfffff80000187836 */ /* 0x000fc40000000000 */
[----:B------:R-:W-:-:S03]  /*19a0*/  IMAD.MOV.U32 R5, RZ, RZ, 0x800 ;  /* 0x00000800ff057424 */ /* 0x000fc600078e00ff */
[----:B------:R-:W-:Y:S01]  /*19b0*/  ISETP.GE.U32.AND P1, PT, R24, 0x800, PT ;  /* 0x000008001800780c */ /* 0x000fe20003f26070 */
        /* <DEDUP_REMOVED lines=23> */
[----:B------:R-:W-:-:S07]  /*1b30*/  IMAD.MOV.U32 R5, RZ, RZ, 0x800 ;  /* 0x00000800ff057424 */ /* 0x000fce00078e00ff */
.L_x_117:
[----:B------:R-:W-:-:S05]  /*1b40*/  IMAD.WIDE.U32 R26, R5, 0x8, R2 ;  /* 0x00000008051a7825 */ /* 0x000fca00078e0002 */
[----:B------:R-:W2:Y:S04]  /*1b50*/  LDG.E.128.CONSTANT R20, desc[UR6][R26.64] ;  /* 0x000000061a147981 */ /* 0x000ea8000c1e9d00 */
[----:B------:R-:W3:Y:S04]  /*1b60*/  LDG.E.128.CONSTANT R16, desc[UR6][R26.64+0x10] ;  /* 0x000010061a107981 */ /* 0x000ee8000c1e9d00 */
[----:B------:R-:W4:Y:S04]  /*1b70*/  LDG.E.128.CONSTANT R12, desc[UR6][R26.64+0x2000] ;  /* 0x002000061a0c7981 */ /* 0x000f28000c1e9d00 */
[----:B------:R-:W5:Y:S01]  /*1b80*/  LDG.E.128.CONSTANT R8, desc[UR6][R26.64+0x2010] ;  /* 0x002010061a087981 */ /* 0x000f62000c1e9d00 */
        /* <DEDUP_REMOVED lines=20> */
[----:B0-----:R-:W-:Y:S01]  /*1cd0*/  IMAD.IADD R8, R0, 0x1, -R5 ;  /* 0x0000000100087824 */ /* 0x001fe200078e0a05 */
[----:B------:R-:W-:-:S04]  /*1ce0*/  FSEL R7, R9, R7, !P0 ;  /* 0x0000000709077208 */ /* 0x000fc80004000000 */
[----:B------:R-:W-:Y:S02]  /*1cf0*/  ISETP.GE.U32.AND P1, PT, R8, 0x800, PT ;  /* 0x000008000800780c */ /* 0x000fe40003f26070 */
[----:B------:R-:W-:-:S06]  /*1d00*/  DSETP.GEU.AND P0, PT, R6, R10, PT ;  /* 0x0000000a0600722a */ /* 0x000fcc0003f0e000 */
[----:B------:R-:W-:Y:S02]  /*1d10*/  FSEL R6, R10, R6, !P0 ;  /* 0x000000060a067208 */ /* 0x000fe40004000000 */
[----:B------:R-:W-:-:S03]  /*1d20*/  FSEL R7, R11, R7, !P0 ;  /* 0x000000070b077208 */ /* 0x000fc60004000000 */
[----:B------:R-:W-:Y:S05]  /*1d30*/  @!P1 BRA `(.L_x_116) ;  /* 0x00000004000c9947 */ /* 0x000fea0003800000 */
[----:B------:R-:W-:-:S05]  /*1d40*/  VIADD R5, R5, 0x800 ;  /* 0x0000080005057836 */ /* 0x000fca0000000000 */
[----:B------:R-:W-:-:S13]  /*1d50*/  ISETP.GT.U32.AND P0, PT, R5, R24, PT ;  /* 0x000000180500720c */ /* 0x000fda0003f04070 */
[----:B------:R-:W-:Y:S05]  /*1d60*/  @!P0 BRA `(.L_x_117) ;  /* 0xfffffffc00748947 */ /* 0x000fea000383ffff */
.L_x_115:
[----:B------:R-:W-:-:S13]  /*1d70*/  ISETP.GE.U32.AND P0, PT, R5, R0, PT ;  /* 0x000000000500720c */ /* 0x000fda0003f06070 */
[----:B------:R-:W-:Y:S05]  /*1d80*/  @P0 BRA `(.L_x_116) ;  /* 0x0000000000f80947 */ /* 0x000fea0003800000 */
[----:B------:R-:W-:Y:S01]  /*1d90*/  IMAD.IADD R3, R0, 0x1, -R5 ;  /* 0x0000000100037824 */ /* 0x000fe200078e0a05 */
[----:B------:R-:W-:Y:S04]  /*1da0*/  BSSY.RECONVERGENT B1, `(.L_x_116) ;  /* 0x000003c000017945 */ /* 0x000fe80003800200 */
[----:B------:R-:W-:-:S13]  /*1db0*/  ISETP.GE.AND P0, PT, R4, R3, PT ;  /* 0x000000030400720c */ /* 0x000fda0003f06270 */
[----:B------:R-:W-:Y:S05]  /*1dc0*/  @P0 BRA `(.L_x_118) ;  /* 0x0000000000e40947 */ /* 0x000fea0003800000 */
[----:B------:R-:W-:Y:S01]  /*1dd0*/  LOP3.LUT R2, RZ, R4, RZ, 0x33, !PT ;  /* 0x00000004ff027212 */ /* 0x000fe200078e33ff */
[----:B------:R-:W-:Y:S03]  /*1de0*/  BSSY.RECONVERGENT B2, `(.L_x_119) ;  /* 0x0000017000027945 */ /* 0x000fe60003800200 */
[----:B------:R-:W-:-:S04]  /*1df0*/  IADD3 R2, PT, PT, -R5, R0, R2 ;  /* 0x0000000005027210 */ /* 0x000fc80007ffe102 */
[C---:B------:R-:W-:Y:S02]  /*1e00*/  LOP3.LUT R0, R2.reuse, 0x300, RZ, 0xc0, !PT ;  /* 0x0000030002007812 */ /* 0x040fe400078ec0ff */
[----:B------:R-:W-:Y:S02]  /*1e10*/  ISETP.GE.U32.AND P2, PT, R2, 0x300, PT ;  /* 0x000003000200780c */ /* 0x000fe40003f46070 */
[----:B------:R-:W-:Y:S01]  /*1e20*/  ISETP.NE.AND P0, PT, R0, 0x300, PT ;  /* 0x000003000000780c */ /* 0x000fe20003f05270 */
[----:B------:R-:W-:-:S12]  /*1e30*/  IMAD.MOV.U32 R0, RZ, RZ, R4 ;  /* 0x000000ffff007224 */ /* 0x000fd800078e0004 */
[----:B------:R-:W-:Y:S05]  /*1e40*/  @!P0 BRA `(.L_x_120) ;  /* 0x0000000000408947 */ /* 0x000fea0003800000 */
[----:B------:R-:W0:Y:S01]  /*1e50*/  LDC.64 R10, c[0x0][0x380] ;  /* 0x0000e000ff0a7b82 */ /* 0x000e220000000a00 */
[----:B------:R-:W-:Y:S01]  /*1e60*/  LEA.HI R0, R2, 0x1, RZ, 0x18 ;  /* 0x0000000102007811 */ /* 0x000fe200078fc0ff */
[----:B------:R-:W-:-:S03]  /*1e70*/  IMAD.IADD R13, R4, 0x1, R5 ;  /* 0x00000001040d7824 */ /* 0x000fc600078e0205 */
[----:B------:R-:W-:Y:S01]  /*1e80*/  LOP3.LUT R2, R0, 0x3, RZ, 0xc0, !PT ;  /* 0x0000000300027812 */ /* 0x000fe200078ec0ff */
[----:B------:R-:W-:-:S04]  /*1e90*/  IMAD.MOV.U32 R0, RZ, RZ, R4 ;  /* 0x000000ffff007224 */ /* 0x000fc800078e0004 */
[----:B------:R-:W-:-:S07]  /*1ea0*/  IMAD.MOV R2, RZ, RZ, -R2 ;  /* 0x000000ffff027224 */ /* 0x000fce00078e0a02 */
.L_x_121:
        /* <DEDUP_REMOVED lines=10> */
.L_x_120:
[----:B------:R-:W-:Y:S05]  /*1f50*/  BSYNC.RECONVERGENT B2 ;  /* 0x0000000000027941 */ /* 0x000fea0003800200 */
.L_x_119:
[----:B------:R-:W-:Y:S05]  /*1f60*/  @!P2 BRA `(.L_x_118) ;  /* 0x00000000007ca947 */ /* 0x000fea0003800000 */
[----:B------:R-:W0:Y:S01]  /*1f70*/  LDC.64 R8, c[0x0][0x380] ;  /* 0x0000e000ff087b82 */ /* 0x000e220000000a00 */
[C---:B------:R-:W-:Y:S02]  /*1f80*/  IMAD.IADD R5, R0.reuse, 0x1, R5 ;  /* 0x0000000100057824 */ /* 0x040fe400078e0205 */
[----:B------:R-:W-:-:S07]  /*1f90*/  VIADD R0, R0, 0x200 ;  /* 0x0000020000007836 */ /* 0x000fce0000000000 */
.L_x_122:
        /* <DEDUP_REMOVED lines=11> */
[C---:B------:R-:W-:Y:S02]  /*2050*/  VIADD R2, R0.reuse, 0x200 ;  /* 0x0000020000027836 */ /* 0x040fe40000000000 */
[----:B------:R-:W-:Y:S02]  /*2060*/  VIADD R0, R0, 0x400 ;  /* 0x0000040000007836 */ /* 0x000fe40000000000 */
[----:B------:R-:W-:Y:S01]  /*2070*/  VIADD R5, R5, 0x400 ;  /* 0x0000040005057836 */ /* 0x000fe20000000000 */
[----:B------:R-:W-:Y:S01]  /*2080*/  ISETP.GE.AND P1, PT, R2, R3, PT ;  /* 0x000000030200720c */ /* 0x000fe20003f26270 */
        /* <DEDUP_REMOVED lines=11> */
[----:B------:R-:W-:Y:S01]  /*2140*/  FSEL R7, R17, R7, !P0 ;  /* 0x0000000711077208 */ /* 0x000fe20004000000 */
[----:B------:R-:W-:Y:S06]  /*2150*/  @!P1 BRA `(.L_x_122) ;  /* 0xfffffffc00909947 */ /* 0x000fec000383ffff */
.L_x_118:
[----:B------:R-:W-:Y:S05]  /*2160*/  BSYNC.RECONVERGENT B1 ;  /* 0x0000000000017941 */ /* 0x000fea0003800200 */
.L_x_116:
        /* <DEDUP_REMOVED lines=50> */
[----:B------:R-:W2:Y:S01]  /*2490*/  LDS.128 R12, [UR4+0x20] ;  /* 0x00002004ff0c7984 */ /* 0x000ea20008000c00 */
[----:B-1----:R-:W-:-:S06]  /*24a0*/  DSETP.GEU.AND P1, PT, R6, R8, PT ;  /* 0x000000080600722a */ /* 0x002fcc0003f2e000 */
[----:B0-----:R-:W-:Y:S02]  /*24b0*/  FSEL R2, R8, R6, !P1 ;  /* 0x0000000608027208 */ /* 0x001fe40004800000 */
[----:B------:R-:W-:Y:S02]  /*24c0*/  FSEL R3, R9, R7, !P1 ;  /* 0x0000000709037208 */ /* 0x000fe40004800000 */
[----:B------:R-:W0:Y:S04]  /*24d0*/  LDS.128 R4, [UR4+0x30] ;  /* 0x00003004ff047984 */ /* 0x000e280008000c00 */
[----:B------:R-:W-:-:S06]  /*24e0*/  DSETP.GEU.AND P1, PT, R2, R10, PT ;  /* 0x0000000a0200722a */ /* 0x000fcc0003f2e000 */
[----:B------:R-:W-:Y:S02]  /*24f0*/  FSEL R2, R10, R2, !P1 ;  /* 0x000000020a027208 */ /* 0x000fe40004800000 */
[----:B------:R-:W-:-:S06]  /*2500*/  FSEL R3, R11, R3, !P1 ;  /* 0x000000030b037208 */ /* 0x000fcc0004800000 */
[----:B--2---:R-:W-:-:S06]  /*2510*/  DSETP.GEU.AND P1, PT, R2, R12, PT ;  /* 0x0000000c0200722a */ /* 0x004fcc0003f2e000 */
        /* <DEDUP_REMOVED lines=16> */
.L_x_99:
        /* <DEDUP_REMOVED lines=12> */
.L_x_125:
[----:B------:R-:W-:Y:S05]  /*26e0*/  BSYNC.RECONVERGENT B1 ;  /* 0x0000000000017941 */ /* 0x000fea0003800200 */
.L_x_124:
        /* <DEDUP_REMOVED lines=17> */
.L_x_130:
        /* <DEDUP_REMOVED lines=12> */
.L_x_129:
[----:B------:R-:W-:Y:S05]  /*28c0*/  BSYNC.RECONVERGENT B2 ;  /* 0x0000000000027941 */ /* 0x000fea0003800200 */
.L_x_128:
        /* <DEDUP_REMOVED lines=10> */
.L_x_133:
        /* <DEDUP_REMOVED lines=69> */
.L_x_132:
[----:B------:R-:W-:Y:S05]  /*2dc0*/  BSYNC.RECONVERGENT B2 ;  /* 0x0000000000027941 */ /* 0x000fea0003800200 */
.L_x_131:
        /* <DEDUP_REMOVED lines=40> */
.L_x_135:
[----:B------:R-:W-:Y:S05]  /*3050*/  BSYNC.RECONVERGENT B2 ;  /* 0x0000000000027941 */ /* 0x000fea0003800200 */
.L_x_134:
        /* <DEDUP_REMOVED lines=18> */
.L_x_127:
[----:B------:R-:W-:Y:S05]  /*3180*/  BSYNC.RECONVERGENT B1 ;  /* 0x0000000000017941 */ /* 0x000fea0003800200 */
.L_x_126:
        /* <DEDUP_REMOVED lines=60> */
[----:B---3--:R-:W1:Y:S01]  /*3550*/  LDS.128 R12, [UR4+0x20] ;  /* 0x00002004ff0c7984 */ /* 0x008e620008000c00 */
        /* <DEDUP_REMOVED lines=24> */
.L_x_136:
        /* <DEDUP_REMOVED lines=63> */
[----:B----4-:R-:W-:Y:S05]  /*3ad0*/  @P0 BRA `(.L_x_114) ;  /* 0x0000001000380947 */ /* 0x010fea0003800000 */
[----:B------:R-:W0:Y:S01]  /*3ae0*/  S2UR UR5, SR_CgaCtaId ;  /* 0x00000000000579c3 */ /* 0x000e220000008800 */
[----:B------:R-:W-:Y:S01]  /*3af0*/  UMOV UR4, 0x400 ;  /* 0x0000040000047882 */ /* 0x000fe20000000000 */
[C---:B------:R-:W-:Y:S02]  /*3b00*/  ISETP.GT.U32.AND P3, PT, R0.reuse, 0x20, PT ;  /* 0x000000200000780c */ /* 0x040fe40003f64070 */
        /* <DEDUP_REMOVED lines=9> */
[----:B------:R-:W-:Y:S01]  /*3ba0*/  ISETP.GT.U32.AND P1, PT, R0, 0x60, PT ;  /* 0x000000600000780c */ /* 0x000fe20003f24070 */
[----:B------:R-:W-:Y:S01]  /*3bb0*/  IMAD.MOV.U32 R2, RZ, RZ, R13 ;  /* 0x000000ffff027224 */ /* 0x000fe200078e000d */
[----:B------:R-:W0:Y:S01]  /*3bc0*/  LDS.128 R4, [UR4+0x30] ;  /* 0x00003004ff047984 */ /* 0x000e220008000c00 */
[----:B------:R-:W-:-:S06]  /*3bd0*/  IMAD.MOV.U32 R3, RZ, RZ, R12 ;  /* 0x000000ffff037224 */ /* 0x000fcc00078e000c */
        /* <DEDUP_REMOVED lines=36> */
.L_x_123:
[----:B------:R-:W0:Y:S01]  /*3e20*/  S2R R7, SR_TID.X ;  /* 0x0000000000077919 */ /* 0x000e220000002100 */
[----:B------:R-:W1:Y:S02]  /*3e30*/  LDCU.64 UR4, c[0x0][0x380] ;  /* 0x00007000ff0477ac */ /* 0x000e640008000a00 */
[----:B-1----:R-:W-:Y:S02]  /*3e40*/  IMAD.U32 R2, RZ, RZ, UR4 ;  /* 0x00000004ff027e24 */ /* 0x002fe4000f8e00ff */
[----:B------:R-:W-:Y:S02]  /*3e50*/  IMAD.U32 R3, RZ, RZ, UR5 ;  /* 0x00000005ff037e24 */ /* 0x000fe4000f8e00ff */
        /* <DEDUP_REMOVED lines=9> */
[----:B------:R-:W-:-:S05]  /*3ef0*/  VIADD R6, R0, 0xfffff800 ;  /* 0xfffff80000067836 */ /* 0x000fca0000000000 */
[----:B------:R-:W-:Y:S01]  /*3f00*/  ISETP.GE.U32.AND P1, PT, R6, 0x800, PT ;  /* 0x000008000600780c */ /* 0x000fe20003f26070 */
[----:B--2---:R-:W-:-:S06]  /*3f10*/  DSETP.GEU.AND P0, PT, R22, R8, PT ;  /* 0x000000081600722a */ /* 0x004fcc0003f0e000 */
[----:B------:R-:W-:Y:S02]  /*3f20*/  FSEL R8, R8, R22, !P0 ;  /* 0x0000001608087208 */ /* 0x000fe40004000000 */
[----:B------:R-:W-:-:S06]  /*3f30*/  FSEL R9, R9, R23, !P0 ;  /* 0x0000001709097208 */ /* 0x000fcc0004000000 */
[----:B---3--:R-:W-:-:S06]  /*3f40*/  DSETP.GEU.AND P0, PT, R8, R10, PT ;  /* 0x0000000a0800722a */ /* 0x008fcc0003f0e000 */
[----:B------:R-:W-:Y:S02]  /*3f50*/  FSEL R8, R10, R8, !P0 ;  /* 0x000000080a087208 */ /* 0x000fe40004000000 */
[----:B------:R-:W-:Y:S01]  /*3f60*/  FSEL R9, R11, R9, !P0 ;  /* 0x000000090b097208 */ /* 0x000fe20004000000 */
[----:B------:R-:W-:-:S05]  /*3f70*/  IMAD.MOV.U32 R11, RZ, RZ, 0x800 ;  /* 0x00000800ff0b7424 */ /* 0x000fca00078e00ff */
        /* <DEDUP_REMOVED lines=18> */
[----:B------:R-:W1:Y:S02]  /*40a0*/  LDC.64 R2, c[0x0][0x380] ;  /* 0x0000e000ff027b82 */ /* 0x000e640000000a00 */
.L_x_139:
[----:B------:R-:W-:-:S04]  /*40b0*/  IMAD.IADD R17, R7, 0x1, R11 ;  /* 0x0000000107117824 */ /* 0x000fc800078e020b */
[----:B-1----:R-:W-:-:S06]  /*40c0*/  IMAD.WIDE.U32 R16, R17, 0x8, R2 ;  /* 0x0000000811107825 */ /* 0x002fcc00078e0002 */
[----:B------:R-:W2:Y:S01]  /*40d0*/  LDG.E.64.CONSTANT R16, desc[UR6][R16.64] ;  /* 0x0000000610107981 */ /* 0x000ea2000c1e9b00 */
[----:B------:R-:W-:-:S05]  /*40e0*/  IMAD.WIDE.U32 R18, R11, 0x8, R4 ;  /* 0x000000080b127825 */ /* 0x000fca00078e0004 */
[----:B------:R-:W3:Y:S04]  /*40f0*/  LDG.E.64.CONSTANT R20, desc[UR6][R18.64+0x800] ;  /* 0x0008000612147981 */ /* 0x000ee8000c1e9b00 */
[----:B------:R-:W4:Y:S04]  /*4100*/  LDG.E.64.CONSTANT R22, desc[UR6][R18.64+0x1000] ;  /* 0x0010000612167981 */ /* 0x000f28000c1e9b00 */
[----:B------:R-:W5:Y:S04]  /*4110*/  LDG.E.64.CONSTANT R24, desc[UR6][R18.64+0x1800] ;  /* 0x0018000612187981 */ /* 0x000f68000c1e9b00 */
[----:B------:R-:W5:Y:S04]  /*4120*/  LDG.E.64.CONSTANT R26, desc[UR6][R18.64+0x2000] ;  /* 0x00200006121a7981 */ /* 0x000f68000c1e9b00 */
[----:B------:R-:W5:Y:S04]  /*4130*/  LDG.E.64.CONSTANT R28, desc[UR6][R18.64+0x2800] ;  /* 0x00280006121c7981 */ /* 0x000f68000c1e9b00 */
[----:B------:R-:W5:Y:S04]  /*4140*/  LDG.E.64.CONSTANT R14, desc[UR6][R18.64+0x3000] ;  /* 0x00300006120e7981 */ /* 0x000f68000c1e9b00 */
[----:B------:R-:W5:Y:S01]  /*4150*/  LDG.E.64.CONSTANT R12, desc[UR6][R18.64+0x3800] ;  /* 0x00380006120c7981 */ /* 0x000f62000c1e9b00 */
[----:B0-----:R-:W-:-:S05]  /*4160*/  IMAD.IADD R10, R0, 0x1, -R11 ;  /* 0x00000001000a7824 */ /* 0x001fca00078e0a0b */
[----:B------:R-:W-:Y:S01]  /*4170*/  ISETP.GE.U32.AND P1, PT, R10, 0x800, PT ;  /* 0x000008000a00780c */ /* 0x000fe20003f26070 */
        /* <DEDUP_REMOVED lines=26> */
[----:B------:R-:W-:-:S13]  /*4320*/  ISETP.GT.U32.AND P0, PT, R11, R6, PT ;  /* 0x000000060b00720c */ /* 0x000fda0003f04070 */
[----:B------:R-:W-:Y:S05]  /*4330*/  @!P0 BRA `(.L_x_139) ;  /* 0xfffffffc005c8947 */ /* 0x000fea000383ffff */
.L_x_137:
        /* <DEDUP_REMOVED lines=14> */
[----:B------:R-:W-:Y:S01]  /*4420*/  LEA.HI R0, R5, 0x1, RZ, 0x18 ;  /* 0x0000000105007811 */ /* 0x000fe200078fc0ff */
[----:B------:R-:W-:-:S03]  /*4430*/  IMAD.IADD R15, R7, 0x1, R11 ;  /* 0x00000001070f7824 */ /* 0x000fc600078e020b */
[----:B------:R-:W-:Y:S01]  /*4440*/  LOP3.LUT R5, R0, 0x3, RZ, 0xc0, !PT ;  /* 0x0000000300057812 */ /* 0x000fe200078ec0ff */
[----:B------:R-:W-:-:S04]  /*4450*/  IMAD.MOV.U32 R0, RZ, RZ, R7 ;  /* 0x000000ffff007224 */ /* 0x000fc800078e0007 */
[----:B------:R-:W-:-:S07]  /*4460*/  IMAD.MOV R5, RZ, RZ, -R5 ;  /* 0x000000ffff057224 */ /* 0x000fce00078e0a05 */
.L_x_143:
        /* <DEDUP_REMOVED lines=10> */
.L_x_142:
[----:B------:R-:W-:Y:S05]  /*4510*/  BSYNC.RECONVERGENT B2 ;  /* 0x0000000000027941 */ /* 0x000fea0003800200 */
.L_x_141:
[----:B------:R-:W-:Y:S05]  /*4520*/  @!P2 BRA `(.L_x_140) ;  /* 0x000000000078a947 */ /* 0x000fea0003800000 */
[C---:B------:R-:W-:Y:S02]  /*4530*/  IMAD.IADD R5, R0.reuse, 0x1, R11 ;  /* 0x0000000100057824 */ /* 0x040fe400078e020b */
[----:B------:R-:W-:-:S07]  /*4540*/  VIADD R0, R0, 0x200 ;  /* 0x0000020000007836 */ /* 0x000fce0000000000 */
.L_x_144:
[----:B------:R-:W-:-:S04]  /*4550*/  IMAD.WIDE.U32 R10, R5, 0x8, R2 ;  /* 0x00000008050a7825 */ /* 0x000fc800078e0002 */
        /* <DEDUP_REMOVED lines=13> */
[----:B------:R-:W-:Y:S01]  /*4630*/  FSEL R9, R11, R9, !P0 ;  /* 0x000000090b097208 */ /* 0x000fe20004000000 */
[C---:B------:R-:W-:Y:S02]  /*4640*/  VIADD R11, R0.reuse, 0x200 ;  /* 0x00000200000b7836 */ /* 0x040fe40000000000 */
[----:B------:R-:W-:-:S03]  /*4650*/  VIADD R0, R0, 0x400 ;  /* 0x0000040000007836 */ /* 0x000fc60000000000 */
[----:B---3--:R-:W-:Y:S01]  /*4660*/  DSETP.GEU.AND P0, PT, R8, R12, PT ;  /* 0x0000000c0800722a */ /* 0x008fe20003f0e000 */
[----:B------:R-:W-:-:S05]  /*4670*/  ISETP.GE.AND P1, PT, R11, R4, PT ;  /* 0x000000040b00720c */ /* 0x000fca0003f26270 */
        /* <DEDUP_REMOVED lines=9> */
.L_x_140:
[----:B------:R-:W-:Y:S05]  /*4710*/  BSYNC.RECONVERGENT B1 ;  /* 0x0000000000017941 */ /* 0x000fea0003800200 */
.L_x_138:
        /* <DEDUP_REMOVED lines=74> */
.L_x_114:
[----:B------:R-:W-:Y:S05]  /*4bc0*/  BSYNC.RECONVERGENT B0 ;  /* 0x0000000000007941 */ /* 0x000fea0003800200 */
.L_x_98:
[----:B------:R-:W-:Y:S05]  /*4bd0*/  @P0 EXIT ;  /* 0x000000000000094d */ /* 0x000fea0003800000 */
[----:B------:R-:W4:Y:S01]  /*4be0*/  LDCU.64 UR8, c[0x0][0x398] ;  /* 0x00007300ff0877ac */ /* 0x000f220008000a00 */
[----:B01----:R-:W0:Y:S01]  /*4bf0*/  LDC.64 R4, c[0x0][0x388] ;  /* 0x0000e200ff047b82 */ /* 0x003e220000000a00 */
[----:B------:R-:W2:Y:S01]  /*4c00*/  LDCU.64 UR4, c[0x0][0x398] ;  /* 0x00007300ff0477ac */ /* 0x000ea20008000a00 */
[----:B----4-:R-:W-:-:S06]  /*4c10*/  DSETP.GT.AND P0, PT, R6, UR8, PT ;  /* 0x0000000806007e2a */ /* 0x010fcc000bf04000 */
[----:B--23--:R-:W-:Y:S02]  /*4c20*/  FSEL R2, R6, UR4, P0 ;  /* 0x0000000406027c08 */ /* 0x00cfe40008000000 */
[----:B------:R-:W-:-:S05]  /*4c30*/  FSEL R3, R7, UR5, P0 ;  /* 0x0000000507037c08 */ /* 0x000fca0008000000 */
[----:B0-----:R-:W-:Y:S01]  /*4c40*/  STG.E.64 desc[UR6][R4.64], R2 ;  /* 0x0000000204007986 */ /* 0x001fe2000c101b06 */
[----:B------:R-:W-:Y:S05]  /*4c50*/  EXIT ;  /* 0x000000000000794d */ /* 0x000fea0003800000 */
.L_x_145:
        /* <DEDUP_REMOVED lines=10> */
.L_x_151:


//--------------------- .text._ZN3cub18CUB_300001_SM_10006detail11EmptyKernelIvEEvv --------------------------
	.section	.text._ZN3cub18CUB_300001_SM_10006detail11EmptyKernelIvEEvv,"ax",@progbits
	.align	128
        .global         _ZN3cub18CUB_300001_SM_10006detail11EmptyKernelIvEEvv
        .type           _ZN3cub18CUB_300001_SM_10006detail11EmptyKernelIvEEvv,@function
        .size           _ZN3cub18CUB_300001_SM_10006detail11EmptyKernelIvEEvv,(.L_x_152 - _ZN3cub18CUB_300001_SM_10006detail11EmptyKernelIvEEvv)
        .other          _ZN3cub18CUB_300001_SM_10006detail11EmptyKernelIvEEvv,@"STO_CUDA_ENTRY STV_DEFAULT"
_ZN3cub18CUB_300001_SM_10006detail11EmptyKernelIvEEvv:
.text._ZN3cub18CUB_300001_SM_10006detail11EmptyKernelIvEEvv:
[----:B------:R-:W-:Y:S01]  /*0000*/  LDC R1, c[0x0][0x37c] ;  /* 0x0000df00ff017b82 */ /* 0x000fe20000000800 */
[----:B------:R-:W-:Y:S05]  /*0010*/  EXIT ;  /* 0x000000000000794d */ /* 0x000fea0003800000 */
.L_x_146:
        /* <DEDUP_REMOVED lines=14> */
.L_x_152:


//--------------------- .text._Z12evalEquationPdPKdi --------------------------
	.section	.text._Z12evalEquationPdPKdi,"ax",@progbits
	.align	128
        .global         _Z12evalEquationPdPKdi
        .type           _Z12evalEquationPdPKdi,@function
        .size           _Z12evalEquationPdPKdi,(.L_x_153 - _Z12evalEquationPdPKdi)
        .other          _Z12evalEquationPdPKdi,@"STO_CUDA_ENTRY STV_DEFAULT"
_Z12evalEquationPdPKdi:
.text._Z12evalEquationPdPKdi:
[----:B------:R-:W-:Y:S01]  /*0000*/  LDC R1, c[0x0][0x37c] ;  /* 0x0000df00ff017b82 */ /* 0x000fe20000000800 */
[----:B------:R-:W0:Y:S07]  /*0010*/  S2R R3, SR_TID.X ;  /* 0x0000000000037919 */ /* 0x000e2e0000002100 */
[----:B------:R-:W0:Y:S01]  /*0020*/  S2UR UR4, SR_CTAID.X ;  /* 0x00000000000479c3 */ /* 0x000e220000002500 */
[----:B------:R-:W1:Y:S07]  /*0030*/  S2R R6, SR_TID.Y ;  /* 0x0000000000067919 */ /* 0x000e6e0000002200 */
[----:B------:R-:W0:Y:S08]  /*0040*/  LDC R2, c[0x0][0x360] ;  /* 0x0000d800ff027b82 */ /* 0x000e300000000800 */
[----:B------:R-:W2:Y:S08]  /*0050*/  LDC R0, c[0x0][0x390] ;  /* 0x0000e400ff007b82 */ /* 0x000eb00000000800 */
[----:B------:R-:W1:Y:S08]  /*0060*/  S2UR UR5, SR_CTAID.Y ;  /* 0x00000000000579c3 */ /* 0x000e700000002600 */
[----:B------:R-:W1:Y:S01]  /*0070*/  LDC R5, c[0x0][0x364] ;  /* 0x0000d900ff057b82 */ /* 0x000e620000000800 */
[----:B0-----:R-:W-:-:S02]  /*0080*/  IMAD R2, R2, UR4, R3 ;  /* 0x0000000402027c24 */ /* 0x001fc4000f8e0203 */
[----:B--2---:R-:W-:-:S05]  /*0090*/  VIADD R4, R0, 0xffffffff ;  /* 0xffffffff00047836 */ /* 0x004fca0000000000 */
[----:B------:R-:W-:-:S04]  /*00a0*/  ISETP.GE.AND P0, PT, R2, R4, PT ;  /* 0x000000040200720c */ /* 0x000fc80003f06270 */
[----:B------:R-:W-:Y:S01]  /*00b0*/  ISETP.LT.OR P0, PT, R2, 0x1, P0 ;  /* 0x000000010200780c */ /* 0x000fe20000701670 */
[----:B-1----:R-:W-:-:S12]  /*00c0*/  IMAD R3, R5, UR5, R6 ;  /* 0x0000000505037c24 */ /* 0x002fd8000f8e0206 */
[----:B------:R-:W-:Y:S05]  /*00d0*/  @P0 EXIT ;  /* 0x000000000000094d */ /* 0x000fea0003800000 */
[----:B------:R-:W-:-:S04]  /*00e0*/  ISETP.GE.AND P0, PT, R3, R4, PT ;  /* 0x000000040300720c */ /* 0x000fc80003f06270 */
[----:B------:R-:W-:-:S13]  /*00f0*/  ISETP.EQ.OR P0, PT, R3, RZ, P0 ;  /* 0x000000ff0300720c */ /* 0x000fda0000702670 */
[----:B------:R-:W-:Y:S05]  /*0100*/  @P0 EXIT ;  /* 0x000000000000094d */ /* 0x000fea0003800000 */
[----:B------:R-:W0:Y:S01]  /*0110*/  LDC.64 R6, c[0x0][0x388] ;  /* 0x0000e200ff067b82 */ /* 0x000e220000000a00 */
[----:B------:R-:W-:Y:S01]  /*0120*/  IADD3 R3, PT, PT, R3, -0x1, RZ ;  /* 0xffffffff03037810 */ /* 0x000fe20007ffe0ff */
[----:B------:R-:W1:Y:S04]  /*0130*/  LDCU.64 UR6, c[0x0][0x388] ;  /* 0x00007100ff0677ac */ /* 0x000e680008000a00 */
[----:B------:R-:W-:Y:S01]  /*0140*/  IMAD R3, R3, R0, RZ ;  /* 0x0000000003037224 */ /* 0x000fe200078e02ff */
[----:B------:R-:W2:Y:S01]  /*0150*/  LDCU.64 UR4, c[0x0][0x358] ;  /* 0x00006b00ff0477ac */ /* 0x000ea20008000a00 */
[----:B------:R-:W3:Y:S02]  /*0160*/  LDC.64 R16, c[0x0][0x380] ;  /* 0x0000e000ff107b82 */ /* 0x000ee40000000a00 */
[----:B------:R-:W-:Y:S01]  /*0170*/  IMAD R5, R0, 0x2, R3 ;  /* 0x0000000200057824 */ /* 0x000fe200078e0203 */
[----:B------:R-:W-:-:S03]  /*0180*/  IADD3 R3, PT, PT, R2, R3, RZ ;  /* 0x0000000302037210 */ /* 0x000fc60007ffe0ff */
[----:B------:R-:W-:Y:S01]  /*0190*/  IMAD.IADD R11, R5, 0x1, -R0 ;  /* 0x00000001050b7824 */ /* 0x000fe200078e0a00 */
[----:B------:R-:W-:-:S04]  /*01a0*/  IADD3 R9, PT, PT, R2, R5, RZ ;  /* 0x0000000502097210 */ /* 0x000fc80007ffe0ff */
[----:B------:R-:W-:-:S04]  /*01b0*/  IADD3 R2, P0, PT, R2, R11, RZ ;  /* 0x0000000b02027210 */ /* 0x000fc80007f1e0ff */
[----:B------:R-:W-:Y:S01]  /*01c0*/  LEA.HI.X.SX32 R11, R11, RZ, 0x1, P0 ;  /* 0x000000ff0b0b7211 */ /* 0x000fe200000f0eff */
[----:B0-----:R-:W-:Y:S01]  /*01d0*/  IMAD.WIDE R4, R3, 0x8, R6 ;  /* 0x0000000803047825 */ /* 0x001fe200078e0206 */
[----:B-1----:R-:W-:-:S03]  /*01e0*/  LEA R10, P0, R2, UR6, 0x3 ;  /* 0x00000006020a7c11 */ /* 0x002fc6000f8018ff */
[----:B------:R-:W-:Y:S02]  /*01f0*/  IMAD.WIDE R6, R9, 0x8, R6 ;  /* 0x0000000809067825 */ /* 0x000fe400078e0206 */
[----:B--2---:R-:W2:Y:S01]  /*0200*/  LDG.E.64 R4, desc[UR4][R4.64] ;  /* 0x0000000404047981 */ /* 0x004ea2000c1e1b00 */
[----:B------:R-:W-:-:S03]  /*0210*/  LEA.HI.X R11, R2, UR7, R11, 0x3, P0 ;  /* 0x00000007020b7c11 */ /* 0x000fc600080f1c0b */
[----:B------:R-:W2:Y:S04]  /*0220*/  LDG.E.64 R6, desc[UR4][R6.64] ;  /* 0x0000000406067981 */ /* 0x000ea8000c1e1b00 */
[----:B------:R-:W4:Y:S04]  /*0230*/  LDG.E.64 R12, desc[UR4][R10.64+-0x8] ;  /* 0xfffff8040a0c7981 */ /* 0x000f28000c1e1b00 */
[----:B------:R-:W5:Y:S01]  /*0240*/  LDG.E.64 R14, desc[UR4][R10.64+0x8] ;  /* 0x000008040a0e7981 */ /* 0x000f62000c1e1b00 */
[----:B------:R-:W-:-:S04]  /*0250*/  IMAD.IADD R3, R3, 0x1, R0 ;  /* 0x0000000103037824 */ /* 0x000fc800078e0200 */
[----:B---3--:R-:W-:Y:S01]  /*0260*/  IMAD.WIDE R2, R3, 0x8, R16 ;  /* 0x0000000803027825 */ /* 0x008fe200078e0210 */
[----:B--2---:R-:W-:-:S08]  /*0270*/  DADD R8, R4, R6 ;  /* 0x0000000004087229 */ /* 0x004fd00000000006 */
[----:B----4-:R-:W-:-:S08]  /*0280*/  DADD R8, R8, R12 ;  /* 0x0000000008087229 */ /* 0x010fd0000000000c */
[----:B-----5:R-:W-:-:S08]  /*0290*/  DADD R8, R8, R14 ;  /* 0x0000000008087229 */ /* 0x020fd0000000000e */
[----:B------:R-:W-:-:S07]  /*02a0*/  DMUL R8, R8, 0.25 ;  /* 0x3fd0000008087828 */ /* 0x000fce0000000000 */
[----:B------:R-:W-:Y:S01]  /*02b0*/  STG.E.64 desc[UR4][R2.64], R8 ;  /* 0x0000000802007986 */ /* 0x000fe2000c101b04 */
[----:B------:R-:W-:Y:S05]  /*02c0*/  EXIT ;  /* 0x000000000000794d */ /* 0x000fea0003800000 */
.L_x_147:
        /* <DEDUP_REMOVED lines=11> */
.L_x_153:


//--------------------- .text._Z6vecNegPKdS0_Pdi  --------------------------
	.section	.text._Z6vecNegPKdS0_Pdi,"ax",@progbits
	.align	128
        .global         _Z6vecNegPKdS0_Pdi
        .type           _Z6vecNegPKdS0_Pdi,@function
        .size           _Z6vecNegPKdS0_Pdi,(.L_x_154 - _Z6vecNegPKdS0_Pdi)
        .other          _Z6vecNegPKdS0_Pdi,@"STO_CUDA_ENTRY STV_DEFAULT"
_Z6vecNegPKdS0_Pdi:
.text._Z6vecNegPKdS0_Pdi:
[----:B------:R-:W-:Y:S01]  /*0000*/  LDC R1, c[0x0][0x37c] ;  /* 0x0000df00ff017b82 */ /* 0x000fe20000000800 */
[----:B------:R-:W0:Y:S07]  /*0010*/  S2R R0, SR_TID.X ;  /* 0x0000000000007919 */ /* 0x000e2e0000002100 */
[----:B------:R-:W0:Y:S01]  /*0020*/  S2UR UR4, SR_CTAID.X ;  /* 0x00000000000479c3 */ /* 0x000e220000002500 */
[----:B------:R-:W1:Y:S07]  /*0030*/  LDCU UR5, c[0x0][0x398] ;  /* 0x00007300ff0577ac */ /* 0x000e6e0008000800 */
[----:B------:R-:W0:Y:S02]  /*0040*/  LDC R11, c[0x0][0x360] ;  /* 0x0000d800ff0b7b82 */ /* 0x000e240000000800 */
[----:B0-----:R-:W-:-:S05]  /*0050*/  IMAD R11, R11, UR4, R0 ;  /* 0x000000040b0b7c24 */ /* 0x001fca000f8e0200 */
[----:B-1----:R-:W-:-:S13]  /*0060*/  ISETP.GE.AND P0, PT, R11, UR5, PT ;  /* 0x000000050b007c0c */ /* 0x002fda000bf06270 */
[----:B------:R-:W-:Y:S05]  /*0070*/  @P0 EXIT ;  /* 0x000000000000094d */ /* 0x000fea0003800000 */
[----:B------:R-:W0:Y:S01]  /*0080*/  LDC.64 R2, c[0x0][0x380] ;  /* 0x0000e000ff027b82 */ /* 0x000e220000000a00 */
[----:B------:R-:W1:Y:S07]  /*0090*/  LDCU.64 UR4, c[0x0][0x358] ;  /* 0x00006b00ff0477ac */ /* 0x000e6e0008000a00 */
[----:B------:R-:W2:Y:S08]  /*00a0*/  LDC.64 R4, c[0x0][0x388] ;  /* 0x0000e200ff047b82 */ /* 0x000eb00000000a00 */
[----:B------:R-:W3:Y:S01]  /*00b0*/  LDC.64 R8, c[0x0][0x390] ;  /* 0x0000e400ff087b82 */ /* 0x000ee20000000a00 */
[----:B0-----:R-:W-:-:S06]  /*00c0*/  IMAD.WIDE R2, R11, 0x8, R2 ;  /* 0x000000080b027825 */ /* 0x001fcc00078e0202 */
[----:B-1----:R-:W4:Y:S01]  /*00d0*/  LDG.E.64 R2, desc[UR4][R2.64] ;  /* 0x0000000402027981 */ /* 0x002f22000c1e1b00 */
[----:B--2---:R-:W-:-:S06]  /*00e0*/  IMAD.WIDE R4, R11, 0x8, R4 ;  /* 0x000000080b047825 */ /* 0x004fcc00078e0204 */
[----:B------:R-:W4:Y:S01]  /*00f0*/  LDG.E.64 R4, desc[UR4][R4.64] ;  /* 0x0000000404047981 */ /* 0x000f22000c1e1b00 */
[----:B---3--:R-:W-:Y:S01]  /*0100*/  IMAD.WIDE R8, R11, 0x8, R8 ;  /* 0x000000080b087825 */ /* 0x008fe200078e0208 */
[----:B----4-:R-:W-:-:S07]  /*0110*/  DADD R6, R2, -R4 ;  /* 0x0000000002067229 */ /* 0x010fce0000000804 */
[----:B------:R-:W-:Y:S01]  /*0120*/  STG.E.64 desc[UR4][R8.64], R6 ;  /* 0x0000000608007986 */ /* 0x000fe2000c101b04 */
[----:B------:R-:W-:Y:S05]  /*0130*/  EXIT ;  /* 0x000000000000794d */ /* 0x000fea0003800000 */
.L_x_148:
        /* <DEDUP_REMOVED lines=12> */
.L_x_154:


//--------------------- .nv.shared._ZN3cub18CUB_300001_SM_10006detail6reduce28DeviceReduceSingleTileKernelINS2_10policy_hubIdjN4cuda3__47maximumIvEEE10Policy1000EPdSB_iS8_ddNS5_3std3__410__identityEEEvT0_T1_T2_T3_T4_T6_ --------------------------
	.section	.nv.shared._ZN3cub18CUB_300001_SM_10006detail6reduce28DeviceReduceSingleTileKernelINS2_10policy_hubIdjN4cuda3__47maximumIvEEE10Policy1000EPdSB_iS8_ddNS5_3std3__410__identityEEEvT0_T1_T2_T3_T4_T6_,"aw",@nobits
	.sectionflags	@""
	.align	8
.nv.shared._ZN3cub18CUB_300001_SM_10006detail6reduce28DeviceReduceSingleTileKernelINS2_10policy_hubIdjN4cuda3__47maximumIvEEE10Policy1000EPdSB_iS8_ddNS5_3std3__410__identityEEEvT0_T1_T2_T3_T4_T6_:
	.zero		1104


//--------------------- .nv.shared.reserved.0     --------------------------
	.section	.nv.shared.reserved.0,"aw",@nobits
	.weak		__nv_reservedSMEM_offset_0_alias
	.size		__nv_reservedSMEM_offset_0_alias, 0, 64
	.other		__nv_reservedSMEM_offset_0_alias,@"STO_CUDA_RESERVED_SHARED STV_DEFAULT"
__nv_reservedSMEM_offset_0_alias:
	.zero		0
	.zero		64


//--------------------- .nv.global                --------------------------
	.section	.nv.global,"aw",@nobits
.nv.global:
	.type		_ZN34_INTERNAL_5752eb6f_4_k_cu_98d65fdc6thrust24THRUST_300001_SM_1000_NS12placeholders2_5E,@object
	.size		_ZN34_INTERNAL_5752eb6f_4_k_cu_98d65fdc6thrust24THRUST_300001_SM_1000_NS12placeholders2_5E,(_ZN34_INTERNAL_5752eb6f_4_k_cu_98d65fdc4cuda3std3__45__cpo6cbeginE - _ZN34_INTERNAL_5752eb6f_4_k_cu_98d65fdc6thrust24THRUST_300001_SM_1000_NS12placeholders2_5E)
_ZN34_INTERNAL_5752eb6f_4_k_cu_98d65fdc6thrust24THRUST_300001_SM_1000_NS12placeholders2_5E:
	.zero		1
	.type		_ZN34_INTERNAL_5752eb6f_4_k_cu_98d65fdc4cuda3std3__45__cpo6cbeginE,@object
	.size		_ZN34_INTERNAL_5752eb6f_4_k_cu_98d65fdc4cuda3std3__45__cpo6cbeginE,(_ZN34_INTERNAL_5752eb6f_4_k_cu_98d65fdc4cuda3std6ranges3__45__cpo6cbeginE - _ZN34_INTERNAL_5752eb6f_4_k_cu_98d65fdc4cuda3std3__45__cpo6cbeginE)
_ZN34_INTERNAL_5752eb6f_4_k_cu_98d65fdc4cuda3std3__45__cpo6cbeginE:
	.zero		1
	.type		_ZN34_INTERNAL_5752eb6f_4_k_cu_98d65fdc4cuda3std6ranges3__45__cpo6cbeginE,@object
	.size		_ZN34_INTERNAL_5752eb6f_4_k_cu_98d65fdc4cuda3std6ranges3__45__cpo6cbeginE,(_ZN34_INTERNAL_5752eb6f_4_k_cu_98d65fdc4cuda3std3__48in_placeE - _ZN34_INTERNAL_5752eb6f_4_k_cu_98d65fdc4cuda3std6ranges3__45__cpo6cbeginE)
_ZN34_INTERNAL_5752eb6f_4_k_cu_98d65fdc4cuda3std6ranges3__45__cpo6cbeginE:
	.zero		1
	.type		_ZN34_INTERNAL_5752eb6f_4_k_cu_98d65fdc4cuda3std3__48in_placeE,@object
	.size		_ZN34_INTERNAL_5752eb6f_4_k_cu_98d65fdc4cuda3std3__48in_placeE,(_ZN34_INTERNAL_5752eb6f_4_k_cu_98d65fdc4cuda3std6ranges3__45__cpo4sizeE - _ZN34_INTERNAL_5752eb6f_4_k_cu_98d65fdc4cuda3std3__48in_placeE)
_ZN34_INTERNAL_5752eb6f_4_k_cu_98d65fdc4cuda3std3__48in_placeE:
	.zero		1
	.type		_ZN34_INTERNAL_5752eb6f_4_k_cu_98d65fdc4cuda3std6ranges3__45__cpo4sizeE,@object
	.size		_ZN34_INTERNAL_5752eb6f_4_k_cu_98d65fdc4cuda3std6ranges3__45__cpo4sizeE,(_ZN34_INTERNAL_5752eb6f_4_k_cu_98d65fdc6thrust24THRUST_300001_SM_1000_NS12placeholders2_9E - _ZN34_INTERNAL_5752eb6f_4_k_cu_98d65fdc4cuda3std6ranges3__45__cpo4sizeE)
_ZN34_INTERNAL_5752eb6f_4_k_cu_98d65fdc4cuda3std6ranges3__45__cpo4sizeE:
	.zero		1
	.type		_ZN34_INTERNAL_5752eb6f_4_k_cu_98d65fdc6thrust24THRUST_300001_SM_1000_NS12placeholders2_9E,@object
	.size		_ZN34_INTERNAL_5752eb6f_4_k_cu_98d65fdc6thrust24THRUST_300001_SM_1000_NS12placeholders2_9E,(_ZN34_INTERNAL_5752eb6f_4_k_cu_98d65fdc4cuda3std3__45__cpo7crbeginE - _ZN34_INTERNAL_5752eb6f_4_k_cu_98d65fdc6thrust24THRUST_300001_SM_1000_NS12placeholders2_9E)
_ZN34_INTERNAL_5752eb6f_4_k_cu_98d65fdc6thrust24THRUST_300001_SM_1000_NS12placeholders2_9E:
	.zero		1
	.type		_ZN34_INTERNAL_5752eb6f_4_k_cu_98d65fdc4cuda3std3__45__cpo7crbeginE,@object
	.size		_ZN34_INTERNAL_5752eb6f_4_k_cu_98d65fdc4cuda3std3__45__cpo7crbeginE,(_ZN34_INTERNAL_5752eb6f_4_k_cu_98d65fdc4cuda3std6ranges3__45__cpo4nextE - _ZN34_INTERNAL_5752eb6f_4_k_cu_98d65fdc4cuda3std3__45__cpo7crbeginE)
_ZN34_INTERNAL_5752eb6f_4_k_cu_98d65fdc4cuda3std3__45__cpo7crbeginE:
	.zero		1
	.type		_ZN34_INTERNAL_5752eb6f_4_k_cu_98d65fdc4cuda3std6ranges3__45__cpo4nextE,@object
	.size		_ZN34_INTERNAL_5752eb6f_4_k_cu_98d65fdc4cuda3std6ranges3__45__cpo4nextE,(_ZN34_INTERNAL_5752eb6f_4_k_cu_98d65fdc4cuda3std6ranges3__45__cpo4swapE - _ZN34_INTERNAL_5752eb6f_4_k_cu_98d65fdc4cuda3std6ranges3__45__cpo4nextE)
_ZN34_INTERNAL_5752eb6f_4_k_cu_98d65fdc4cuda3std6ranges3__45__cpo4nextE:
	.zero		1
	.type		_ZN34_INTERNAL_5752eb6f_4_k_cu_98d65fdc4cuda3std6ranges3__45__cpo4swapE,@object
	.size		_ZN34_INTERNAL_5752eb6f_4_k_cu_98d65fdc4cuda3std6ranges3__45__cpo4swapE,(_ZN34_INTERNAL_5752eb6f_4_k_cu_98d65fdc6thrust24THRUST_300001_SM_1000_NS12placeholders2_1E - _ZN34_INTERNAL_5752eb6f_4_k_cu_98d65fdc4cuda3std6ranges3__45__cpo4swapE)
_ZN34_INTERNAL_5752eb6f_4_k_cu_98d65fdc4cuda3std6ranges3__45__cpo4swapE:
	.zero		1
	.type		_ZN34_INTERNAL_5752eb6f_4_k_cu_98d65fdc6thrust24THRUST_300001_SM_1000_NS12placeholders2_1E,@object
	.size		_ZN34_INTERNAL_5752eb6f_4_k_cu_98d65fdc6thrust24THRUST_300001_SM_1000_NS12placeholders2_1E,(_ZN34_INTERNAL_5752eb6f_4_k_cu_98d65fdc6thrust24THRUST_300001_SM_1000_NS12placeholders2_3E - _ZN34_INTERNAL_5752eb6f_4_k_cu_98d65fdc6thrust24THRUST_300001_SM_1000_NS12placeholders2_1E)
_ZN34_INTERNAL_5752eb6f_4_k_cu_98d65fdc6thrust24THRUST_300001_SM_1000_NS12placeholders2_1E:
	.zero		1
	.type		_ZN34_INTERNAL_5752eb6f_4_k_cu_98d65fdc6thrust24THRUST_300001_SM_1000_NS12placeholders2_3E,@object
	.size		_ZN34_INTERNAL_5752eb6f_4_k_cu_98d65fdc6thrust24THRUST_300001_SM_1000_NS12placeholders2_3E,(_ZN34_INTERNAL_5752eb6f_4_k_cu_98d65fdc4cuda3std3__45__cpo5beginE - _ZN34_INTERNAL_5752eb6f_4_k_cu_98d65fdc6thrust24THRUST_300001_SM_1000_NS12placeholders2_3E)
_ZN34_INTERNAL_5752eb6f_4_k_cu_98d65fdc6thrust24THRUST_300001_SM_1000_NS12placeholders2_3E:
	.zero		1
	.type		_ZN34_INTERNAL_5752eb6f_4_k_cu_98d65fdc4cuda3std3__45__cpo5beginE,@object
	.size		_ZN34_INTERNAL_5752eb6f_4_k_cu_98d65fdc4cuda3std3__45__cpo5beginE,(_ZN34_INTERNAL_5752eb6f_4_k_cu_98d65fdc4cuda3std6ranges3__45__cpo5beginE - _ZN34_INTERNAL_5752eb6f_4_k_cu_98d65fdc4cuda3std3__45__cpo5beginE)
_ZN34_INTERNAL_5752eb6f_4_k_cu_98d65fdc4cuda3std3__45__cpo5beginE:
	.zero		1
	.type		_ZN34_INTERNAL_5752eb6f_4_k_cu_98d65fdc4cuda3std6ranges3__45__cpo5beginE,@object
	.size		_ZN34_INTERNAL_5752eb6f_4_k_cu_98d65fdc4cuda3std6ranges3__45__cpo5beginE,(_ZN34_INTERNAL_5752eb6f_4_k_cu_98d65fdc4cuda3std3__436_GLOBAL__N__5752eb6f_4_k_cu_98d65fdc6ignoreE - _ZN34_INTERNAL_5752eb6f_4_k_cu_98d65fdc4cuda3std6ranges3__45__cpo5beginE)
_ZN34_INTERNAL_5752eb6f_4_k_cu_98d65fdc4cuda3std6ranges3__45__cpo5beginE:
	.zero		1
	.type		_ZN34_INTERNAL_5752eb6f_4_k_cu_98d65fdc4cuda3std3__436_GLOBAL__N__5752eb6f_4_k_cu_98d65fdc6ignoreE,@object
	.size		_ZN34_INTERNAL_5752eb6f_4_k_cu_98d65fdc4cuda3std3__436_GLOBAL__N__5752eb6f_4_k_cu_98d65fdc6ignoreE,(_ZN34_INTERNAL_5752eb6f_4_k_cu_98d65fdc4cuda3std6ranges3__45__cpo4dataE - _ZN34_INTERNAL_5752eb6f_4_k_cu_98d65fdc4cuda3std3__436_GLOBAL__N__5752eb6f_4_k_cu_98d65fdc6ignoreE)
_ZN34_INTERNAL_5752eb6f_4_k_cu_98d65fdc4cuda3std3__436_GLOBAL__N__5752eb6f_4_k_cu_98d65fdc6ignoreE:
	.zero		1
	.type		_ZN34_INTERNAL_5752eb6f_4_k_cu_98d65fdc4cuda3std6ranges3__45__cpo4dataE,@object
	.size		_ZN34_INTERNAL_5752eb6f_4_k_cu_98d65fdc4cuda3std6ranges3__45__cpo4dataE,(_ZN34_INTERNAL_5752eb6f_4_k_cu_98d65fdc6thrust24THRUST_300001_SM_1000_NS12placeholders2_7E - _ZN34_INTERNAL_5752eb6f_4_k_cu_98d65fdc4cuda3std6ranges3__45__cpo4dataE)
_ZN34_INTERNAL_5752eb6f_4_k_cu_98d65fdc4cuda3std6ranges3__45__cpo4dataE:
	.zero		1
	.type		_ZN34_INTERNAL_5752eb6f_4_k_cu_98d65fdc6thrust24THRUST_300001_SM_1000_NS12placeholders2_7E,@object
	.size		_ZN34_INTERNAL_5752eb6f_4_k_cu_98d65fdc6thrust24THRUST_300001_SM_1000_NS12placeholders2_7E,(_ZN34_INTERNAL_5752eb6f_4_k_cu_98d65fdc4cuda3std3__45__cpo6rbeginE - _ZN34_INTERNAL_5752eb6f_4_k_cu_98d65fdc6thrust24THRUST_300001_SM_1000_NS12placeholders2_7E)
_ZN34_INTERNAL_5752eb6f_4_k_cu_98d65fdc6thrust24THRUST_300001_SM_1000_NS12placeholders2_7E:
	.zero		1
	.type		_ZN34_INTERNAL_5752eb6f_4_k_cu_98d65fdc4cuda3std3__45__cpo6rbeginE,@object
	.size		_ZN34_INTERNAL_5752eb6f_4_k_cu_98d65fdc4cuda3std3__45__cpo6rbeginE,(_ZN34_INTERNAL_5752eb6f_4_k_cu_98d65fdc4cuda3std6ranges3__45__cpo7advanceE - _ZN34_INTERNAL_5752eb6f_4_k_cu_98d65fdc4cuda3std3__45__cpo6rbeginE)
_ZN34_INTERNAL_5752eb6f_4_k_cu_98d65fdc4cuda3std3__45__cpo6rbeginE:
	.zero		1
	.type		_ZN34_INTERNAL_5752eb6f_4_k_cu_98d65fdc4cuda3std6ranges3__45__cpo7advanceE,@object
	.size		_ZN34_INTERNAL_5752eb6f_4_k_cu_98d65fdc4cuda3std6ranges3__45__cpo7advanceE,(_ZN34_INTERNAL_5752eb6f_4_k_cu_98d65fdc4cuda3std3__47nulloptE - _ZN34_INTERNAL_5752eb6f_4_k_cu_98d65fdc4cuda3std6ranges3__45__cpo7advanceE)
_ZN34_INTERNAL_5752eb6f_4_k_cu_98d65fdc4cuda3std6ranges3__45__cpo7advanceE:
	.zero		1
	.type		_ZN34_INTERNAL_5752eb6f_4_k_cu_98d65fdc4cuda3std3__47nulloptE,@object
	.size		_ZN34_INTERNAL_5752eb6f_4_k_cu_98d65fdc4cuda3std3__47nulloptE,(_ZN34_INTERNAL_5752eb6f_4_k_cu_98d65fdc4cuda3std6ranges3__45__cpo8distanceE - _ZN34_INTERNAL_5752eb6f_4_k_cu_98d65fdc4cuda3std3__47nulloptE)
_ZN34_INTERNAL_5752eb6f_4_k_cu_98d65fdc4cuda3std3__47nulloptE:
	.zero		1
	.type		_ZN34_INTERNAL_5752eb6f_4_k_cu_98d65fdc4cuda3std6ranges3__45__cpo8distanceE,@object
	.size		_ZN34_INTERNAL_5752eb6f_4_k_cu_98d65fdc4cuda3std6ranges3__45__cpo8distanceE,(_ZN34_INTERNAL_5752eb6f_4_k_cu_98d65fdc6thrust24THRUST_300001_SM_1000_NS12placeholders2_6E - _ZN34_INTERNAL_5752eb6f_4_k_cu_98d65fdc4cuda3std6ranges3__45__cpo8distanceE)
_ZN34_INTERNAL_5752eb6f_4_k_cu_98d65fdc4cuda3std6ranges3__45__cpo8distanceE:
	.zero		1
	.type		_ZN34_INTERNAL_5752eb6f_4_k_cu_98d65fdc6thrust24THRUST_300001_SM_1000_NS12placeholders2_6E,@object
	.size		_ZN34_INTERNAL_5752eb6f_4_k_cu_98d65fdc6thrust24THRUST_300001_SM_1000_NS12placeholders2_6E,(_ZN34_INTERNAL_5752eb6f_4_k_cu_98d65fdc4cuda3std3__45__cpo4cendE - _ZN34_INTERNAL_5752eb6f_4_k_cu_98d65fdc6thrust24THRUST_300001_SM_1000_NS12placeholders2_6E)
_ZN34_INTERNAL_5752eb6f_4_k_cu_98d65fdc6thrust24THRUST_300001_SM_1000_NS12placeholders2_6E:
	.zero		1
	.type		_ZN34_INTERNAL_5752eb6f_4_k_cu_98d65fdc4cuda3std3__45__cpo4cendE,@object
	.size		_ZN34_INTERNAL_5752eb6f_4_k_cu_98d65fdc4cuda3std3__45__cpo4cendE,(_ZN34_INTERNAL_5752eb6f_4_k_cu_98d65fdc4cuda3std6ranges3__45__cpo4cendE - _ZN34_INTERNAL_5752eb6f_4_k_cu_98d65fdc4cuda3std3__45__cpo4cendE)
_ZN34_INTERNAL_5752eb6f_4_k_cu_98d65fdc4cuda3std3__45__cpo4cendE:
	.zero		1
	.type		_ZN34_INTERNAL_5752eb6f_4_k_cu_98d65fdc4cuda3std6ranges3__45__cpo4cendE,@object
	.size		_ZN34_INTERNAL_5752eb6f_4_k_cu_98d65fdc4cuda3std6ranges3__45__cpo4cendE,(_ZN34_INTERNAL_5752eb6f_4_k_cu_98d65fdc4cuda3std3__420unreachable_sentinelE - _ZN34_INTERNAL_5752eb6f_4_k_cu_98d65fdc4cuda3std6ranges3__45__cpo4cendE)
_ZN34_INTERNAL_5752eb6f_4_k_cu_98d65fdc4cuda3std6ranges3__45__cpo4cendE:
	.zero		1
	.type		_ZN34_INTERNAL_5752eb6f_4_k_cu_98d65fdc4cuda3std3__420unreachable_sentinelE,@object
	.size		_ZN34_INTERNAL_5752eb6f_4_k_cu_98d65fdc4cuda3std3__420unreachable_sentinelE,(_ZN34_INTERNAL_5752eb6f_4_k_cu_98d65fdc4cuda3std6ranges3__45__cpo5ssizeE - _ZN34_INTERNAL_5752eb6f_4_k_cu_98d65fdc4cuda3std3__420unreachable_sentinelE)
_ZN34_INTERNAL_5752eb6f_4_k_cu_98d65fdc4cuda3std3__420unreachable_sentinelE:
	.zero		1
	.type		_ZN34_INTERNAL_5752eb6f_4_k_cu_98d65fdc4cuda3std6ranges3__45__cpo5ssizeE,@object
	.size		_ZN34_INTERNAL_5752eb6f_4_k_cu_98d65fdc4cuda3std6ranges3__45__cpo5ssizeE,(_ZN34_INTERNAL_5752eb6f_4_k_cu_98d65fdc6thrust24THRUST_300001_SM_1000_NS12placeholders3_10E - _ZN34_INTERNAL_5752eb6f_4_k_cu_98d65fdc4cuda3std6ranges3__45__cpo5ssizeE)
_ZN34_INTERNAL_5752eb6f_4_k_cu_98d65fdc4cuda3std6ranges3__45__cpo5ssizeE:
	.zero		1
	.type		_ZN34_INTERNAL_5752eb6f_4_k_cu_98d65fdc6thrust24THRUST_300001_SM_1000_NS12placeholders3_10E,@object
	.size		_ZN34_INTERNAL_5752eb6f_4_k_cu_98d65fdc6thrust24THRUST_300001_SM_1000_NS12placeholders3_10E,(_ZN34_INTERNAL_5752eb6f_4_k_cu_98d65fdc4cuda3std3__45__cpo5crendE - _ZN34_INTERNAL_5752eb6f_4_k_cu_98d65fdc6thrust24THRUST_300001_SM_1000_NS12placeholders3_10E)
_ZN34_INTERNAL_5752eb6f_4_k_cu_98d65fdc6thrust24THRUST_300001_SM_1000_NS12placeholders3_10E:
	.zero		1
	.type		_ZN34_INTERNAL_5752eb6f_4_k_cu_98d65fdc4cuda3std3__45__cpo5crendE,@object
	.size		_ZN34_INTERNAL_5752eb6f_4_k_cu_98d65fdc4cuda3std3__45__cpo5crendE,(_ZN34_INTERNAL_5752eb6f_4_k_cu_98d65fdc4cuda3std6ranges3__45__cpo4prevE - _ZN34_INTERNAL_5752eb6f_4_k_cu_98d65fdc4cuda3std3__45__cpo5crendE)
_ZN34_INTERNAL_5752eb6f_4_k_cu_98d65fdc4cuda3std3__45__cpo5crendE:
	.zero		1
	.type		_ZN34_INTERNAL_5752eb6f_4_k_cu_98d65fdc4cuda3std6ranges3__45__cpo4prevE,@object
	.size		_ZN34_INTERNAL_5752eb6f_4_k_cu_98d65fdc4cuda3std6ranges3__45__cpo4prevE,(_ZN34_INTERNAL_5752eb6f_4_k_cu_98d65fdc4cuda3std6ranges3__45__cpo9iter_moveE - _ZN34_INTERNAL_5752eb6f_4_k_cu_98d65fdc4cuda3std6ranges3__45__cpo4prevE)
_ZN34_INTERNAL_5752eb6f_4_k_cu_98d65fdc4cuda3std6ranges3__45__cpo4prevE:
	.zero		1
	.type		_ZN34_INTERNAL_5752eb6f_4_k_cu_98d65fdc4cuda3std6ranges3__45__cpo9iter_moveE,@object
	.size		_ZN34_INTERNAL_5752eb6f_4_k_cu_98d65fdc4cuda3std6ranges3__45__cpo9iter_moveE,(_ZN34_INTERNAL_5752eb6f_4_k_cu_98d65fdc6thrust24THRUST_300001_SM_1000_NS12placeholders2_2E - _ZN34_INTERNAL_5752eb6f_4_k_cu_98d65fdc4cuda3std6ranges3__45__cpo9iter_moveE)
_ZN34_INTERNAL_5752eb6f_4_k_cu_98d65fdc4cuda3std6ranges3__45__cpo9iter_moveE:
	.zero		1
	.type		_ZN34_INTERNAL_5752eb6f_4_k_cu_98d65fdc6thrust24THRUST_300001_SM_1000_NS12placeholders2_2E,@object
	.size		_ZN34_INTERNAL_5752eb6f_4_k_cu_98d65fdc6thrust24THRUST_300001_SM_1000_NS12placeholders2_2E,(_ZN34_INTERNAL_5752eb6f_4_k_cu_98d65fdc6thrust24THRUST_300001_SM_1000_NS12placeholders2_4E - _ZN34_INTERNAL_5752eb6f_4_k_cu_98d65fdc6thrust24THRUST_300001_SM_1000_NS12placeholders2_2E)
_ZN34_INTERNAL_5752eb6f_4_k_cu_98d65fdc6thrust24THRUST_300001_SM_1000_NS12placeholders2_2E:
	.zero		1
	.type		_ZN34_INTERNAL_5752eb6f_4_k_cu_98d65fdc6thrust24THRUST_300001_SM_1000_NS12placeholders2_4E,@object
	.size		_ZN34_INTERNAL_5752eb6f_4_k_cu_98d65fdc6thrust24THRUST_300001_SM_1000_NS12placeholders2_4E,(_ZN34_INTERNAL_5752eb6f_4_k_cu_98d65fdc4cuda3std3__45__cpo3endE - _ZN34_INTERNAL_5752eb6f_4_k_cu_98d65fdc6thrust24THRUST_300001_SM_1000_NS12placeholders2_4E)
_ZN34_INTERNAL_5752eb6f_4_k_cu_98d65fdc6thrust24THRUST_300001_SM_1000_NS12placeholders2_4E:
	.zero		1
	.type		_ZN34_INTERNAL_5752eb6f_4_k_cu_98d65fdc4cuda3std3__45__cpo3endE,@object
	.size		_ZN34_INTERNAL_5752eb6f_4_k_cu_98d65fdc4cuda3std3__45__cpo3endE,(_ZN34_INTERNAL_5752eb6f_4_k_cu_98d65fdc4cuda3std6ranges3__45__cpo3endE - _ZN34_INTERNAL_5752eb6f_4_k_cu_98d65fdc4cuda3std3__45__cpo3endE)
_ZN34_INTERNAL_5752eb6f_4_k_cu_98d65fdc4cuda3std3__45__cpo3endE:
	.zero		1
	.type		_ZN34_INTERNAL_5752eb6f_4_k_cu_98d65fdc4cuda3std6ranges3__45__cpo3endE,@object
	.size		_ZN34_INTERNAL_5752eb6f_4_k_cu_98d65fdc4cuda3std6ranges3__45__cpo3endE,(_ZN34_INTERNAL_5752eb6f_4_k_cu_98d65fdc4cuda3std3__419piecewise_constructE - _ZN34_INTERNAL_5752eb6f_4_k_cu_98d65fdc4cuda3std6ranges3__45__cpo3endE)
_ZN34_INTERNAL_5752eb6f_4_k_cu_98d65fdc4cuda3std6ranges3__45__cpo3endE:
	.zero		1
	.type		_ZN34_INTERNAL_5752eb6f_4_k_cu_98d65fdc4cuda3std3__419piecewise_constructE,@object
	.size		_ZN34_INTERNAL_5752eb6f_4_k_cu_98d65fdc4cuda3std3__419piecewise_constructE,(_ZN34_INTERNAL_5752eb6f_4_k_cu_98d65fdc4cuda3std6ranges3__45__cpo5cdataE - _ZN34_INTERNAL_5752eb6f_4_k_cu_98d65fdc4cuda3std3__419piecewise_constructE)
_ZN34_INTERNAL_5752eb6f_4_k_cu_98d65fdc4cuda3std3__419piecewise_constructE:
	.zero		1
	.type		_ZN34_INTERNAL_5752eb6f_4_k_cu_98d65fdc4cuda3std6ranges3__45__cpo5cdataE,@object
	.size		_ZN34_INTERNAL_5752eb6f_4_k_cu_98d65fdc4cuda3std6ranges3__45__cpo5cdataE,(_ZN34_INTERNAL_5752eb6f_4_k_cu_98d65fdc6thrust24THRUST_300001_SM_1000_NS12placeholders2_8E - _ZN34_INTERNAL_5752eb6f_4_k_cu_98d65fdc4cuda3std6ranges3__45__cpo5cdataE)
_ZN34_INTERNAL_5752eb6f_4_k_cu_98d65fdc4cuda3std6ranges3__45__cpo5cdataE:
	.zero		1
	.type		_ZN34_INTERNAL_5752eb6f_4_k_cu_98d65fdc6thrust24THRUST_300001_SM_1000_NS12placeholders2_8E,@object
	.size		_ZN34_INTERNAL_5752eb6f_4_k_cu_98d65fdc6thrust24THRUST_300001_SM_1000_NS12placeholders2_8E,(_ZN34_INTERNAL_5752eb6f_4_k_cu_98d65fdc4cuda3std3__45__cpo4rendE - _ZN34_INTERNAL_5752eb6f_4_k_cu_98d65fdc6thrust24THRUST_300001_SM_1000_NS12placeholders2_8E)
_ZN34_INTERNAL_5752eb6f_4_k_cu_98d65fdc6thrust24THRUST_300001_SM_1000_NS12placeholders2_8E:
	.zero		1
	.type		_ZN34_INTERNAL_5752eb6f_4_k_cu_98d65fdc4cuda3std3__45__cpo4rendE,@object
	.size		_ZN34_INTERNAL_5752eb6f_4_k_cu_98d65fdc4cuda3std3__45__cpo4rendE,(_ZN34_INTERNAL_5752eb6f_4_k_cu_98d65fdc4cuda3std6ranges3__45__cpo9iter_swapE - _ZN34_INTERNAL_5752eb6f_4_k_cu_98d65fdc4cuda3std3__45__cpo4rendE)
_ZN34_INTERNAL_5752eb6f_4_k_cu_98d65fdc4cuda3std3__45__cpo4rendE:
	.zero		1
	.type		_ZN34_INTERNAL_5752eb6f_4_k_cu_98d65fdc4cuda3std6ranges3__45__cpo9iter_swapE,@object
	.size		_ZN34_INTERNAL_5752eb6f_4_k_cu_98d65fdc4cuda3std6ranges3__45__cpo9iter_swapE,(_ZN34_INTERNAL_5752eb6f_4_k_cu_98d65fdc4cuda3std3__48unexpectE - _ZN34_INTERNAL_5752eb6f_4_k_cu_98d65fdc4cuda3std6ranges3__45__cpo9iter_swapE)
_ZN34_INTERNAL_5752eb6f_4_k_cu_98d65fdc4cuda3std6ranges3__45__cpo9iter_swapE:
	.zero		1
	.type		_ZN34_INTERNAL_5752eb6f_4_k_cu_98d65fdc4cuda3std3__48unexpectE,@object
	.size		_ZN34_INTERNAL_5752eb6f_4_k_cu_98d65fdc4cuda3std3__48unexpectE,(_ZN34_INTERNAL_5752eb6f_4_k_cu_98d65fdc6thrust24THRUST_300001_SM_1000_NS6system6detail10sequential3seqE - _ZN34_INTERNAL_5752eb6f_4_k_cu_98d65fdc4cuda3std3__48unexpectE)
_ZN34_INTERNAL_5752eb6f_4_k_cu_98d65fdc4cuda3std3__48unexpectE:
	.zero		1
	.type		_ZN34_INTERNAL_5752eb6f_4_k_cu_98d65fdc6thrust24THRUST_300001_SM_1000_NS6system6detail10sequential3seqE,@object
	.size		_ZN34_INTERNAL_5752eb6f_4_k_cu_98d65fdc6thrust24THRUST_300001_SM_1000_NS6system6detail10sequential3seqE,(.L_29 - _ZN34_INTERNAL_5752eb6f_4_k_cu_98d65fdc6thrust24THRUST_300001_SM_1000_NS6system6detail10sequential3seqE)
_ZN34_INTERNAL_5752eb6f_4_k_cu_98d65fdc6thrust24THRUST_300001_SM_1000_NS6system6detail10sequential3seqE:
	.zero		1
.L_29:


//--------------------- .nv.shared._ZN3cub18CUB_300001_SM_10006detail6reduce18DeviceReduceKernelINS2_10policy_hubIdjN4cuda3__47maximumIvEEE10Policy1000EPdjS8_dNS5_3std3__410__identityEEEvT0_PT3_T1_NS0_13GridEvenShareISI_EET2_T4_ --------------------------
	.section	.nv.shared._ZN3cub18CUB_300001_SM_10006detail6reduce18DeviceReduceKernelINS2_10policy_hubIdjN4cuda3__47maximumIvEEE10Policy1000EPdjS8_dNS5_3std3__410__identityEEEvT0_PT3_T1_NS0_13GridEvenShareISI_EET2_T4_,"aw",@nobits
	.sectionflags	@""
	.align	8
.nv.shared._ZN3cub18CUB_300001_SM_10006detail6reduce18DeviceReduceKernelINS2_10policy_hubIdjN4cuda3__47maximumIvEEE10Policy1000EPdjS8_dNS5_3std3__410__identityEEEvT0_PT3_T1_NS0_13GridEvenShareISI_EET2_T4_:
	.zero		1104


//--------------------- .nv.shared._ZN3cub18CUB_300001_SM_10006detail6reduce28DeviceReduceSingleTileKernelINS2_10policy_hubIdjN4cuda3__47maximumIvEEE10Policy1000EPdSB_jS8_ddNS5_3std3__410__identityEEEvT0_T1_T2_T3_T4_T6_ --------------------------
	.section	.nv.shared._ZN3cub18CUB_300001_SM_10006detail6reduce28DeviceReduceSingleTileKernelINS2_10policy_hubIdjN4cuda3__47maximumIvEEE10Policy1000EPdSB_jS8_ddNS5_3std3__410__identityEEEvT0_T1_T2_T3_T4_T6_,"aw",@nobits
	.sectionflags	@""
	.align	8
.nv.shared._ZN3cub18CUB_300001_SM_10006detail6reduce28DeviceReduceSingleTileKernelINS2_10policy_hubIdjN4cuda3__47maximumIvEEE10Policy1000EPdSB_jS8_ddNS5_3std3__410__identityEEEvT0_T1_T2_T3_T4_T6_:
	.zero		1104


//--------------------- .nv.constant0._ZN3cub18CUB_300001_SM_10006detail6reduce28DeviceReduceSingleTileKernelINS2_10policy_hubIdjN4cuda3__47maximumIvEEE10Policy1000EPdSB_iS8_ddNS5_3std3__410__identityEEEvT0_T1_T2_T3_T4_T6_ --------------------------
	.section	.nv.constant0._ZN3cub18CUB_300001_SM_10006detail6reduce28DeviceReduceSingleTileKernelINS2_10policy_hubIdjN4cuda3__47maximumIvEEE10Policy1000EPdSB_iS8_ddNS5_3std3__410__identityEEEvT0_T1_T2_T3_T4_T6_,"a",@progbits
	.sectionflags	@""
	.align	4
.nv.constant0._ZN3cub18CUB_300001_SM_10006detail6reduce28DeviceReduceSingleTileKernelINS2_10policy_hubIdjN4cuda3__47maximumIvEEE10Policy1000EPdSB_iS8_ddNS5_3std3__410__identityEEEvT0_T1_T2_T3_T4_T6_:
	.zero		929


//--------------------- .nv.constant0._ZN3cub18CUB_300001_SM_10006detail6reduce18DeviceReduceKernelINS2_10policy_hubIdjN4cuda3__47maximumIvEEE10Policy1000EPdjS8_dNS5_3std3__410__identityEEEvT0_PT3_T1_NS0_13GridEvenShareISI_EET2_T4_ --------------------------
	.section	.nv.constant0._ZN3cub18CUB_300001_SM_10006detail6reduce18DeviceReduceKernelINS2_10policy_hubIdjN4cuda3__47maximumIvEEE10Policy1000EPdjS8_dNS5_3std3__410__identityEEEvT0_PT3_T1_NS0_13GridEvenShareISI_EET2_T4_,"a",@progbits
	.sectionflags	@""
	.align	4
.nv.constant0._ZN3cub18CUB_300001_SM_10006detail6reduce18DeviceReduceKernelINS2_10policy_hubIdjN4cuda3__47maximumIvEEE10Policy1000EPdjS8_dNS5_3std3__410__identityEEEvT0_PT3_T1_NS0_13GridEvenShareISI_EET2_T4_:
	.zero		958


//--------------------- .nv.constant0._ZN3cub18CUB_300001_SM_10006detail6reduce28DeviceReduceSingleTileKernelINS2_10policy_hubIdjN4cuda3__47maximumIvEEE10Policy1000EPdSB_jS8_ddNS5_3std3__410__identityEEEvT0_T1_T2_T3_T4_T6_ --------------------------
	.section	.nv.constant0._ZN3cub18CUB_300001_SM_10006detail6reduce28DeviceReduceSingleTileKernelINS2_10policy_hubIdjN4cuda3__47maximumIvEEE10Policy1000EPdSB_jS8_ddNS5_3std3__410__identityEEEvT0_T1_T2_T3_T4_T6_,"a",@progbits
	.sectionflags	@""
	.align	4
.nv.constant0._ZN3cub18CUB_300001_SM_10006detail6reduce28DeviceReduceSingleTileKernelINS2_10policy_hubIdjN4cuda3__47maximumIvEEE10Policy1000EPdSB_jS8_ddNS5_3std3__410__identityEEEvT0_T1_T2_T3_T4_T6_:
	.zero		929


//--------------------- .nv.constant0._ZN3cub18CUB_300001_SM_10006detail11EmptyKernelIvEEvv --------------------------
	.section	.nv.constant0._ZN3cub18CUB_300001_SM_10006detail11EmptyKernelIvEEvv,"a",@progbits
	.sectionflags	@""
	.align	4
.nv.constant0._ZN3cub18CUB_300001_SM_10006detail11EmptyKernelIvEEvv:
	.zero		896


//--------------------- .nv.constant0._Z12evalEquationPdPKdi --------------------------
	.section	.nv.constant0._Z12evalEquationPdPKdi,"a",@progbits
	.sectionflags	@""
	.align	4
.nv.constant0._Z12evalEquationPdPKdi:
	.zero		916


//--------------------- .nv.constant0._Z6vecNegPKdS0_Pdi --------------------------
	.section	.nv.constant0._Z6vecNegPKdS0_Pdi,"a",@progbits
	.sectionflags	@""
	.align	4
.nv.constant0._Z6vecNegPKdS0_Pdi:
	.zero		924


//--------------------- SYMBOLS --------------------------

	.type		.nv.reservedSmem.offset0,@object
	.size		.nv.reservedSmem.offset0,0x4
	.type		.nv.reservedSmem.cap,@object
	.size		.nv.reservedSmem.cap,0x4
